	.target	sm_80

	.elftype	@"ET_EXEC"


//--------------------- .note.nv.tkinfo           --------------------------
	.section	.note.nv.tkinfo,"",@"SHT_NOTE"
	.sectionflags	@"SHF_NOTE_NV_TKINFO"
	.tkinfo
        /*0018*/ 	.word	0x00000002
        /*0030*/ 	.string	""
        /*0030*/ 	.string	"ptxas"
        /*0030*/ 	.string	"Cuda compilation tools, release 13.0, V13.0.88"
        /*0030*/ 	.string	"Build cuda_13.0.r13.0/compiler.36424714_0"
        /*0030*/ 	.string	"-v  -suppress-debug-info  -lineinfo  -arch sm_80 "



//--------------------- .note.nv.cuinfo           --------------------------
	.section	.note.nv.cuinfo,"",@"SHT_NOTE"
	.sectionflags	@"SHF_NOTE_NV_CUINFO"
        /*0018*/ 	.short	0x0002
        /*001a*/ 	.short	0x0050
        /*001c*/ 	.short	0x0082
	.zero		2


//--------------------- .nv.info                  --------------------------
	.section	.nv.info,"",@"SHT_CUDA_INFO"
	.align	4


	//----- nvinfo : EIATTR_REGCOUNT
	.align		4
        /*0000*/ 	.byte	0x04, 0x2f
        /*0002*/ 	.short	(.L_2 - .L_1)
	.align		4
.L_1:
        /*0004*/ 	.word	index@(attn_fwd)
        /*0008*/ 	.word	0x000000ff


	//----- nvinfo : EIATTR_FRAME_SIZE
	.align		4
.L_2:
        /*000c*/ 	.byte	0x04, 0x11
        /*000e*/ 	.short	(.L_4 - .L_3)
	.align		4
.L_3:
        /*0010*/ 	.word	index@(attn_fwd)
        /*0014*/ 	.word	0x000009e8


	//----- nvinfo : EIATTR_MIN_STACK_SIZE
	.align		4
.L_4:
        /*0018*/ 	.byte	0x04, 0x12
        /*001a*/ 	.short	(.L_6 - .L_5)
	.align		4
.L_5:
        /*001c*/ 	.word	index@(attn_fwd)
        /*0020*/ 	.word	0x000009e8
.L_6:


//--------------------- .nv.info.attn_fwd         --------------------------
	.section	.nv.info.attn_fwd,"",@"SHT_CUDA_INFO"
	.sectionflags	@""
	.align	4


	//----- nvinfo : EIATTR_CUDA_API_VERSION
	.align		4
        /*0000*/ 	.byte	0x04, 0x37
        /*0002*/ 	.short	(.L_8 - .L_7)
.L_7:
        /*0004*/ 	.word	0x00000082


	//----- nvinfo : EIATTR_SW2861232_WAR
	.align		4
.L_8:
        /*0008*/ 	.byte	0x01, 0x35
	.zero		2


	//----- nvinfo : EIATTR_PARAM_CBANK
	.align		4
        /*000c*/ 	.byte	0x04, 0x0a
        /*000e*/ 	.short	(.L_10 - .L_9)
	.align		4
.L_9:
        /*0010*/ 	.word	index@(.nv.constant0.attn_fwd)
        /*0014*/ 	.short	0x0160
        /*0016*/ 	.short	0x0088


	//----- nvinfo : EIATTR_CBANK_PARAM_SIZE
	.align		4
.L_10:
        /*0018*/ 	.byte	0x03, 0x19
        /*001a*/ 	.short	0x0088


	//----- nvinfo : EIATTR_KPARAM_INFO
	.align		4
        /*001c*/ 	.byte	0x04, 0x17
        /*001e*/ 	.short	(.L_12 - .L_11)
.L_11:
        /*0020*/ 	.word	0x00000000
        /*0024*/ 	.short	0x0019
        /*0026*/ 	.short	0x0080
        /*0028*/ 	.byte	0x00, 0xf4, 0x21, 0x00


	//----- nvinfo : EIATTR_KPARAM_INFO
	.align		4
.L_12:
        /*002c*/ 	.byte	0x04, 0x17
        /*002e*/ 	.short	(.L_14 - .L_13)
.L_13:
        /*0030*/ 	.word	0x00000000
        /*0034*/ 	.short	0x0018
        /*0036*/ 	.short	0x0078
        /*0038*/ 	.byte	0x00, 0xf4, 0x21, 0x00


	//----- nvinfo : EIATTR_KPARAM_INFO
	.align		4
.L_14:
        /*003c*/ 	.byte	0x04, 0x17
        /*003e*/ 	.short	(.L_16 - .L_15)
.L_15:
        /*0040*/ 	.word	0x00000000
        /*0044*/ 	.short	0x0017
        /*0046*/ 	.short	0x0070
        /*0048*/ 	.byte	0x00, 0xf0, 0x11, 0x00


	//----- nvinfo : EIATTR_KPARAM_INFO
	.align		4
.L_16:
        /*004c*/ 	.byte	0x04, 0x17
        /*004e*/ 	.short	(.L_18 - .L_17)
.L_17:
        /*0050*/ 	.word	0x00000000
        /*0054*/ 	.short	0x0016
        /*0056*/ 	.short	0x006c
        /*0058*/ 	.byte	0x00, 0xf0, 0x11, 0x00


	//----- nvinfo : EIATTR_KPARAM_INFO
	.align		4
.L_18:
        /*005c*/ 	.byte	0x04, 0x17
        /*005e*/ 	.short	(.L_20 - .L_19)
.L_19:
        /*0060*/ 	.word	0x00000000
        /*0064*/ 	.short	0x0015
        /*0066*/ 	.short	0x0068
        /*0068*/ 	.byte	0x00, 0xf0, 0x11, 0x00


	//----- nvinfo : EIATTR_KPARAM_INFO
	.align		4
.L_20:
        /*006c*/ 	.byte	0x04, 0x17
        /*006e*/ 	.short	(.L_22 - .L_21)
.L_21:
        /*0070*/ 	.word	0x00000000
        /*0074*/ 	.short	0x0014
        /*0076*/ 	.short	0x0064
        /*0078*/ 	.byte	0x00, 0xf0, 0x11, 0x00


	//----- nvinfo : EIATTR_KPARAM_INFO
	.align		4
.L_22:
        /*007c*/ 	.byte	0x04, 0x17
        /*007e*/ 	.short	(.L_24 - .L_23)
.L_23:
        /*0080*/ 	.word	0x00000000
        /*0084*/ 	.short	0x0013
        /*0086*/ 	.short	0x0060
        /*0088*/ 	.byte	0x00, 0xf0, 0x11, 0x00


	//----- nvinfo : EIATTR_KPARAM_INFO
	.align		4
.L_24:
        /*008c*/ 	.byte	0x04, 0x17
        /*008e*/ 	.short	(.L_26 - .L_25)
.L_25:
        /*0090*/ 	.word	0x00000000
        /*0094*/ 	.short	0x0012
        /*0096*/ 	.short	0x005c
        /*0098*/ 	.byte	0x00, 0xf0, 0x11, 0x00


	//----- nvinfo : EIATTR_KPARAM_INFO
	.align		4
.L_26:
        /*009c*/ 	.byte	0x04, 0x17
        /*009e*/ 	.short	(.L_28 - .L_27)
.L_27:
        /*00a0*/ 	.word	0x00000000
        /*00a4*/ 	.short	0x0011
        /*00a6*/ 	.short	0x0058
        /*00a8*/ 	.byte	0x00, 0xf0, 0x11, 0x00


	//----- nvinfo : EIATTR_KPARAM_INFO
	.align		4
.L_28:
        /*00ac*/ 	.byte	0x04, 0x17
        /*00ae*/ 	.short	(.L_30 - .L_29)
.L_29:
        /*00b0*/ 	.word	0x00000000
        /*00b4*/ 	.short	0x0010
        /*00b6*/ 	.short	0x0054
        /*00b8*/ 	.byte	0x00, 0xf0, 0x11, 0x00


	//----- nvinfo : EIATTR_KPARAM_INFO
	.align		4
.L_30:
        /*00bc*/ 	.byte	0x04, 0x17
        /*00be*/ 	.short	(.L_32 - .L_31)
.L_31:
        /*00c0*/ 	.word	0x00000000
        /*00c4*/ 	.short	0x000f
        /*00c6*/ 	.short	0x0050
        /*00c8*/ 	.byte	0x00, 0xf0, 0x11, 0x00


	//----- nvinfo : EIATTR_KPARAM_INFO
	.align		4
.L_32:
        /*00cc*/ 	.byte	0x04, 0x17
        /*00ce*/ 	.short	(.L_34 - .L_33)
.L_33:
        /*00d0*/ 	.word	0x00000000
        /*00d4*/ 	.short	0x000e
        /*00d6*/ 	.short	0x004c
        /*00d8*/ 	.byte	0x00, 0xf0, 0x11, 0x00


	//----- nvinfo : EIATTR_KPARAM_INFO
	.align		4
.L_34:
        /*00dc*/ 	.byte	0x04, 0x17
        /*00de*/ 	.short	(.L_36 - .L_35)
.L_35:
        /*00e0*/ 	.word	0x00000000
        /*00e4*/ 	.short	0x000d
        /*00e6*/ 	.short	0x0048
        /*00e8*/ 	.byte	0x00, 0xf0, 0x11, 0x00


	//----- nvinfo : EIATTR_KPARAM_INFO
	.align		4
.L_36:
        /*00ec*/ 	.byte	0x04, 0x17
        /*00ee*/ 	.short	(.L_38 - .L_37)
.L_37:
        /*00f0*/ 	.word	0x00000000
        /*00f4*/ 	.short	0x000c
        /*00f6*/ 	.short	0x0044
        /*00f8*/ 	.byte	0x00, 0xf0, 0x11, 0x00


	//----- nvinfo : EIATTR_KPARAM_INFO
	.align		4
.L_38:
        /*00fc*/ 	.byte	0x04, 0x17
        /*00fe*/ 	.short	(.L_40 - .L_39)
.L_39:
        /*0100*/ 	.word	0x00000000
        /*0104*/ 	.short	0x000b
        /*0106*/ 	.short	0x0040
        /*0108*/ 	.byte	0x00, 0xf0, 0x11, 0x00


	//----- nvinfo : EIATTR_KPARAM_INFO
	.align		4
.L_40:
        /*010c*/ 	.byte	0x04, 0x17
        /*010e*/ 	.short	(.L_42 - .L_41)
.L_41:
        /*0110*/ 	.word	0x00000000
        /*0114*/ 	.short	0x000a
        /*0116*/ 	.short	0x003c
        /*0118*/ 	.byte	0x00, 0xf0, 0x11, 0x00


	//----- nvinfo : EIATTR_KPARAM_INFO
	.align		4
.L_42:
        /*011c*/ 	.byte	0x04, 0x17
        /*011e*/ 	.short	(.L_44 - .L_43)
.L_43:
        /*0120*/ 	.word	0x00000000
        /*0124*/ 	.short	0x0009
        /*0126*/ 	.short	0x0038
        /*0128*/ 	.byte	0x00, 0xf0, 0x11, 0x00


	//----- nvinfo : EIATTR_KPARAM_INFO
	.align		4
.L_44:
        /*012c*/ 	.byte	0x04, 0x17
        /*012e*/ 	.short	(.L_46 - .L_45)
.L_45:
        /*0130*/ 	.word	0x00000000
        /*0134*/ 	.short	0x0008
        /*0136*/ 	.short	0x0034
        /*0138*/ 	.byte	0x00, 0xf0, 0x11, 0x00


	//----- nvinfo : EIATTR_KPARAM_INFO
	.align		4
.L_46:
        /*013c*/ 	.byte	0x04, 0x17
        /*013e*/ 	.short	(.L_48 - .L_47)
.L_47:
        /*0140*/ 	.word	0x00000000
        /*0144*/ 	.short	0x0007
        /*0146*/ 	.short	0x0030
        /*0148*/ 	.byte	0x00, 0xf0, 0x11, 0x00


	//----- nvinfo : EIATTR_KPARAM_INFO
	.align		4
.L_48:
        /*014c*/ 	.byte	0x04, 0x17
        /*014e*/ 	.short	(.L_50 - .L_49)
.L_49:
        /*0150*/ 	.word	0x00000000
        /*0154*/ 	.short	0x0006
        /*0156*/ 	.short	0x002c
        /*0158*/ 	.byte	0x00, 0xf0, 0x11, 0x00


	//----- nvinfo : EIATTR_KPARAM_INFO
	.align		4
.L_50:
        /*015c*/ 	.byte	0x04, 0x17
        /*015e*/ 	.short	(.L_52 - .L_51)
.L_51:
        /*0160*/ 	.word	0x00000000
        /*0164*/ 	.short	0x0005
        /*0166*/ 	.short	0x0028
        /*0168*/ 	.byte	0x00, 0xf0, 0x11, 0x00


	//----- nvinfo : EIATTR_KPARAM_INFO
	.align		4
.L_52:
        /*016c*/ 	.byte	0x04, 0x17
        /*016e*/ 	.short	(.L_54 - .L_53)
.L_53:
        /*0170*/ 	.word	0x00000000
        /*0174*/ 	.short	0x0004
        /*0176*/ 	.short	0x0020
        /*0178*/ 	.byte	0x00, 0xf4, 0x21, 0x00


	//----- nvinfo : EIATTR_KPARAM_INFO
	.align		4
.L_54:
        /*017c*/ 	.byte	0x04, 0x17
        /*017e*/ 	.short	(.L_56 - .L_55)
.L_55:
        /*0180*/ 	.word	0x00000000
        /*0184*/ 	.short	0x0003
        /*0186*/ 	.short	0x0018
        /*0188*/ 	.byte	0x00, 0xf4, 0x21, 0x00


	//----- nvinfo : EIATTR_KPARAM_INFO
	.align		4
.L_56:
        /*018c*/ 	.byte	0x04, 0x17
        /*018e*/ 	.short	(.L_58 - .L_57)
.L_57:
        /*0190*/ 	.word	0x00000000
        /*0194*/ 	.short	0x0002
        /*0196*/ 	.short	0x0010
        /*0198*/ 	.byte	0x00, 0xf4, 0x21, 0x00


	//----- nvinfo : EIATTR_KPARAM_INFO
	.align		4
.L_58:
        /*019c*/ 	.byte	0x04, 0x17
        /*019e*/ 	.short	(.L_60 - .L_59)
.L_59:
        /*01a0*/ 	.word	0x00000000
        /*01a4*/ 	.short	0x0001
        /*01a6*/ 	.short	0x0008
        /*01a8*/ 	.byte	0x00, 0xf4, 0x21, 0x00


	//----- nvinfo : EIATTR_KPARAM_INFO
	.align		4
.L_60:
        /*01ac*/ 	.byte	0x04, 0x17
        /*01ae*/ 	.short	(.L_62 - .L_61)
.L_61:
        /*01b0*/ 	.word	0x00000000
        /*01b4*/ 	.short	0x0000
        /*01b6*/ 	.short	0x0000
        /*01b8*/ 	.byte	0x00, 0xf4, 0x21, 0x00


	//----- nvinfo : EIATTR_MAXREG_COUNT
	.align		4
.L_62:
        /*01bc*/ 	.byte	0x03, 0x1b
        /*01be*/ 	.short	0x00ff


	//----- nvinfo : EIATTR_NUM_BARRIERS
	.align		4
        /*01c0*/ 	.byte	0x02, 0x4c
        /*01c2*/ 	.byte	0x01
	.zero		1


	//----- nvinfo : EIATTR_ANNOTATIONS
	.align		4
        /*01c4*/ 	.byte	0x04, 0x55
        /*01c6*/ 	.short	(.L_64 - .L_63)


	//   ....[0]....
.L_63:
        /*01c8*/ 	.word	0x00000001
        /*01cc*/ 	.byte	0xe0, 0x29, 0x00, 0x00, 0x01, 0x00, 0x00, 0x00, 0xf0, 0x29, 0x00, 0x00, 0x01, 0x00, 0x00, 0x00
        /* <DEDUP_REMOVED lines=375> */
        /*194c*/ 	.byte	0xc0, 0x0a, 0x01, 0x00, 0x01, 0x00, 0x00, 0x00, 0xd0, 0x0a, 0x01, 0x00


	//----- nvinfo : EIATTR_MERCURY_ISA_VERSION
	.align		4
.L_64:
        /*1958*/ 	.byte	0x03, 0x5f
        /*195a*/ 	.short	0x0000


	//----- nvinfo : EIATTR_COOP_GROUP_MASK_REGIDS
	.align		4
        /*195c*/ 	.byte	0x04, 0x29
        /*195e*/ 	.short	(.L_66 - .L_65)


	//   ....[0]....
.L_65:
        /*1960*/ 	.word	0xffffffff


	//   ....[1]....
        /*1964*/ 	.word	0xffffffff


	//   ....[2]....
        /*1968*/ 	.word	0xffffffff


	//   ....[3]....
        /*196c*/ 	.word	0xffffffff


	//   ....[4]....
        /*1970*/ 	.word	0xffffffff


	//   ....[5]....
        /*1974*/ 	.word	0xffffffff


	//   ....[6]....
        /*1978*/ 	.word	0xffffffff


	//   ....[7]....
        /*197c*/ 	.word	0xffffffff


	//   ....[8]....
        /*1980*/ 	.word	0xffffffff


	//   ....[9]....
        /*1984*/ 	.word	0xffffffff


	//   ....[10]....
        /*1988*/ 	.word	0xffffffff


	//   ....[11]....
        /*198c*/ 	.word	0xffffffff


	//   ....[12]....
        /*1990*/ 	.word	0xffffffff


	//   ....[13]....
        /*1994*/ 	.word	0xffffffff


	//   ....[14]....
        /*1998*/ 	.word	0xffffffff


	//   ....[15]....
        /*199c*/ 	.word	0xffffffff


	//   ....[16]....
        /*19a0*/ 	.word	0xffffffff


	//   ....[17]....
        /*19a4*/ 	.word	0xffffffff


	//   ....[18]....
        /*19a8*/ 	.word	0xffffffff


	//   ....[19]....
        /*19ac*/ 	.word	0xffffffff


	//   ....[20]....
        /*19b0*/ 	.word	0xffffffff


	//   ....[21]....
        /*19b4*/ 	.word	0xffffffff


	//   ....[22]....
        /*19b8*/ 	.word	0xffffffff


	//   ....[23]....
        /*19bc*/ 	.word	0xffffffff


	//   ....[24]....
        /*19c0*/ 	.word	0xffffffff


	//   ....[25]....
        /*19c4*/ 	.word	0xffffffff


	//   ....[26]....
        /*19c8*/ 	.word	0xffffffff


	//   ....[27]....
        /*19cc*/ 	.word	0xffffffff


	//   ....[28]....
        /*19d0*/ 	.word	0xffffffff


	//   ....[29]....
        /*19d4*/ 	.word	0xffffffff


	//   ....[30]....
        /*19d8*/ 	.word	0xffffffff


	//   ....[31]....
        /*19dc*/ 	.word	0xffffffff


	//   ....[32]....
        /*19e0*/ 	.word	0xffffffff


	//   ....[33]....
        /*19e4*/ 	.word	0xffffffff


	//   ....[34]....
        /*19e8*/ 	.word	0xffffffff


	//   ....[35]....
        /*19ec*/ 	.word	0xffffffff


	//   ....[36]....
        /*19f0*/ 	.word	0xffffffff


	//   ....[37]....
        /*19f4*/ 	.word	0xffffffff


	//   ....[38]....
        /*19f8*/ 	.word	0xffffffff


	//   ....[39]....
        /*19fc*/ 	.word	0xffffffff


	//----- nvinfo : EIATTR_COOP_GROUP_INSTR_OFFSETS
	.align		4
.L_66:
        /*1a00*/ 	.byte	0x04, 0x28
        /*1a02*/ 	.short	(.L_68 - .L_67)


	//   ....[0]....
.L_67:
        /*1a04*/ 	.word	0x0000aa20


	//   ....[1]....
        /*1a08*/ 	.word	0x0000aa30


	//   ....[2]....
        /*1a0c*/ 	.word	0x0000aa40


	//   ....[3]....
        /*1a10*/ 	.word	0x0000aa50


	//   ....[4]....
        /*1a14*/ 	.word	0x0000aa60


	//   ....[5]....
        /*1a18*/ 	.word	0x0000aa70


	//   ....[6]....
        /*1a1c*/ 	.word	0x0000ab40


	//   ....[7]....
        /*1a20*/ 	.word	0x0000ab60


	//   ....[8]....
        /*1a24*/ 	.word	0x0000abc0


	//   ....[9]....
        /*1a28*/ 	.word	0x0000abd0


	//   ....[10]....
        /*1a2c*/ 	.word	0x0000abe0


	//   ....[11]....
        /*1a30*/ 	.word	0x0000abf0


	//   ....[12]....
        /*1a34*/ 	.word	0x0000ac00


	//   ....[13]....
        /*1a38*/ 	.word	0x0000ac10


	//   ....[14]....
        /*1a3c*/ 	.word	0x0000ac50


	//   ....[15]....
        /*1a40*/ 	.word	0x0000ac70


	//   ....[16]....
        /*1a44*/ 	.word	0x0000b2e0


	//   ....[17]....
        /*1a48*/ 	.word	0x0000b2f0


	//   ....[18]....
        /*1a4c*/ 	.word	0x0000b320


	//   ....[19]....
        /*1a50*/ 	.word	0x0000b330


	//   ....[20]....
        /*1a54*/ 	.word	0x0000b7d0


	//   ....[21]....
        /*1a58*/ 	.word	0x0000b800


	//   ....[22]....
        /*1a5c*/ 	.word	0x0000b940


	//   ....[23]....
        /*1a60*/ 	.word	0x0000b9d0


	//   ....[24]....
        /*1a64*/ 	.word	0x0000bd40


	//   ....[25]....
        /*1a68*/ 	.word	0x0000bd50


	//   ....[26]....
        /*1a6c*/ 	.word	0x0000bd60


	//   ....[27]....
        /*1a70*/ 	.word	0x0000bd70


	//   ....[28]....
        /*1a74*/ 	.word	0x0000bd80


	//   ....[29]....
        /*1a78*/ 	.word	0x0000bd90


	//   ....[30]....
        /*1a7c*/ 	.word	0x0000be00


	//   ....[31]....
        /*1a80*/ 	.word	0x0000be20


	//   ....[32]....
        /*1a84*/ 	.word	0x0000be30


	//   ....[33]....
        /*1a88*/ 	.word	0x0000be40


	//   ....[34]....
        /*1a8c*/ 	.word	0x0000be50


	//   ....[35]....
        /*1a90*/ 	.word	0x0000be60


	//   ....[36]....
        /*1a94*/ 	.word	0x0000cb10


	//   ....[37]....
        /*1a98*/ 	.word	0x0000cb20


	//   ....[38]....
        /*1a9c*/ 	.word	0x0000cba0


	//   ....[39]....
        /*1aa0*/ 	.word	0x0000cbb0


	//----- nvinfo : EIATTR_EXIT_INSTR_OFFSETS
	.align		4
.L_68:
        /*1aa4*/ 	.byte	0x04, 0x1c
        /*1aa6*/ 	.short	(.L_70 - .L_69)


	//   ....[0]....
.L_69:
        /*1aa8*/ 	.word	0x00016080


	//   ....[1]....
        /*1aac*/ 	.word	0x00016120


	//----- nvinfo : EIATTR_REQNTID
	.align		4
.L_70:
        /*1ab0*/ 	.byte	0x04, 0x10
        /*1ab2*/ 	.short	(.L_72 - .L_71)
.L_71:
        /*1ab4*/ 	.word	0x00000080
        /*1ab8*/ 	.word	0x00000001
        /*1abc*/ 	.word	0x00000001


	//----- nvinfo : EIATTR_CRS_STACK_SIZE
	.align		4
.L_72:
        /*1ac0*/ 	.byte	0x04, 0x1e
        /*1ac2*/ 	.short	(.L_74 - .L_73)
.L_73:
        /*1ac4*/ 	.word	0x00000000
.L_74:


//--------------------- .nv.callgraph             --------------------------
	.section	.nv.callgraph,"",@"SHT_CUDA_CALLGRAPH"
	.align	4
	.sectionentsize	8
	.align		4
        /*0000*/ 	.word	0x00000000
	.align		4
        /*0004*/ 	.word	0xffffffff
	.align		4
        /*0008*/ 	.word	0x00000000
	.align		4
        /*000c*/ 	.word	0xfffffffe
	.align		4
        /*0010*/ 	.word	0x00000000
	.align		4
        /*0014*/ 	.word	0xfffffffd
	.align		4
        /*0018*/ 	.word	0x00000000
	.align		4
        /*001c*/ 	.word	0xfffffffc


//--------------------- .nv.rel.action            --------------------------
	.section	.nv.rel.action,"",@"SHT_CUDA_RELOCINFO"
	.align	8
	.sectionentsize	8
        /*0000*/ 	.byte	0x73, 0x00, 0x00, 0x00, 0x00, 0x00, 0x00, 0x00, 0x00, 0x00, 0x00, 0x11, 0x25, 0x00, 0x05, 0x36


//--------------------- .nv.constant4             --------------------------
	.section	.nv.constant4,"a",@progbits
	.align	8
	.align		8
.nv.constant4:
        /*0000*/ 	.dword	_$_str


//--------------------- .nv.constant0.attn_fwd    --------------------------
	.section	.nv.constant0.attn_fwd,"a",@progbits
	.sectionflags	@""
	.align	4
.nv.constant0.attn_fwd:
	.zero		488


//--------------------- .text.attn_fwd            --------------------------
	.section	.text.attn_fwd,"ax",@progbits
	.sectioninfo	@"SHI_REGISTERS=255"
	.align	128
        .global         attn_fwd
        .type           attn_fwd,@function
        .size           attn_fwd,(.L_x_21 - attn_fwd)
        .other          attn_fwd,@"STO_CUDA_ENTRY STV_DEFAULT"
attn_fwd:
.text.attn_fwd:
[----:B------:R-:W-:Y:S02]  /*0000*/  IMAD.MOV.U32 R1, RZ, RZ, c[0x0][0x28] ;  /* 0x00000a00ff017624 */ /* 0x000fe400078e00ff */
[----:B------:R-:W0:Y:S01]  /*0010*/  S2R R18, SR_CTAID.X ;  /* 0x0000000000127919 */ /* 0x000e220000002500 */
[----:B------:R-:W-:Y:S01]  /*0020*/  MOV R14, c[0x0][0x198] ;  /* 0x00006600000e7a02 */ /* 0x000fe20000000f00 */
[----:B------:R-:W-:Y:S01]  /*0030*/  ULDC.64 UR6, c[0x0][0x118] ;  /* 0x0000460000067ab9 */ /* 0x000fe20000000a00 */
[----:B------:R-:W-:Y:S01]  /*0040*/  IADD3 R1, R1, -0x9e8, RZ ;  /* 0xfffff61801017810 */ /* 0x000fe20007ffe0ff */
[----:B------:R-:W1:Y:S04]  /*0050*/  S2R R174, SR_TID.X ;  /* 0x0000000000ae7919 */ /* 0x000e680000002100 */
[----:B------:R-:W2:Y:S01]  /*0060*/  S2R R138, SR_CTAID.Y ;  /* 0x00000000008a7919 */ /* 0x000ea20000002600 */
[----:B0-----:R-:W-:Y:S01]  /*0070*/  IMAD.SHL.U32 R18, R18, 0x40, RZ ;  /* 0x0000004012127824 */ /* 0x001fe200078e00ff */
[----:B-1----:R-:W-:-:S04]  /*0080*/  SHF.R.U32.HI R2, RZ, 0x6, R174 ;  /* 0x00000006ff027819 */ /* 0x002fc800000116ae */
[----:B------:R-:W-:Y:S01]  /*0090*/  LOP3.LUT R3, R18, 0x3f, R174, 0xf8, !PT ;  /* 0x0000003f12037812 */ /* 0x000fe200078ef8ae */
[----:B--2---:R-:W-:Y:S01]  /*00a0*/  IMAD R0, R138, c[0x0][0x190], RZ ;  /* 0x000064008a007a24 */ /* 0x004fe200078e02ff */
[----:B------:R-:W-:-:S03]  /*00b0*/  SGXT.U32 R140, R2, 0x1 ;  /* 0x00000001028c781a */ /* 0x000fc60000000000 */
[----:B------:R-:W-:Y:S02]  /*00c0*/  IMAD R3, R3, c[0x0][0x194], RZ ;  /* 0x0000650003037a24 */ /* 0x000fe400078e02ff */
[----:B------:R-:W-:Y:S02]  /*00d0*/  IMAD.SHL.U32 R2, R0, 0x2, RZ ;  /* 0x0000000200027824 */ /* 0x000fe400078e00ff */
[----:B------:R-:W-:Y:S02]  /*00e0*/  IMAD.SHL.U32 R5, R3, 0x2, RZ ;  /* 0x0000000203057824 */ /* 0x000fe400078e00ff */
[----:B------:R-:W-:Y:S02]  /*00f0*/  IMAD R7, R140, c[0x0][0x198], RZ ;  /* 0x000066008c077a24 */ /* 0x000fe400078e02ff */
[----:B------:R-:W-:Y:S01]  /*0100*/  IMAD.HI R0, R0, 0x2, RZ ;  /* 0x0000000200007827 */ /* 0x000fe200078e02ff */
[----:B------:R-:W-:Y:S02]  /*0110*/  IADD3 R2, P0, P1, R5, c[0x0][0x160], R2 ;  /* 0x0000580005027a10 */ /* 0x000fe4000791e002 */
[----:B------:R-:W-:Y:S01]  /*0120*/  LEA R5, R14, R7, 0x1 ;  /* 0x000000070e057211 */ /* 0x000fe200078e08ff */
[----:B------:R-:W-:-:S04]  /*0130*/  IMAD.HI R3, R3, 0x2, RZ ;  /* 0x0000000203037827 */ /* 0x000fc800078e02ff */
[C---:B------:R-:W-:Y:S01]  /*0140*/  IMAD R11, R14.reuse, 0x2, R5 ;  /* 0x000000020e0b7824 */ /* 0x040fe200078e0205 */
[----:B------:R-:W-:Y:S02]  /*0150*/  IADD3.X R0, R3, c[0x0][0x164], R0, P0, P1 ;  /* 0x0000590003007a10 */ /* 0x000fe400007e2400 */
[-C--:B------:R-:W-:Y:S01]  /*0160*/  LEA R6, P0, R7, R2.reuse, 0x1 ;  /* 0x0000000207067211 */ /* 0x080fe200078008ff */
[C---:B------:R-:W-:Y:S01]  /*0170*/  IMAD R13, R14.reuse, 0x2, R11 ;  /* 0x000000020e0d7824 */ /* 0x040fe200078e020b */
[----:B------:R-:W-:Y:S02]  /*0180*/  LEA R8, P1, R5, R2, 0x1 ;  /* 0x0000000205087211 */ /* 0x000fe400078208ff */
[----:B------:R-:W-:Y:S02]  /*0190*/  LEA.HI.X.SX32 R7, R7, R0, 0x1, P0 ;  /* 0x0000000007077211 */ /* 0x000fe400000f0eff */
[----:B------:R-:W-:Y:S02]  /*01a0*/  LEA R10, P0, R11, R2, 0x1 ;  /* 0x000000020b0a7211 */ /* 0x000fe400078008ff */
[----:B------:R-:W-:Y:S01]  /*01b0*/  LEA R15, R14, R13, 0x1 ;  /* 0x0000000d0e0f7211 */ /* 0x000fe200078e08ff */
[----:B------:R0:W2:Y:S01]  /*01c0*/  LDG.E.U16 R3, [R6.64] ;  /* 0x0000000606037981 */ /* 0x0000a2000c1e1500 */
[----:B------:R-:W-:-:S02]  /*01d0*/  LEA.HI.X.SX32 R9, R5, R0, 0x1, P1 ;  /* 0x0000000005097211 */ /* 0x000fc400008f0eff */
[----:B------:R-:W-:Y:S01]  /*01e0*/  LEA.HI.X.SX32 R11, R11, R0, 0x1, P0 ;  /* 0x000000000b0b7211 */ /* 0x000fe200000f0eff */
[C---:B------:R-:W-:Y:S01]  /*01f0*/  IMAD R19, R14.reuse, 0x2, R15 ;  /* 0x000000020e137824 */ /* 0x040fe200078e020f */
[-C--:B------:R-:W-:Y:S01]  /*0200*/  LEA R12, P0, R13, R2.reuse, 0x1 ;  /* 0x000000020d0c7211 */ /* 0x080fe200078008ff */
[----:B------:R1:W3:Y:S01]  /*0210*/  LDG.E.U16 R5, [R8.64] ;  /* 0x0000000608057981 */ /* 0x0002e2000c1e1500 */
[----:B------:R-:W-:Y:S02]  /*0220*/  LEA R16, P1, R15, R2, 0x1 ;  /* 0x000000020f107211 */ /* 0x000fe400078208ff */
[-C--:B------:R-:W-:Y:S01]  /*0230*/  LEA.HI.X.SX32 R13, R13, R0.reuse, 0x1, P0 ;  /* 0x000000000d0d7211 */ /* 0x080fe200000f0eff */
[----:B------:R4:W5:Y:S01]  /*0240*/  LDG.E.U16 R4, [R10.64] ;  /* 0x000000060a047981 */ /* 0x000962000c1e1500 */
[----:B------:R-:W-:Y:S01]  /*0250*/  LEA.HI.X.SX32 R17, R15, R0, 0x1, P1 ;  /* 0x000000000f117211 */ /* 0x000fe200008f0eff */
[----:B------:R-:W-:Y:S01]  /*0260*/  IMAD R15, R14, 0x2, R19 ;  /* 0x000000020e0f7824 */ /* 0x000fe200078e0213 */
[C---:B------:R-:W-:Y:S01]  /*0270*/  LEA R20, P0, R19.reuse, R2, 0x1 ;  /* 0x0000000213147211 */ /* 0x040fe200078008ff */
[----:B0-----:R0:W2:Y:S03]  /*0280*/  LDG.E.U16 R6, [R12.64] ;  /* 0x000000060c067981 */ /* 0x0010a6000c1e1500 */
[----:B------:R-:W-:Y:S01]  /*0290*/  LEA.HI.X.SX32 R21, R19, R0, 0x1, P0 ;  /* 0x0000000013157211 */ /* 0x000fe200000f0eff */
[----:B------:R0:W2:Y:S01]  /*02a0*/  LDG.E.U16 R7, [R16.64] ;  /* 0x0000000610077981 */ /* 0x0000a2000c1e1500 */
[----:B------:R-:W-:-:S02]  /*02b0*/  LEA R22, P0, R15, R2, 0x1 ;  /* 0x000000020f167211 */ /* 0x000fc400078008ff */
[----:B------:R-:W-:Y:S01]  /*02c0*/  LEA R19, R14, R15, 0x1 ;  /* 0x0000000f0e137211 */ /* 0x000fe200078e08ff */
[----:B-1----:R1:W2:Y:S01]  /*02d0*/  LDG.E.U16 R9, [R20.64] ;  /* 0x0000000614097981 */ /* 0x0022a2000c1e1500 */
[----:B------:R-:W-:-:S03]  /*02e0*/  LEA.HI.X.SX32 R23, R15, R0, 0x1, P0 ;  /* 0x000000000f177211 */ /* 0x000fc600000f0eff */
[C---:B------:R-:W-:Y:S01]  /*02f0*/  IMAD R15, R14.reuse, 0x2, R19 ;  /* 0x000000020e0f7824 */ /* 0x040fe200078e0213 */
[-C--:B------:R-:W-:Y:S01]  /*0300*/  LEA R24, P0, R19, R2.reuse, 0x1 ;  /* 0x0000000213187211 */ /* 0x080fe200078008ff */
[----:B------:R1:W2:Y:S02]  /*0310*/  LDG.E.U16 R8, [R22.64] ;  /* 0x0000000616087981 */ /* 0x0002a4000c1e1500 */
[C---:B----4-:R-:W-:Y:S01]  /*0320*/  IMAD R11, R14.reuse, 0x2, R15 ;  /* 0x000000020e0b7824 */ /* 0x050fe200078e020f */
[----:B------:R-:W-:Y:S02]  /*0330*/  LEA R26, P1, R15, R2, 0x1 ;  /* 0x000000020f1a7211 */ /* 0x000fe400078208ff */
[----:B------:R-:W-:Y:S02]  /*0340*/  LEA.HI.X.SX32 R25, R19, R0, 0x1, P0 ;  /* 0x0000000013197211 */ /* 0x000fe400000f0eff */
[C---:B0-----:R-:W-:Y:S02]  /*0350*/  LEA R13, R14.reuse, R11, 0x1 ;  /* 0x0000000b0e0d7211 */ /* 0x041fe400078e08ff */
[----:B------:R-:W-:Y:S01]  /*0360*/  LEA R28, P0, R11, R2, 0x1 ;  /* 0x000000020b1c7211 */ /* 0x000fe200078008ff */
[----:B------:R0:W4:Y:S01]  /*0370*/  LDG.E.U16 R10, [R24.64] ;  /* 0x00000006180a7981 */ /* 0x000122000c1e1500 */
[-C--:B------:R-:W-:Y:S01]  /*0380*/  LEA.HI.X.SX32 R27, R15, R0.reuse, 0x1, P1 ;  /* 0x000000000f1b7211 */ /* 0x080fe200008f0eff */
[----:B------:R-:W-:Y:S01]  /*0390*/  IMAD R15, R14, 0x2, R13 ;  /* 0x000000020e0f7824 */ /* 0x000fe200078e020d */
[----:B------:R-:W-:-:S02]  /*03a0*/  LEA.HI.X.SX32 R29, R11, R0, 0x1, P0 ;  /* 0x000000000b1d7211 */ /* 0x000fc400000f0eff */
[C---:B-1----:R-:W-:Y:S01]  /*03b0*/  LEA R20, P0, R13.reuse, R2, 0x1 ;  /* 0x000000020d147211 */ /* 0x042fe200078008ff */
[C---:B------:R-:W-:Y:S01]  /*03c0*/  IMAD R17, R14.reuse, 0x2, R15 ;  /* 0x000000020e117824 */ /* 0x040fe200078e020f */
[----:B------:R1:W2:Y:S02]  /*03d0*/  LDG.E.U16 R11, [R26.64] ;  /* 0x000000061a0b7981 */ /* 0x0002a4000c1e1500 */
[----:B------:R-:W-:Y:S02]  /*03e0*/  LEA.HI.X.SX32 R21, R13, R0, 0x1, P0 ;  /* 0x000000000d157211 */ /* 0x000fe400000f0eff */
[C---:B------:R-:W-:Y:S01]  /*03f0*/  LEA R22, P0, R15.reuse, R2, 0x1 ;  /* 0x000000020f167211 */ /* 0x040fe200078008ff */
[----:B------:R1:W2:Y:S01]  /*0400*/  LDG.E.U16 R13, [R28.64] ;  /* 0x000000061c0d7981 */ /* 0x0002a2000c1e1500 */
[C---:B------:R-:W-:Y:S02]  /*0410*/  LEA R19, R14.reuse, R17, 0x1 ;  /* 0x000000110e137211 */ /* 0x040fe400078e08ff */
[----:B------:R-:W-:Y:S01]  /*0420*/  LEA.HI.X.SX32 R23, R15, R0, 0x1, P0 ;  /* 0x000000000f177211 */ /* 0x000fe200000f0eff */
[----:B------:R1:W2:Y:S01]  /*0430*/  LDG.E.U16 R12, [R20.64] ;  /* 0x00000006140c7981 */ /* 0x0002a2000c1e1500 */
[-C--:B0-----:R-:W-:Y:S01]  /*0440*/  LEA R24, P0, R19, R2.reuse, 0x1 ;  /* 0x0000000213187211 */ /* 0x081fe200078008ff */
[C---:B-1----:R-:W-:Y:S01]  /*0450*/  IMAD R27, R14.reuse, 0x2, R19 ;  /* 0x000000020e1b7824 */ /* 0x042fe200078e0213 */
[----:B------:R-:W-:Y:S01]  /*0460*/  LEA R30, P1, R17, R2, 0x1 ;  /* 0x00000002111e7211 */ /* 0x000fe200078208ff */
[----:B------:R0:W2:Y:S01]  /*0470*/  LDG.E.U16 R15, [R22.64] ;  /* 0x00000006160f7981 */ /* 0x0000a2000c1e1500 */
[----:B------:R-:W-:Y:S01]  /*0480*/  LEA.HI.X.SX32 R25, R19, R0, 0x1, P0 ;  /* 0x0000000013197211 */ /* 0x000fe200000f0eff */
[----:B------:R-:W-:Y:S01]  /*0490*/  IMAD R19, R14, 0x2, R27 ;  /* 0x000000020e137824 */ /* 0x000fe200078e021b */
[----:B------:R-:W-:-:S02]  /*04a0*/  LEA R26, P0, R27, R2, 0x1 ;  /* 0x000000021b1a7211 */ /* 0x000fc400078008ff */
[-C--:B------:R-:W-:Y:S01]  /*04b0*/  LEA.HI.X.SX32 R31, R17, R0.reuse, 0x1, P1 ;  /* 0x00000000111f7211 */ /* 0x080fe200008f0eff */
[----:B------:R1:W2:Y:S01]  /*04c0*/  LDG.E.U16 R16, [R24.64] ;  /* 0x0000000618107981 */ /* 0x0002a2000c1e1500 */
[C---:B------:R-:W-:Y:S02]  /*04d0*/  LEA R33, R14.reuse, R19, 0x1 ;  /* 0x000000130e217211 */ /* 0x040fe400078e08ff */
[----:B------:R-:W-:Y:S01]  /*04e0*/  LEA.HI.X.SX32 R27, R27, R0, 0x1, P0 ;  /* 0x000000001b1b7211 */ /* 0x000fe200000f0eff */
[----:B------:R1:W2:Y:S02]  /*04f0*/  LDG.E.U16 R17, [R30.64] ;  /* 0x000000061e117981 */ /* 0x0002a4000c1e1500 */
[----:B------:R-:W-:Y:S01]  /*0500*/  IMAD R21, R14, 0x2, R33 ;  /* 0x000000020e157824 */ /* 0x000fe200078e0221 */
[----:B------:R-:W-:-:S03]  /*0510*/  LEA R28, P0, R19, R2, 0x1 ;  /* 0x00000002131c7211 */ /* 0x000fc600078008ff */
[C---:B0-----:R-:W-:Y:S01]  /*0520*/  IMAD R23, R14.reuse, 0x2, R21 ;  /* 0x000000020e177824 */ /* 0x041fe200078e0215 */
[----:B------:R-:W-:Y:S02]  /*0530*/  LEA.HI.X.SX32 R29, R19, R0, 0x1, P0 ;  /* 0x00000000131d7211 */ /* 0x000fe400000f0eff */
[C---:B------:R-:W-:Y:S01]  /*0540*/  LEA R34, P0, R21.reuse, R2, 0x1 ;  /* 0x0000000215227211 */ /* 0x040fe200078008ff */
[----:B------:R0:W2:Y:S01]  /*0550*/  LDG.E.U16 R19, [R26.64] ;  /* 0x000000061a137981 */ /* 0x0000a2000c1e1500 */
[C---:B-1----:R-:W-:Y:S02]  /*0560*/  LEA R25, R14.reuse, R23, 0x1 ;  /* 0x000000170e197211 */ /* 0x042fe400078e08ff */
[----:B------:R-:W-:Y:S01]  /*0570*/  LEA.HI.X.SX32 R35, R21, R0, 0x1, P0 ;  /* 0x0000000015237211 */ /* 0x000fe200000f0eff */
[----:B------:R1:W2:Y:S01]  /*0580*/  LDG.E.U16 R20, [R28.64] ;  /* 0x000000061c147981 */ /* 0x0002a2000c1e1500 */
[-C--:B------:R-:W-:Y:S01]  /*0590*/  LEA R30, P0, R23, R2.reuse, 0x1 ;  /* 0x00000002171e7211 */ /* 0x080fe200078008ff */
[C---:B------:R-:W-:Y:S01]  /*05a0*/  IMAD R39, R14.reuse, 0x2, R25 ;  /* 0x000000020e277824 */ /* 0x040fe200078e0219 */
[----:B------:R-:W-:Y:S01]  /*05b0*/  LEA R32, P1, R33, R2, 0x1 ;  /* 0x0000000221207211 */ /* 0x000fe200078208ff */
[----:B------:R1:W2:Y:S01]  /*05c0*/  LDG.E.U16 R22, [R34.64] ;  /* 0x0000000622167981 */ /* 0x0002a2000c1e1500 */
[----:B------:R-:W-:Y:S01]  /*05d0*/  LEA.HI.X.SX32 R31, R23, R0, 0x1, P0 ;  /* 0x00000000171f7211 */ /* 0x000fe200000f0eff */
[----:B0-----:R-:W-:Y:S01]  /*05e0*/  IMAD R27, R14, 0x2, R39 ;  /* 0x000000020e1b7824 */ /* 0x001fe200078e0227 */
[----:B------:R-:W-:-:S02]  /*05f0*/  LEA R36, P0, R25, R2, 0x1 ;  /* 0x0000000219247211 */ /* 0x000fc400078008ff */
[-C--:B------:R-:W-:Y:S01]  /*0600*/  LEA.HI.X.SX32 R33, R33, R0.reuse, 0x1, P1 ;  /* 0x0000000021217211 */ /* 0x080fe200008f0eff */
[----:B------:R0:W2:Y:S01]  /*0610*/  LDG.E.U16 R23, [R30.64] ;  /* 0x000000061e177981 */ /* 0x0000a2000c1e1500 */
[----:B------:R-:W-:Y:S02]  /*0620*/  LEA.HI.X.SX32 R37, R25, R0, 0x1, P0 ;  /* 0x0000000019257211 */ /* 0x000fe400000f0eff */
[C---:B------:R-:W-:Y:S01]  /*0630*/  LEA R40, P0, R27.reuse, R2, 0x1 ;  /* 0x000000021b287211 */ /* 0x040fe200078008ff */
[----:B------:R0:W2:Y:S01]  /*0640*/  LDG.E.U16 R21, [R32.64] ;  /* 0x0000000620157981 */ /* 0x0000a2000c1e1500 */
[C---:B-1----:R-:W-:Y:S02]  /*0650*/  LEA R29, R14.reuse, R27, 0x1 ;  /* 0x0000001b0e1d7211 */ /* 0x042fe400078e08ff */
[----:B------:R-:W-:Y:S01]  /*0660*/  LEA.HI.X.SX32 R41, R27, R0, 0x1, P0 ;  /* 0x000000001b297211 */ /* 0x000fe200000f0eff */
[----:B------:R1:W2:Y:S02]  /*0670*/  LDG.E.U16 R24, [R36.64] ;  /* 0x0000000624187981 */ /* 0x0002a4000c1e1500 */
[----:B------:R-:W-:Y:S01]  /*0680*/  IMAD R27, R14, 0x2, R29 ;  /* 0x000000020e1b7824 */ /* 0x000fe200078e021d */
[-C--:B------:R-:W-:Y:S01]  /*0690*/  LEA R38, P1, R39, R2.reuse, 0x1 ;  /* 0x0000000227267211 */ /* 0x080fe200078208ff */
[----:B------:R1:W2:Y:S01]  /*06a0*/  LDG.E.U16 R26, [R40.64] ;  /* 0x00000006281a7981 */ /* 0x0002a2000c1e1500 */
[----:B0-----:R-:W-:-:S04]  /*06b0*/  LEA R32, P0, R29, R2, 0x1 ;  /* 0x000000021d207211 */ /* 0x001fc800078008ff */
[-C--:B------:R-:W-:Y:S01]  /*06c0*/  LEA.HI.X.SX32 R33, R29, R0.reuse, 0x1, P0 ;  /* 0x000000001d217211 */ /* 0x080fe200000f0eff */
[C---:B------:R-:W-:Y:S01]  /*06d0*/  IMAD R29, R14.reuse, 0x2, R27 ;  /* 0x000000020e1d7824 */ /* 0x040fe200078e021b */
[----:B------:R-:W-:Y:S02]  /*06e0*/  LEA.HI.X.SX32 R39, R39, R0, 0x1, P1 ;  /* 0x0000000027277211 */ /* 0x000fe400008f0eff */
[C---:B------:R-:W-:Y:S02]  /*06f0*/  LEA R34, P0, R27.reuse, R2, 0x1 ;  /* 0x000000021b227211 */ /* 0x040fe400078008ff */
[C---:B------:R-:W-:Y:S01]  /*0700*/  LEA R31, R14.reuse, R29, 0x1 ;  /* 0x0000001d0e1f7211 */ /* 0x040fe200078e08ff */
[----:B------:R0:W2:Y:S01]  /*0710*/  LDG.E.U16 R25, [R38.64] ;  /* 0x0000000626197981 */ /* 0x0000a2000c1e1500 */
[----:B------:R-:W-:Y:S02]  /*0720*/  LEA.HI.X.SX32 R35, R27, R0, 0x1, P0 ;  /* 0x000000001b237211 */ /* 0x000fe400000f0eff */
[C---:B-1----:R-:W-:Y:S01]  /*0730*/  LEA R36, P0, R31.reuse, R2, 0x1 ;  /* 0x000000021f247211 */ /* 0x042fe200078008ff */
[----:B------:R1:W2:Y:S03]  /*0740*/  LDG.E.U16 R27, [R32.64] ;  /* 0x00000006201b7981 */ /* 0x0002a6000c1e1500 */
[----:B------:R-:W-:Y:S01]  /*0750*/  LEA.HI.X.SX32 R37, R31, R0, 0x1, P0 ;  /* 0x000000001f257211 */ /* 0x000fe200000f0eff */
[----:B------:R1:W2:Y:S01]  /*0760*/  LDG.E.U16 R28, [R34.64] ;  /* 0x00000006221c7981 */ /* 0x0002a2000c1e1500 */
[----:B0-----:R-:W-:Y:S01]  /*0770*/  IMAD R39, R14, 0x2, R31 ;  /* 0x000000020e277824 */ /* 0x001fe200078e021f */
[----:B------:R-:W-:-:S02]  /*0780*/  LEA R42, P1, R29, R2, 0x1 ;  /* 0x000000021d2a7211 */ /* 0x000fc400078208ff */
[----:B------:R0:W2:Y:S01]  /*0790*/  LDG.E.U16 R30, [R36.64] ;  /* 0x00000006241e7981 */ /* 0x0000a2000c1e1500 */
[----:B------:R-:W-:Y:S01]  /*07a0*/  IMAD R31, R14, 0x2, R39 ;  /* 0x000000020e1f7824 */ /* 0x000fe200078e0227 */
[----:B------:R-:W-:-:S04]  /*07b0*/  LEA R38, P0, R39, R2, 0x1 ;  /* 0x0000000227267211 */ /* 0x000fc800078008ff */
[----:B------:R-:W-:Y:S02]  /*07c0*/  LEA R45, R14, R31, 0x1 ;  /* 0x0000001f0e2d7211 */ /* 0x000fe400078e08ff */
[----:B------:R-:W-:-:S03]  /*07d0*/  LEA.HI.X.SX32 R39, R39, R0, 0x1, P0 ;  /* 0x0000000027277211 */ /* 0x000fc600000f0eff */
[----:B-1----:R-:W-:Y:S01]  /*07e0*/  IMAD R33, R14, 0x2, R45 ;  /* 0x000000020e217824 */ /* 0x002fe200078e022d */
[----:B------:R-:W-:-:S03]  /*07f0*/  LEA R40, P0, R31, R2, 0x1 ;  /* 0x000000021f287211 */ /* 0x000fc600078008ff */
[C---:B------:R-:W-:Y:S01]  /*0800*/  IMAD R35, R14.reuse, 0x2, R33 ;  /* 0x000000020e237824 */ /* 0x040fe200078e0221 */
[-C--:B------:R-:W-:Y:S02]  /*0810*/  LEA.HI.X.SX32 R43, R29, R0.reuse, 0x1, P1 ;  /* 0x000000001d2b7211 */ /* 0x080fe400008f0eff */
[----:B------:R-:W-:Y:S02]  /*0820*/  LEA.HI.X.SX32 R41, R31, R0, 0x1, P0 ;  /* 0x000000001f297211 */ /* 0x000fe400000f0eff */
[C---:B------:R-:W-:Y:S01]  /*0830*/  LEA R46, P0, R33.reuse, R2, 0x1 ;  /* 0x00000002212e7211 */ /* 0x040fe200078008ff */
[----:B------:R1:W2:Y:S01]  /*0840*/  LDG.E.U16 R29, [R42.64] ;  /* 0x000000062a1d7981 */ /* 0x0002a2000c1e1500 */
[C---:B0-----:R-:W-:Y:S02]  /*0850*/  LEA R37, R14.reuse, R35, 0x1 ;  /* 0x000000230e257211 */ /* 0x041fe400078e08ff */
[----:B------:R-:W-:Y:S01]  /*0860*/  LEA.HI.X.SX32 R47, R33, R0, 0x1, P0 ;  /* 0x00000000212f7211 */ /* 0x000fe200000f0eff */
[----:B------:R0:W2:Y:S02]  /*0870*/  LDG.E.U16 R31, [R38.64] ;  /* 0x00000006261f7981 */ /* 0x0000a4000c1e1500 */
[----:B------:R-:W-:Y:S01]  /*0880*/  IMAD R51, R14, 0x2, R37 ;  /* 0x000000020e337824 */ /* 0x000fe200078e0225 */
[-C--:B------:R-:W-:Y:S01]  /*0890*/  LEA R44, P1, R45, R2.reuse, 0x1 ;  /* 0x000000022d2c7211 */ /* 0x080fe200078208ff */
[----:B------:R0:W2:Y:S01]  /*08a0*/  LDG.E.U16 R32, [R40.64] ;  /* 0x0000000628207981 */ /* 0x0000a2000c1e1500 */
[----:B-1----:R-:W-:-:S04]  /*08b0*/  LEA R42, P0, R35, R2, 0x1 ;  /* 0x00000002232a7211 */ /* 0x002fc800078008ff */
[----:B------:R-:W-:Y:S01]  /*08c0*/  LEA.HI.X.SX32 R43, R35, R0, 0x1, P0 ;  /* 0x00000000232b7211 */ /* 0x000fe200000f0eff */
[C---:B0-----:R-:W-:Y:S01]  /*08d0*/  IMAD R39, R14.reuse, 0x2, R51 ;  /* 0x000000020e277824 */ /* 0x041fe200078e0233 */
[----:B------:R-:W-:Y:S01]  /*08e0*/  LEA R48, P0, R37, R2, 0x1 ;  /* 0x0000000225307211 */ /* 0x000fe200078008ff */
[----:B------:R0:W2:Y:S01]  /*08f0*/  LDG.E.U16 R35, [R46.64] ;  /* 0x000000062e237981 */ /* 0x0000a2000c1e1500 */
[-C--:B------:R-:W-:Y:S02]  /*0900*/  LEA.HI.X.SX32 R45, R45, R0.reuse, 0x1, P1 ;  /* 0x000000002d2d7211 */ /* 0x080fe400008f0eff */
[----:B------:R-:W-:Y:S01]  /*0910*/  LEA.HI.X.SX32 R49, R37, R0, 0x1, P0 ;  /* 0x0000000025317211 */ /* 0x000fe200000f0eff */
[----:B------:R1:W2:Y:S01]  /*0920*/  LDG.E.U16 R34, [R42.64] ;  /* 0x000000062a227981 */ /* 0x0002a2000c1e1500 */
[C---:B------:R-:W-:Y:S02]  /*0930*/  LEA R52, P0, R39.reuse, R2, 0x1 ;  /* 0x0000000227347211 */ /* 0x040fe400078008ff */
[----:B------:R-:W-:Y:S01]  /*0940*/  LEA R41, R14, R39, 0x1 ;  /* 0x000000270e297211 */ /* 0x000fe200078e08ff */
[----:B------:R0:W2:Y:S01]  /*0950*/  LDG.E.U16 R33, [R44.64] ;  /* 0x000000062c217981 */ /* 0x0000a2000c1e1500 */
[----:B------:R-:W-:-:S03]  /*0960*/  LEA.HI.X.SX32 R53, R39, R0, 0x1, P0 ;  /* 0x0000000027357211 */ /* 0x000fc600000f0eff */
[----:B------:R-:W-:Y:S01]  /*0970*/  IMAD R39, R14, 0x2, R41 ;  /* 0x000000020e277824 */ /* 0x000fe200078e0229 */
[-C--:B------:R-:W-:Y:S01]  /*0980*/  LEA R50, P1, R51, R2.reuse, 0x1 ;  /* 0x0000000233327211 */ /* 0x080fe200078208ff */
[----:B------:R1:W2:Y:S01]  /*0990*/  LDG.E.U16 R36, [R48.64] ;  /* 0x0000000630247981 */ /* 0x0002a2000c1e1500 */
[----:B0-----:R-:W-:-:S03]  /*09a0*/  LEA R44, P0, R41, R2, 0x1 ;  /* 0x00000002292c7211 */ /* 0x001fc600078008ff */
[----:B------:R0:W2:Y:S01]  /*09b0*/  LDG.E.U16 R38, [R52.64] ;  /* 0x0000000634267981 */ /* 0x0000a2000c1e1500 */
[----:B------:R-:W-:Y:S01]  /*09c0*/  LEA.HI.X.SX32 R45, R41, R0, 0x1, P0 ;  /* 0x00000000292d7211 */ /* 0x000fe200000f0eff */
[----:B------:R-:W-:-:S05]  /*09d0*/  IMAD R41, R14, 0x2, R39 ;  /* 0x000000020e297824 */ /* 0x000fca00078e0227 */
[----:B-1----:R-:W-:-:S05]  /*09e0*/  LEA R43, R14, R41, 0x1 ;  /* 0x000000290e2b7211 */ /* 0x002fca00078e08ff */
[----:B------:R-:W-:-:S04]  /*09f0*/  IMAD R57, R14, 0x2, R43 ;  /* 0x000000020e397824 */ /* 0x000fc800078e022b */
[----:B------:R-:W-:Y:S01]  /*0a00*/  IMAD R59, R14, 0x2, R57 ;  /* 0x000000020e3b7824 */ /* 0x000fe200078e0239 */
[----:B------:R-:W-:-:S04]  /*0a10*/  LEA R46, P0, R39, R2, 0x1 ;  /* 0x00000002272e7211 */ /* 0x000fc800078008ff */
[C---:B------:R-:W-:Y:S02]  /*0a20*/  LEA R61, R14.reuse, R59, 0x1 ;  /* 0x0000003b0e3d7211 */ /* 0x040fe400078e08ff */
[-C--:B------:R-:W-:Y:S02]  /*0a30*/  LEA.HI.X.SX32 R47, R39, R0.reuse, 0x1, P0 ;  /* 0x00000000272f7211 */ /* 0x080fe400000f0eff */
[----:B------:R1:W2:Y:S01]  /*0a40*/  LDG.E.U16 R39, [R44.64] ;  /* 0x000000062c277981 */ /* 0x0002a2000c1e1500 */
[----:B------:R-:W-:Y:S02]  /*0a50*/  LEA.HI.X.SX32 R51, R51, R0, 0x1, P1 ;  /* 0x0000000033337211 */ /* 0x000fe400008f0eff */
[----:B------:R-:W-:Y:S01]  /*0a60*/  LEA R48, P0, R43, R2, 0x1 ;  /* 0x000000022b307211 */ /* 0x000fe200078008ff */
[----:B------:R0:W2:Y:S01]  /*0a70*/  LDG.E.U16 R40, [R46.64] ;  /* 0x000000062e287981 */ /* 0x0000a2000c1e1500 */
[----:B-1----:R-:W-:-:S03]  /*0a80*/  IMAD R45, R14, 0x2, R61 ;  /* 0x000000020e2d7824 */ /* 0x002fc600078e023d */
[----:B------:R1:W2:Y:S01]  /*0a90*/  LDG.E.U16 R37, [R50.64] ;  /* 0x0000000632257981 */ /* 0x0002a2000c1e1500 */
[----:B------:R-:W-:Y:S01]  /*0aa0*/  IMAD R63, R14, 0x2, R45 ;  /* 0x000000020e3f7824 */ /* 0x000fe200078e022d */
[----:B------:R-:W-:-:S04]  /*0ab0*/  LEA.HI.X.SX32 R49, R43, R0, 0x1, P0 ;  /* 0x000000002b317211 */ /* 0x000fc800000f0eff */
[----:B------:R-:W-:Y:S01]  /*0ac0*/  LEA R65, R14, R63, 0x1 ;  /* 0x0000003f0e417211 */ /* 0x000fe200078e08ff */
[----:B------:R0:W2:Y:S01]  /*0ad0*/  LDG.E.U16 R43, [R48.64] ;  /* 0x00000006302b7981 */ /* 0x0000a2000c1e1500 */
[----:B-1----:R-:W-:-:S03]  /*0ae0*/  LEA R50, P0, R57, R2, 0x1 ;  /* 0x0000000239327211 */ /* 0x002fc600078008ff */
[C---:B------:R-:W-:Y:S01]  /*0af0*/  IMAD R67, R14.reuse, 0x2, R65 ;  /* 0x000000020e437824 */ /* 0x040fe200078e0241 */
[----:B------:R-:W-:Y:S02]  /*0b00*/  LEA R54, P1, R41, R2, 0x1 ;  /* 0x0000000229367211 */ /* 0x000fe400078208ff */
[-C--:B------:R-:W-:Y:S01]  /*0b10*/  LEA.HI.X.SX32 R51, R57, R0.reuse, 0x1, P0 ;  /* 0x0000000039337211 */ /* 0x080fe200000f0eff */
[----:B0-----:R-:W-:Y:S01]  /*0b20*/  IMAD R49, R14, 0x2, R67 ;  /* 0x000000020e317824 */ /* 0x001fe200078e0243 */
[----:B------:R-:W-:-:S03]  /*0b30*/  LEA.HI.X.SX32 R55, R41, R0, 0x1, P1 ;  /* 0x0000000029377211 */ /* 0x000fc600008f0eff */
[----:B------:R0:W2:Y:S01]  /*0b40*/  LDG.E.U16 R42, [R50.64] ;  /* 0x00000006322a7981 */ /* 0x0000a2000c1e1500 */
[----:B------:R-:W-:-:S03]  /*0b50*/  LEA R52, P0, R59, R2, 0x1 ;  /* 0x000000023b347211 */ /* 0x000fc600078008ff */
[----:B------:R1:W2:Y:S01]  /*0b60*/  LDG.E.U16 R41, [R54.64] ;  /* 0x0000000636297981 */ /* 0x0002a2000c1e1500 */
[----:B------:R-:W-:Y:S02]  /*0b70*/  LEA.HI.X.SX32 R53, R59, R0, 0x1, P0 ;  /* 0x000000003b357211 */ /* 0x000fe400000f0eff */
[----:B0-----:R-:W-:-:S03]  /*0b80*/  LEA R51, R14, R49, 0x1 ;  /* 0x000000310e337211 */ /* 0x001fc600078e08ff */
[----:B------:R0:W2:Y:S01]  /*0b90*/  LDG.E.U16 R44, [R52.64] ;  /* 0x00000006342c7981 */ /* 0x0000a2000c1e1500 */
[-C--:B------:R-:W-:Y:S02]  /*0ba0*/  LEA R56, P1, R61, R2.reuse, 0x1 ;  /* 0x000000023d387211 */ /* 0x080fe400078208ff */
[----:B-1----:R-:W-:Y:S01]  /*0bb0*/  LEA R54, P0, R45, R2, 0x1 ;  /* 0x000000022d367211 */ /* 0x002fe200078008ff */
[C---:B------:R-:W-:Y:S01]  /*0bc0*/  IMAD R69, R14.reuse, 0x2, R51 ;  /* 0x000000020e457824 */ /* 0x040fe200078e0233 */
[-C--:B------:R-:W-:Y:S02]  /*0bd0*/  LEA.HI.X.SX32 R57, R61, R0.reuse, 0x1, P1 ;  /* 0x000000003d397211 */ /* 0x080fe400008f0eff */
[----:B------:R-:W-:Y:S02]  /*0be0*/  LEA.HI.X.SX32 R55, R45, R0, 0x1, P0 ;  /* 0x000000002d377211 */ /* 0x000fe400000f0eff */
[-C--:B------:R-:W-:Y:S01]  /*0bf0*/  LEA R58, P0, R63, R2.reuse, 0x1 ;  /* 0x000000023f3a7211 */ /* 0x080fe200078008ff */
[----:B0-----:R-:W-:Y:S01]  /*0c00*/  IMAD R53, R14, 0x2, R69 ;  /* 0x000000020e357824 */ /* 0x001fe200078e0245 */
[----:B------:R-:W-:Y:S01]  /*0c10*/  LEA R62, P1, R67, R2, 0x1 ;  /* 0x00000002433e7211 */ /* 0x000fe200078208ff */
[----:B------:R0:W2:Y:S01]  /*0c20*/  LDG.E.U16 R45, [R56.64] ;  /* 0x00000006382d7981 */ /* 0x0000a2000c1e1500 */
[----:B------:R-:W-:-:S02]  /*0c30*/  LEA.HI.X.SX32 R59, R63, R0, 0x1, P0 ;  /* 0x000000003f3b7211 */ /* 0x000fc400000f0eff */
[----:B------:R-:W-:Y:S01]  /*0c40*/  LEA.HI.X.SX32 R63, R67, R0, 0x1, P1 ;  /* 0x00000000433f7211 */ /* 0x000fe200008f0eff */
[----:B------:R1:W2:Y:S01]  /*0c50*/  LDG.E.U16 R47, [R54.64] ;  /* 0x00000006362f7981 */ /* 0x0002a2000c1e1500 */
[C---:B------:R-:W-:Y:S02]  /*0c60*/  LEA R67, R14.reuse, R53, 0x1 ;  /* 0x000000350e437211 */ /* 0x040fe400078e08ff */
[----:B------:R-:W-:Y:S01]  /*0c70*/  LEA R60, P0, R65, R2, 0x1 ;  /* 0x00000002413c7211 */ /* 0x000fe200078008ff */
[----:B------:R0:W2:Y:S02]  /*0c80*/  LDG.E.U16 R46, [R58.64] ;  /* 0x000000063a2e7981 */ /* 0x0000a4000c1e1500 */
[----:B------:R-:W-:-:S04]  /*0c90*/  IMAD R71, R14, 0x2, R67 ;  /* 0x000000020e477824 */ /* 0x000fc800078e0243 */
[----:B------:R-:W-:-:S05]  /*0ca0*/  IMAD R73, R14, 0x2, R71 ;  /* 0x000000020e497824 */ /* 0x000fca00078e0247 */
[----:B------:R-:W-:Y:S02]  /*0cb0*/  LEA R75, R14, R73, 0x1 ;  /* 0x000000490e4b7211 */ /* 0x000fe400078e08ff */
[----:B------:R-:W-:-:S03]  /*0cc0*/  LEA.HI.X.SX32 R61, R65, R0, 0x1, P0 ;  /* 0x00000000413d7211 */ /* 0x000fc600000f0eff */
[C---:B------:R-:W-:Y:S01]  /*0cd0*/  IMAD R77, R14.reuse, 0x2, R75 ;  /* 0x000000020e4d7824 */ /* 0x040fe200078e024b */
[C---:B0-----:R-:W-:Y:S01]  /*0ce0*/  LEA R56, P0, R49.reuse, R2, 0x1 ;  /* 0x0000000231387211 */ /* 0x041fe200078008ff */
[----:B------:R0:W2:Y:S02]  /*0cf0*/  LDG.E.U16 R48, [R60.64] ;  /* 0x000000063c307981 */ /* 0x0000a4000c1e1500 */
[C---:B------:R-:W-:Y:S01]  /*0d00*/  IMAD R79, R14.reuse, 0x2, R77 ;  /* 0x000000020e4f7824 */ /* 0x040fe200078e024d */
[----:B------:R-:W-:Y:S02]  /*0d10*/  LEA.HI.X.SX32 R57, R49, R0, 0x1, P0 ;  /* 0x0000000031397211 */ /* 0x000fe400000f0eff */
[C---:B-1----:R-:W-:Y:S01]  /*0d20*/  LEA R54, P0, R51.reuse, R2, 0x1 ;  /* 0x0000000233367211 */ /* 0x042fe200078008ff */
[----:B------:R1:W2:Y:S01]  /*0d30*/  LDG.E.U16 R49, [R62.64] ;  /* 0x000000063e317981 */ /* 0x0002a2000c1e1500 */
[----:B------:R-:W-:Y:S02]  /*0d40*/  LEA R81, R14, R79, 0x1 ;  /* 0x0000004f0e517211 */ /* 0x000fe400078e08ff */
[----:B------:R-:W-:-:S02]  /*0d50*/  LEA.HI.X.SX32 R55, R51, R0, 0x1, P0 ;  /* 0x0000000033377211 */ /* 0x000fc400000f0eff */
[-C--:B------:R-:W-:Y:S01]  /*0d60*/  LEA R58, P0, R69, R2.reuse, 0x1 ;  /* 0x00000002453a7211 */ /* 0x080fe200078008ff */
[C---:B------:R-:W-:Y:S01]  /*0d70*/  IMAD R83, R14.reuse, 0x2, R81 ;  /* 0x000000020e537824 */ /* 0x040fe200078e0251 */
[----:B------:R-:W-:Y:S01]  /*0d80*/  LEA R64, P1, R53, R2, 0x1 ;  /* 0x0000000235407211 */ /* 0x000fe200078208ff */
[----:B------:R3:W2:Y:S01]  /*0d90*/  LDG.E.U16 R51, [R56.64] ;  /* 0x0000000638337981 */ /* 0x0006a2000c1e1500 */
[----:B------:R-:W-:Y:S01]  /*0da0*/  LEA.HI.X.SX32 R59, R69, R0, 0x1, P0 ;  /* 0x00000000453b7211 */ /* 0x000fe200000f0eff */
[----:B------:R-:W-:Y:S01]  /*0db0*/  IMAD R85, R14, 0x2, R83 ;  /* 0x000000020e557824 */ /* 0x000fe200078e0253 */
[C---:B0-----:R-:W-:Y:S01]  /*0dc0*/  LEA R60, P0, R67.reuse, R2, 0x1 ;  /* 0x00000002433c7211 */ /* 0x041fe200078008ff */
[----:B------:R0:W2:Y:S03]  /*0dd0*/  LDG.E.U16 R50, [R54.64] ;  /* 0x0000000636327981 */ /* 0x0000a6000c1e1500 */
[----:B------:R-:W-:Y:S01]  /*0de0*/  LEA.HI.X.SX32 R61, R67, R0, 0x1, P0 ;  /* 0x00000000433d7211 */ /* 0x000fe200000f0eff */
[----:B------:R3:W2:Y:S01]  /*0df0*/  LDG.E.U16 R52, [R58.64] ;  /* 0x000000063a347981 */ /* 0x0006a2000c1e1500 */
[----:B-1----:R-:W-:-:S02]  /*0e00*/  LEA R62, P0, R71, R2, 0x1 ;  /* 0x00000002473e7211 */ /* 0x002fc400078008ff */
[C---:B------:R-:W-:Y:S02]  /*0e10*/  LEA R87, R14.reuse, R85, 0x1 ;  /* 0x000000550e577211 */ /* 0x040fe400078e08ff */
[-C--:B------:R-:W-:Y:S01]  /*0e20*/  LEA.HI.X.SX32 R65, R53, R0.reuse, 0x1, P1 ;  /* 0x0000000035417211 */ /* 0x080fe200008f0eff */
[----:B0-----:R0:W2:Y:S01]  /*0e30*/  LDG.E.U16 R55, [R60.64] ;  /* 0x000000063c377981 */ /* 0x0010a2000c1e1500 */
[----:B------:R-:W-:Y:S01]  /*0e40*/  LEA.HI.X.SX32 R63, R71, R0, 0x1, P0 ;  /* 0x00000000473f7211 */ /* 0x000fe200000f0eff */
[C---:B------:R-:W-:Y:S01]  /*0e50*/  IMAD R89, R14.reuse, 0x2, R87 ;  /* 0x000000020e597824 */ /* 0x040fe200078e0257 */
[C---:B------:R-:W-:Y:S01]  /*0e60*/  LEA R66, P0, R73.reuse, R2, 0x1 ;  /* 0x0000000249427211 */ /* 0x040fe200078008ff */
[----:B------:R1:W2:Y:S02]  /*0e70*/  LDG.E.U16 R53, [R64.64] ;  /* 0x0000000640357981 */ /* 0x0002a4000c1e1500 */
[C---:B------:R-:W-:Y:S01]  /*0e80*/  IMAD R91, R14.reuse, 0x2, R89 ;  /* 0x000000020e5b7824 */ /* 0x040fe200078e0259 */
[----:B------:R-:W-:Y:S01]  /*0e90*/  LEA.HI.X.SX32 R67, R73, R0, 0x1, P0 ;  /* 0x0000000049437211 */ /* 0x000fe200000f0eff */
[----:B------:R0:W2:Y:S03]  /*0ea0*/  LDG.E.U16 R54, [R62.64] ;  /* 0x000000063e367981 */ /* 0x0000a6000c1e1500 */
[----:B------:R-:W-:Y:S01]  /*0eb0*/  LEA R93, R14, R91, 0x1 ;  /* 0x0000005b0e5d7211 */ /* 0x000fe200078e08ff */
[----:B---3--:R3:W2:Y:S01]  /*0ec0*/  LDG.E.U16 R56, [R66.64] ;  /* 0x0000000642387981 */ /* 0x0086a2000c1e1500 */
[----:B-1----:R-:W-:-:S04]  /*0ed0*/  LEA R64, P0, R77, R2, 0x1 ;  /* 0x000000024d407211 */ /* 0x002fc800078008ff */
[----:B------:R-:W-:Y:S02]  /*0ee0*/  LEA.HI.X.SX32 R65, R77, R0, 0x1, P0 ;  /* 0x000000004d417211 */ /* 0x000fe400000f0eff */
[-C--:B------:R-:W-:Y:S02]  /*0ef0*/  LEA R70, P0, R79, R2.reuse, 0x1 ;  /* 0x000000024f467211 */ /* 0x080fe400078008ff */
[----:B------:R-:W-:Y:S01]  /*0f00*/  LEA R68, P1, R75, R2, 0x1 ;  /* 0x000000024b447211 */ /* 0x000fe200078208ff */
[----:B------:R1:W2:Y:S01]  /*0f10*/  LDG.E.U16 R58, [R64.64] ;  /* 0x00000006403a7981 */ /* 0x0002a2000c1e1500 */
[----:B------:R-:W-:Y:S01]  /*0f20*/  LEA.HI.X.SX32 R71, R79, R0, 0x1, P0 ;  /* 0x000000004f477211 */ /* 0x000fe200000f0eff */
[----:B------:R-:W-:Y:S01]  /*0f30*/  IMAD R79, R14, 0x2, R93 ;  /* 0x000000020e4f7824 */ /* 0x000fe200078e025d */
[----:B------:R-:W-:-:S03]  /*0f40*/  LEA R72, P0, R81, R2, 0x1 ;  /* 0x0000000251487211 */ /* 0x000fc600078008ff */
[C---:B------:R-:W-:Y:S01]  /*0f50*/  IMAD R95, R14.reuse, 0x2, R79 ;  /* 0x000000020e5f7824 */ /* 0x040fe200078e024f */
[-C--:B------:R-:W-:Y:S01]  /*0f60*/  LEA.HI.X.SX32 R69, R75, R0.reuse, 0x1, P1 ;  /* 0x000000004b457211 */ /* 0x080fe200008f0eff */
[----:B------:R1:W2:Y:S01]  /*0f70*/  LDG.E.U16 R59, [R70.64] ;  /* 0x00000006463b7981 */ /* 0x0002a2000c1e1500 */
[----:B------:R-:W-:Y:S02]  /*0f80*/  LEA.HI.X.SX32 R73, R81, R0, 0x1, P0 ;  /* 0x0000000051497211 */ /* 0x000fe400000f0eff */
[C---:B------:R-:W-:Y:S01]  /*0f90*/  LEA R74, P1, R83.reuse, R2, 0x1 ;  /* 0x00000002534a7211 */ /* 0x040fe200078208ff */
[----:B------:R1:W2:Y:S01]  /*0fa0*/  LDG.E.U16 R57, [R68.64] ;  /* 0x0000000644397981 */ /* 0x0002a2000c1e1500 */
[C---:B------:R-:W-:Y:S02]  /*0fb0*/  LEA R81, R14.reuse, R95, 0x1 ;  /* 0x0000005f0e517211 */ /* 0x040fe400078e08ff */
[----:B------:R-:W-:Y:S01]  /*0fc0*/  LEA.HI.X.SX32 R75, R83, R0, 0x1, P1 ;  /* 0x00000000534b7211 */ /* 0x000fe200008f0eff */
[----:B0-----:R0:W2:Y:S01]  /*0fd0*/  LDG.E.U16 R60, [R72.64] ;  /* 0x00000006483c7981 */ /* 0x0010a2000c1e1500 */
[-C--:B---3--:R-:W-:Y:S01]  /*0fe0*/  LEA R66, P0, R85, R2.reuse, 0x1 ;  /* 0x0000000255427211 */ /* 0x088fe200078008ff */
[C---:B------:R-:W-:Y:S01]  /*0ff0*/  IMAD R83, R14.reuse, 0x2, R81 ;  /* 0x000000020e537824 */ /* 0x040fe200078e0251 */
[----:B------:R-:W-:Y:S01]  /*1000*/  LEA R76, P1, R91, R2, 0x1 ;  /* 0x000000025b4c7211 */ /* 0x000fe200078208ff */
[----:B------:R3:W2:Y:S01]  /*1010*/  LDG.E.U16 R61, [R74.64] ;  /* 0x000000064a3d7981 */ /* 0x0006a2000c1e1500 */
[----:B------:R-:W-:Y:S01]  /*1020*/  LEA.HI.X.SX32 R67, R85, R0, 0x1, P0 ;  /* 0x0000000055437211 */ /* 0x000fe200000f0eff */
[----:B------:R-:W-:Y:S01]  /*1030*/  IMAD R85, R14, 0x2, R83 ;  /* 0x000000020e557824 */ /* 0x000fe200078e0253 */
[----:B-1----:R-:W-:-:S02]  /*1040*/  LEA R68, P0, R87, R2, 0x1 ;  /* 0x0000000257447211 */ /* 0x002fc400078008ff */
[-C--:B------:R-:W-:Y:S01]  /*1050*/  LEA.HI.X.SX32 R77, R91, R0.reuse, 0x1, P1 ;  /* 0x000000005b4d7211 */ /* 0x080fe200008f0eff */
[----:B------:R1:W2:Y:S01]  /*1060*/  LDG.E.U16 R62, [R66.64] ;  /* 0x00000006423e7981 */ /* 0x0002a2000c1e1500 */
[C---:B------:R-:W-:Y:S02]  /*1070*/  LEA R97, R14.reuse, R85, 0x1 ;  /* 0x000000550e617211 */ /* 0x040fe400078e08ff */
[----:B------:R-:W-:Y:S01]  /*1080*/  LEA.HI.X.SX32 R69, R87, R0, 0x1, P0 ;  /* 0x0000000057457211 */ /* 0x000fe200000f0eff */
[----:B------:R0:W2:Y:S02]  /*1090*/  LDG.E.U16 R65, [R76.64] ;  /* 0x000000064c417981 */ /* 0x0000a4000c1e1500 */
[C---:B------:R-:W-:Y:S01]  /*10a0*/  IMAD R87, R14.reuse, 0x2, R97 ;  /* 0x000000020e577824 */ /* 0x040fe200078e0261 */
[C---:B------:R-:W-:Y:S01]  /*10b0*/  LEA R70, P0, R89.reuse, R2, 0x1 ;  /* 0x0000000259467211 */ /* 0x040fe200078008ff */
[----:B------:R1:W2:Y:S02]  /*10c0*/  LDG.E.U16 R63, [R68.64] ;  /* 0x00000006443f7981 */ /* 0x0002a4000c1e1500 */
[----:B------:R-:W-:Y:S01]  /*10d0*/  IMAD R99, R14, 0x2, R87 ;  /* 0x000000020e637824 */ /* 0x000fe200078e0257 */
[----:B------:R-:W-:-:S04]  /*10e0*/  LEA.HI.X.SX32 R71, R89, R0, 0x1, P0 ;  /* 0x0000000059477211 */ /* 0x000fc800000f0eff */
[----:B------:R-:W-:Y:S01]  /*10f0*/  LEA R89, R14, R99, 0x1 ;  /* 0x000000630e597211 */ /* 0x000fe200078e08ff */
[----:B------:R1:W2:Y:S01]  /*1100*/  LDG.E.U16 R64, [R70.64] ;  /* 0x0000000646407981 */ /* 0x0002a2000c1e1500 */
[----:B0-----:R-:W-:-:S03]  /*1110*/  LEA R72, P0, R93, R2, 0x1 ;  /* 0x000000025d487211 */ /* 0x001fc600078008ff */
[----:B------:R-:W-:Y:S01]  /*1120*/  IMAD R91, R14, 0x2, R89 ;  /* 0x000000020e5b7824 */ /* 0x000fe200078e0259 */
[----:B------:R-:W-:-:S03]  /*1130*/  LEA.HI.X.SX32 R73, R93, R0, 0x1, P0 ;  /* 0x000000005d497211 */ /* 0x000fc600000f0eff */
[C---:B------:R-:W-:Y:S01]  /*1140*/  IMAD R93, R14.reuse, 0x2, R91 ;  /* 0x000000020e5d7824 */ /* 0x040fe200078e025b */
[C---:B---3--:R-:W-:Y:S01]  /*1150*/  LEA R74, P0, R79.reuse, R2, 0x1 ;  /* 0x000000024f4a7211 */ /* 0x048fe200078008ff */
[----:B-1----:R0:W3:Y:S03]  /*1160*/  LDG.E.U16 R66, [R72.64] ;  /* 0x0000000648427981 */ /* 0x0020e6000c1e1500 */
[C---:B------:R-:W-:Y:S02]  /*1170*/  LEA R101, R14.reuse, R93, 0x1 ;  /* 0x0000005d0e657211 */ /* 0x040fe400078e08ff */
[----:B------:R-:W-:Y:S02]  /*1180*/  LEA.HI.X.SX32 R75, R79, R0, 0x1, P0 ;  /* 0x000000004f4b7211 */ /* 0x000fe400000f0eff */
[-C--:B------:R-:W-:Y:S01]  /*1190*/  LEA R78, P0, R95, R2.reuse, 0x1 ;  /* 0x000000025f4e7211 */ /* 0x080fe200078008ff */
[C---:B------:R-:W-:Y:S01]  /*11a0*/  IMAD R103, R14.reuse, 0x2, R101 ;  /* 0x000000020e677824 */ /* 0x040fe200078e0265 */
        /* <DEDUP_REMOVED lines=10> */
[C---:B------:R-:W-:Y:S01]  /*1250*/  IMAD R107, R14.reuse, 0x2, R105 ;  /* 0x000000020e6b7824 */ /* 0x040fe200078e0269 */
[----:B------:R-:W-:Y:S01]  /*1260*/  LEA R82, P0, R85, R2, 0x1 ;  /* 0x0000000255527211 */ /* 0x000fe200078008ff */
[----:B------:R0:W2:Y:S02]  /*1270*/  LDG.E.U16 R70, [R76.64] ;  /* 0x000000064c467981 */ /* 0x0000a4000c1e1500 */
[----:B------:R-:W-:-:S05]  /*1280*/  IMAD R109, R14, 0x2, R107 ;  /* 0x000000020e6d7824 */ /* 0x000fca00078e026b */
[----:B------:R-:W-:-:S05]  /*1290*/  LEA R111, R14, R109, 0x1 ;  /* 0x0000006d0e6f7211 */ /* 0x000fca00078e08ff */
[----:B------:R-:W-:-:S04]  /*12a0*/  IMAD R113, R14, 0x2, R111 ;  /* 0x000000020e717824 */ /* 0x000fc800078e026f */
[----:B------:R-:W-:Y:S01]  /*12b0*/  IMAD R115, R14, 0x2, R113 ;  /* 0x000000020e737824 */ /* 0x000fe200078e0271 */
[----:B------:R-:W-:-:S04]  /*12c0*/  LEA.HI.X.SX32 R83, R85, R0, 0x1, P0 ;  /* 0x0000000055537211 */ /* 0x000fc800000f0eff */
[----:B------:R-:W-:Y:S01]  /*12d0*/  LEA R117, R14, R115, 0x1 ;  /* 0x000000730e757211 */ /* 0x000fe200078e08ff */
[----:B------:R1:W2:Y:S01]  /*12e0*/  LDG.E.U16 R71, [R82.64] ;  /* 0x0000000652477981 */ /* 0x0002a2000c1e1500 */
[----:B------:R-:W-:-:S03]  /*12f0*/  LEA R84, P0, R97, R2, 0x1 ;  /* 0x0000000261547211 */ /* 0x000fc600078008ff */
[C---:B------:R-:W-:Y:S01]  /*1300*/  IMAD R119, R14.reuse, 0x2, R117 ;  /* 0x000000020e777824 */ /* 0x040fe200078e0275 */
[----:B------:R-:W-:Y:S02]  /*1310*/  LEA.HI.X.SX32 R85, R97, R0, 0x1, P0 ;  /* 0x0000000061557211 */ /* 0x000fe400000f0eff */
[C---:B0-----:R-:W-:Y:S01]  /*1320*/  LEA R78, P0, R99.reuse, R2, 0x1 ;  /* 0x00000002634e7211 */ /* 0x041fe200078008ff */
[C---:B------:R-:W-:Y:S02]  /*1330*/  IMAD R121, R14.reuse, 0x2, R119 ;  /* 0x000000020e797824 */ /* 0x040fe400078e0277 */
[----:B------:R0:W2:Y:S01]  /*1340*/  LDG.E.U16 R72, [R84.64] ;  /* 0x0000000654487981 */ /* 0x0000a2000c1e1500 */
[----:B------:R-:W-:Y:S02]  /*1350*/  LEA.HI.X.SX32 R79, R99, R0, 0x1, P0 ;  /* 0x00000000634f7211 */ /* 0x000fe400000f0eff */
[C---:B------:R-:W-:Y:S02]  /*1360*/  LEA R80, P0, R89.reuse, R2, 0x1 ;  /* 0x0000000259507211 */ /* 0x040fe400078008ff */
[----:B------:R-:W-:Y:S01]  /*1370*/  LEA R123, R14, R121, 0x1 ;  /* 0x000000790e7b7211 */ /* 0x000fe200078e08ff */
[----:B-1----:R1:W2:Y:S01]  /*1380*/  LDG.E.U16 R74, [R78.64] ;  /* 0x000000064e4a7981 */ /* 0x0022a2000c1e1500 */
[----:B------:R-:W-:-:S02]  /*1390*/  LEA.HI.X.SX32 R81, R89, R0, 0x1, P0 ;  /* 0x0000000059517211 */ /* 0x000fc400000f0eff */
[C---:B------:R-:W-:Y:S01]  /*13a0*/  LEA R82, P0, R91.reuse, R2, 0x1 ;  /* 0x000000025b527211 */ /* 0x040fe200078008ff */
[C---:B------:R-:W-:Y:S02]  /*13b0*/  IMAD R125, R14.reuse, 0x2, R123 ;  /* 0x000000020e7d7824 */ /* 0x040fe400078e027b */
[----:B------:R1:W2:Y:S01]  /*13c0*/  LDG.E.U16 R75, [R80.64] ;  /* 0x00000006504b7981 */ /* 0x0002a2000c1e1500 */
[----:B------:R-:W-:Y:S01]  /*13d0*/  LEA.HI.X.SX32 R83, R91, R0, 0x1, P0 ;  /* 0x000000005b537211 */ /* 0x000fe200000f0eff */
[----:B------:R-:W-:Y:S01]  /*13e0*/  IMAD R127, R14, 0x2, R125 ;  /* 0x000000020e7f7824 */ /* 0x000fe200078e027d */
[-C--:B0-----:R-:W-:Y:S02]  /*13f0*/  LEA R84, P0, R101, R2.reuse, 0x1 ;  /* 0x0000000265547211 */ /* 0x081fe400078008ff */
[----:B------:R-:W-:Y:S01]  /*1400*/  LEA R86, P1, R87, R2, 0x1 ;  /* 0x0000000257567211 */ /* 0x000fe200078208ff */
[----:B------:R0:W2:Y:S01]  /*1410*/  LDG.E.U16 R76, [R82.64] ;  /* 0x00000006524c7981 */ /* 0x0000a2000c1e1500 */
[----:B------:R-:W-:-:S02]  /*1420*/  LEA.HI.X.SX32 R85, R101, R0, 0x1, P0 ;  /* 0x0000000065557211 */ /* 0x000fc400000f0eff */
[C---:B------:R-:W-:Y:S02]  /*1430*/  LEA R101, R14.reuse, R127, 0x1 ;  /* 0x0000007f0e657211 */ /* 0x040fe400078e08ff */
[C---:B-1----:R-:W-:Y:S01]  /*1440*/  LEA R78, P0, R103.reuse, R2, 0x1 ;  /* 0x00000002674e7211 */ /* 0x042fe200078008ff */
[----:B------:R1:W2:Y:S02]  /*1450*/  LDG.E.U16 R88, [R84.64] ;  /* 0x0000000654587981 */ /* 0x0002a4000c1e1500 */
[C---:B------:R-:W-:Y:S01]  /*1460*/  IMAD R129, R14.reuse, 0x2, R101 ;  /* 0x000000020e817824 */ /* 0x040fe200078e0265 */
[----:B------:R-:W-:Y:S02]  /*1470*/  LEA.HI.X.SX32 R79, R103, R0, 0x1, P0 ;  /* 0x00000000674f7211 */ /* 0x000fe400000f0eff */
[----:B------:R-:W-:Y:S01]  /*1480*/  LEA R80, P0, R95, R2, 0x1 ;  /* 0x000000025f507211 */ /* 0x000fe200078008ff */
[----:B------:R-:W-:Y:S01]  /*1490*/  IMAD R131, R14, 0x2, R129 ;  /* 0x000000020e837824 */ /* 0x000fe200078e0281 */
[-C--:B------:R-:W-:Y:S01]  /*14a0*/  LEA.HI.X.SX32 R87, R87, R0.reuse, 0x1, P1 ;  /* 0x0000000057577211 */ /* 0x080fe200008f0eff */
[----:B------:R0:W2:Y:S01]  /*14b0*/  LDG.E.U16 R89, [R78.64] ;  /* 0x000000064e597981 */ /* 0x0000a2000c1e1500 */
[----:B------:R-:W-:-:S02]  /*14c0*/  LEA.HI.X.SX32 R81, R95, R0, 0x1, P0 ;  /* 0x000000005f517211 */ /* 0x000fc400000f0eff */
[C---:B------:R-:W-:Y:S01]  /*14d0*/  LEA R95, R14.reuse, R131, 0x1 ;  /* 0x000000830e5f7211 */ /* 0x040fe200078e08ff */
[----:B------:R0:W2:Y:S04]  /*14e0*/  LDG.E.U16 R73, [R86.64] ;  /* 0x0000000656497981 */ /* 0x0000a8000c1e1500 */
[----:B------:R-:W-:-:S04]  /*14f0*/  IMAD R133, R14, 0x2, R95 ;  /* 0x000000020e857824 */ /* 0x000fc800078e025f */
[----:B------:R-:W-:Y:S01]  /*1500*/  IMAD R135, R14, 0x2, R133 ;  /* 0x000000020e877824 */ /* 0x000fe200078e0285 */
[----:B0-----:R-:W-:-:S04]  /*1510*/  LEA R86, P0, R107, R2, 0x1 ;  /* 0x000000026b567211 */ /* 0x001fc800078008ff */
[C---:B------:R-:W-:Y:S02]  /*1520*/  LEA R137, R14.reuse, R135, 0x1 ;  /* 0x000000870e897211 */ /* 0x040fe400078e08ff */
[----:B------:R-:W-:Y:S02]  /*1530*/  LEA R90, P1, R93, R2, 0x1 ;  /* 0x000000025d5a7211 */ /* 0x000fe400078208ff */
[----:B------:R-:W-:Y:S01]  /*1540*/  LEA.HI.X.SX32 R87, R107, R0, 0x1, P0 ;  /* 0x000000006b577211 */ /* 0x000fe200000f0eff */
[C---:B------:R-:W-:Y:S01]  /*1550*/  IMAD R107, R14.reuse, 0x2, R137 ;  /* 0x000000020e6b7824 */ /* 0x040fe200078e0289 */
[----:B-1----:R-:W-:Y:S02]  /*1560*/  LEA R84, P0, R109, R2, 0x1 ;  /* 0x000000026d547211 */ /* 0x002fe400078008ff */
[-C--:B------:R-:W-:Y:S01]  /*1570*/  LEA.HI.X.SX32 R91, R93, R0.reuse, 0x1, P1 ;  /* 0x000000005d5b7211 */ /* 0x080fe200008f0eff */
[----:B------:R-:W-:Y:S01]  /*1580*/  IMAD R139, R14, 0x2, R107 ;  /* 0x000000020e8b7824 */ /* 0x000fe200078e026b */
[----:B------:R-:W-:Y:S01]  /*1590*/  LEA.HI.X.SX32 R85, R109, R0, 0x1, P0 ;  /* 0x000000006d557211 */ /* 0x000fe200000f0eff */
[----:B------:R0:W3:Y:S01]  /*15a0*/  LDG.E.U16 R96, [R86.64] ;  /* 0x0000000656607981 */ /* 0x0000e2000c1e1500 */
[----:B------:R-:W-:-:S02]  /*15b0*/  LEA R78, P0, R111, R2, 0x1 ;  /* 0x000000026f4e7211 */ /* 0x000fc400078008ff */
[----:B------:R-:W-:Y:S01]  /*15c0*/  LEA R82, P1, R105, R2, 0x1 ;  /* 0x0000000269527211 */ /* 0x000fe200078208ff */
[----:B------:R1:W3:Y:S01]  /*15d0*/  LDG.E.U16 R77, [R90.64] ;  /* 0x000000065a4d7981 */ /* 0x0002e2000c1e1500 */
[-C--:B------:R-:W-:Y:S02]  /*15e0*/  LEA.HI.X.SX32 R79, R111, R0.reuse, 0x1, P0 ;  /* 0x000000006f4f7211 */ /* 0x080fe400000f0eff */
[----:B------:R-:W-:Y:S01]  /*15f0*/  LEA R141, R14, R139, 0x1 ;  /* 0x0000008b0e8d7211 */ /* 0x000fe200078e08ff */
[----:B------:R0:W3:Y:S01]  /*1600*/  LDG.E.U16 R97, [R84.64] ;  /* 0x0000000654617981 */ /* 0x0000e2000c1e1500 */
[----:B------:R-:W-:-:S03]  /*1610*/  LEA.HI.X.SX32 R83, R105, R0, 0x1, P1 ;  /* 0x0000000069537211 */ /* 0x000fc600008f0eff */
[----:B------:R0:W3:Y:S04]  /*1620*/  LDG.E.U16 R98, [R78.64] ;  /* 0x000000064e627981 */ /* 0x0000e8000c1e1500 */
[----:B-1----:R1:W3:Y:S04]  /*1630*/  LDG.E.U16 R90, [R80.64] ;  /* 0x00000006505a7981 */ /* 0x0022e8000c1e1500 */
[----:B------:R0:W3:Y:S01]  /*1640*/  LDG.E.U16 R91, [R82.64] ;  /* 0x00000006525b7981 */ /* 0x0000e2000c1e1500 */
[----:B-1----:R-:W-:-:S04]  /*1650*/  LEA R80, P0, R115, R2, 0x1 ;  /* 0x0000000273507211 */ /* 0x002fc800078008ff */
[----:B------:R-:W-:Y:S01]  /*1660*/  LEA.HI.X.SX32 R81, R115, R0, 0x1, P0 ;  /* 0x0000000073517211 */ /* 0x000fe200000f0eff */
[----:B------:R-:W-:Y:S01]  /*1670*/  IMAD R115, R14, 0x2, R141 ;  /* 0x000000020e737824 */ /* 0x000fe200078e028d */
[----:B0-----:R-:W-:-:S03]  /*1680*/  LEA R82, P0, R117, R2, 0x1 ;  /* 0x0000000275527211 */ /* 0x001fc600078008ff */
[C---:B------:R-:W-:Y:S01]  /*1690*/  IMAD R111, R14.reuse, 0x2, R115 ;  /* 0x000000020e6f7824 */ /* 0x040fe200078e0273 */
[----:B------:R-:W-:Y:S01]  /*16a0*/  LEA.HI.X.SX32 R83, R117, R0, 0x1, P0 ;  /* 0x0000000075537211 */ /* 0x000fe200000f0eff */
[----:B------:R0:W3:Y:S03]  /*16b0*/  LDG.E.U16 R102, [R80.64] ;  /* 0x0000000650667981 */ /* 0x0000e6000c1e1500 */
[C---:B------:R-:W-:Y:S01]  /*16c0*/  LEA R117, R14.reuse, R111, 0x1 ;  /* 0x0000006f0e757211 */ /* 0x040fe200078e08ff */
[----:B------:R1:W3:Y:S01]  /*16d0*/  LDG.E.U16 R103, [R82.64] ;  /* 0x0000000652677981 */ /* 0x0002e2000c1e1500 */
[-C--:B------:R-:W-:Y:S02]  /*16e0*/  LEA R92, P1, R113, R2.reuse, 0x1 ;  /* 0x00000002715c7211 */ /* 0x080fe400078208ff */
[----:B------:R-:W-:Y:S01]  /*16f0*/  LEA R84, P0, R119, R2, 0x1 ;  /* 0x0000000277547211 */ /* 0x000fe200078008ff */
[----:B------:R-:W-:Y:S01]  /*1700*/  IMAD R143, R14, 0x2, R117 ;  /* 0x000000020e8f7824 */ /* 0x000fe200078e0275 */
[----:B------:R-:W-:-:S02]  /*1710*/  LEA.HI.X.SX32 R93, R113, R0, 0x1, P1 ;  /* 0x00000000715d7211 */ /* 0x000fc400008f0eff */
[----:B------:R-:W-:Y:S01]  /*1720*/  LEA.HI.X.SX32 R85, R119, R0, 0x1, P0 ;  /* 0x0000000077557211 */ /* 0x000fe200000f0eff */
[C---:B------:R-:W-:Y:S01]  /*1730*/  IMAD R119, R14.reuse, 0x2, R143 ;  /* 0x000000020e777824 */ /* 0x040fe200078e028f */
[-C--:B------:R-:W-:Y:S01]  /*1740*/  LEA R86, P1, R121, R2.reuse, 0x1 ;  /* 0x0000000279567211 */ /* 0x080fe200078208ff */
[----:B------:R1:W3:Y:S01]  /*1750*/  LDG.E.U16 R99, [R92.64] ;  /* 0x000000065c637981 */ /* 0x0002e2000c1e1500 */
[----:B------:R-:W-:Y:S02]  /*1760*/  LEA R78, P0, R123, R2, 0x1 ;  /* 0x000000027b4e7211 */ /* 0x000fe400078008ff */
[-C--:B------:R-:W-:Y:S01]  /*1770*/  LEA.HI.X.SX32 R87, R121, R0.reuse, 0x1, P1 ;  /* 0x0000000079577211 */ /* 0x080fe200008f0eff */
[----:B------:R1:W3:Y:S01]  /*1780*/  LDG.E.U16 R104, [R84.64] ;  /* 0x0000000654687981 */ /* 0x0002e2000c1e1500 */
[C---:B------:R-:W-:Y:S02]  /*1790*/  LEA R121, R14.reuse, R119, 0x1 ;  /* 0x000000770e797211 */ /* 0x040fe400078e08ff */
[----:B------:R-:W-:Y:S01]  /*17a0*/  LEA.HI.X.SX32 R79, R123, R0, 0x1, P0 ;  /* 0x000000007b4f7211 */ /* 0x000fe200000f0eff */
[----:B------:R4:W3:Y:S01]  /*17b0*/  LDG.E.U16 R105, [R86.64] ;  /* 0x0000000656697981 */ /* 0x0008e2000c1e1500 */
[----:B0-----:R-:W-:Y:S01]  /*17c0*/  LEA R80, P0, R125, R2, 0x1 ;  /* 0x000000027d507211 */ /* 0x001fe200078008ff */
[----:B------:R-:W-:-:S02]  /*17d0*/  IMAD R123, R14, 0x2, R121 ;  /* 0x000000020e7b7824 */ /* 0x000fc400078e0279 */
[----:B------:R0:W3:Y:S01]  /*17e0*/  LDG.E.U16 R106, [R78.64] ;  /* 0x000000064e6a7981 */ /* 0x0000e2000c1e1500 */
[----:B------:R-:W-:Y:S01]  /*17f0*/  LEA.HI.X.SX32 R81, R125, R0, 0x1, P0 ;  /* 0x000000007d517211 */ /* 0x000fe200000f0eff */
[C---:B------:R-:W-:Y:S01]  /*1800*/  IMAD R125, R14.reuse, 0x2, R123 ;  /* 0x000000020e7d7824 */ /* 0x040fe200078e027b */
[-C--:B-1----:R-:W-:Y:S02]  /*1810*/  LEA R82, P0, R127, R2.reuse, 0x1 ;  /* 0x000000027f527211 */ /* 0x082fe400078008ff */
[----:B------:R-:W-:Y:S01]  /*1820*/  LEA R84, P1, R101, R2, 0x1 ;  /* 0x0000000265547211 */ /* 0x000fe200078208ff */
[----:B------:R1:W3:Y:S01]  /*1830*/  LDG.E.U16 R108, [R80.64] ;  /* 0x00000006506c7981 */ /* 0x0002e2000c1e1500 */
[----:B------:R-:W-:Y:S02]  /*1840*/  LEA R145, R14, R125, 0x1 ;  /* 0x0000007d0e917211 */ /* 0x000fe400078e08ff */
[----:B------:R-:W-:-:S03]  /*1850*/  LEA.HI.X.SX32 R83, R127, R0, 0x1, P0 ;  /* 0x000000007f537211 */ /* 0x000fc600000f0eff */
[C---:B------:R-:W-:Y:S01]  /*1860*/  IMAD R127, R14.reuse, 0x2, R145 ;  /* 0x000000020e7f7824 */ /* 0x040fe200078e0291 */
[----:B------:R-:W-:Y:S01]  /*1870*/  LEA.HI.X.SX32 R85, R101, R0, 0x1, P1 ;  /* 0x0000000065557211 */ /* 0x000fe200008f0eff */
[----:B------:R1:W5:Y:S01]  /*1880*/  LDG.E.U16 R109, [R82.64] ;  /* 0x00000006526d7981 */ /* 0x000362000c1e1500 */
[-C--:B----4-:R-:W-:Y:S01]  /*1890*/  LEA R86, P0, R129, R2.reuse, 0x1 ;  /* 0x0000000281567211 */ /* 0x090fe200078008ff */
[C---:B------:R-:W-:Y:S01]  /*18a0*/  IMAD R101, R14.reuse, 0x2, R127 ;  /* 0x000000020e657824 */ /* 0x040fe200078e027f */
[----:B0-----:R-:W-:Y:S01]  /*18b0*/  LEA R78, P1, R95, R2, 0x1 ;  /* 0x000000025f4e7211 */ /* 0x001fe200078208ff */
[----:B------:R0:W4:Y:S01]  /*18c0*/  LDG.E.U16 R113, [R84.64] ;  /* 0x0000000654717981 */ /* 0x000122000c1e1500 */
[----:B------:R-:W-:Y:S02]  /*18d0*/  LEA.HI.X.SX32 R87, R129, R0, 0x1, P0 ;  /* 0x0000000081577211 */ /* 0x000fe400000f0eff */
[C---:B------:R-:W-:Y:S02]  /*18e0*/  LEA R129, R14.reuse, R101, 0x1 ;  /* 0x000000650e817211 */ /* 0x040fe400078e08ff */
[C---:B------:R-:W-:Y:S01]  /*18f0*/  LEA R92, P0, R131.reuse, R2, 0x1 ;  /* 0x00000002835c7211 */ /* 0x040fe200078008ff */
[----:B------:R0:W4:Y:S02]  /*1900*/  LDG.E.U16 R110, [R86.64] ;  /* 0x00000006566e7981 */ /* 0x000124000c1e1500 */
[----:B------:R-:W-:Y:S01]  /*1910*/  IMAD R147, R14, 0x2, R129 ;  /* 0x000000020e937824 */ /* 0x000fe200078e0281 */
[----:B------:R-:W-:-:S03]  /*1920*/  LEA.HI.X.SX32 R93, R131, R0, 0x1, P0 ;  /* 0x00000000835d7211 */ /* 0x000fc600000f0eff */
[C---:B------:R-:W-:Y:S01]  /*1930*/  IMAD R131, R14.reuse, 0x2, R147 ;  /* 0x000000020e837824 */ /* 0x040fe200078e0293 */
[----:B------:R-:W-:Y:S01]  /*1940*/  LEA.HI.X.SX32 R79, R95, R0, 0x1, P1 ;  /* 0x000000005f4f7211 */ /* 0x000fe200008f0eff */
[----:B------:R0:W5:Y:S01]  /*1950*/  LDG.E.U16 R112, [R92.64] ;  /* 0x000000065c707981 */ /* 0x000162000c1e1500 */
[C---:B-1----:R-:W-:Y:S02]  /*1960*/  LEA R80, P0, R133.reuse, R2, 0x1 ;  /* 0x0000000285507211 */ /* 0x042fe400078008ff */
[----:B------:R-:W-:Y:S01]  /*1970*/  LEA R95, R14, R131, 0x1 ;  /* 0x000000830e5f7211 */ /* 0x000fe200078e08ff */
[----:B------:R1:W5:Y:S01]  /*1980*/  LDG.E.U16 R114, [R78.64] ;  /* 0x000000064e727981 */ /* 0x000362000c1e1500 */
[----:B------:R-:W-:-:S03]  /*1990*/  LEA.HI.X.SX32 R81, R133, R0, 0x1, P0 ;  /* 0x0000000085517211 */ /* 0x000fc600000f0eff */
[C---:B------:R-:W-:Y:S01]  /*19a0*/  IMAD R133, R14.reuse, 0x2, R95 ;  /* 0x000000020e857824 */ /* 0x040fe200078e025f */
[C---:B0-----:R-:W-:Y:S01]  /*19b0*/  LEA R84, P0, R135.reuse, R2, 0x1 ;  /* 0x0000000287547211 */ /* 0x041fe200078008ff */
[----:B------:R0:W5:Y:S02]  /*19c0*/  LDG.E.U16 R157, [R80.64] ;  /* 0x00000006509d7981 */ /* 0x000164000c1e1500 */
[C---:B------:R-:W-:Y:S01]  /*19d0*/  IMAD R149, R14.reuse, 0x2, R133 ;  /* 0x000000020e957824 */ /* 0x040fe200078e0285 */
[----:B------:R-:W-:Y:S02]  /*19e0*/  LEA.HI.X.SX32 R85, R135, R0, 0x1, P0 ;  /* 0x0000000087557211 */ /* 0x000fe400000f0eff */
[C---:B------:R-:W-:Y:S02]  /*19f0*/  LEA R82, P1, R137.reuse, R2, 0x1 ;  /* 0x0000000289527211 */ /* 0x040fe400078208ff */
[----:B------:R-:W-:Y:S01]  /*1a00*/  LEA R135, R14, R149, 0x1 ;  /* 0x000000950e877211 */ /* 0x000fe200078e08ff */
[----:B------:R1:W5:Y:S01]  /*1a10*/  LDG.E.U16 R116, [R84.64] ;  /* 0x0000000654747981 */ /* 0x000362000c1e1500 */
[----:B------:R-:W-:-:S02]  /*1a20*/  LEA.HI.X.SX32 R83, R137, R0, 0x1, P1 ;  /* 0x0000000089537211 */ /* 0x000fc400008f0eff */
[-C--:B------:R-:W-:Y:S01]  /*1a30*/  LEA R86, P0, R139, R2.reuse, 0x1 ;  /* 0x000000028b567211 */ /* 0x080fe200078008ff */
[C---:B------:R-:W-:Y:S01]  /*1a40*/  IMAD R137, R14.reuse, 0x2, R135 ;  /* 0x000000020e897824 */ /* 0x040fe200078e0287 */
[----:B0-----:R-:W-:Y:S01]  /*1a50*/  LEA R80, P1, R123, R2, 0x1 ;  /* 0x000000027b507211 */ /* 0x001fe200078208ff */
[----:B------:R0:W5:Y:S01]  /*1a60*/  LDG.E.U16 R118, [R82.64] ;  /* 0x0000000652767981 */ /* 0x000162000c1e1500 */
[----:B------:R-:W-:Y:S01]  /*1a70*/  LEA.HI.X.SX32 R87, R139, R0, 0x1, P0 ;  /* 0x000000008b577211 */ /* 0x000fe200000f0eff */
[C---:B------:R-:W-:Y:S01]  /*1a80*/  IMAD R139, R14.reuse, 0x2, R137 ;  /* 0x000000020e8b7824 */ /* 0x040fe200078e0289 */
[----:B-1----:R-:W-:Y:S02]  /*1a90*/  LEA R78, P0, R117, R2, 0x1 ;  /* 0x00000002754e7211 */ /* 0x002fe400078008ff */
[----:B------:R-:W-:Y:S01]  /*1aa0*/  LEA.HI.X.SX32 R81, R123, R0, 0x1, P1 ;  /* 0x000000007b517211 */ /* 0x000fe200008f0eff */
[----:B------:R1:W5:Y:S01]  /*1ab0*/  LDG.E.U16 R159, [R86.64] ;  /* 0x00000006569f7981 */ /* 0x000362000c1e1500 */
[----:B------:R-:W-:-:S02]  /*1ac0*/  LEA R151, R14, R139, 0x1 ;  /* 0x0000008b0e977211 */ /* 0x000fc400078e08ff */
[----:B------:R-:W-:Y:S01]  /*1ad0*/  LEA.HI.X.SX32 R79, R117, R0, 0x1, P0 ;  /* 0x00000000754f7211 */ /* 0x000fe200000f0eff */
[----:B------:R0:W5:Y:S02]  /*1ae0*/  LDG.E.U16 R163, [R80.64] ;  /* 0x0000000650a37981 */ /* 0x000164000c1e1500 */
[C---:B------:R-:W-:Y:S01]  /*1af0*/  IMAD R117, R14.reuse, 0x2, R151 ;  /* 0x000000020e757824 */ /* 0x040fe200078e0297 */
[C---:B------:R-:W-:Y:S01]  /*1b00*/  LEA R84, P0, R101.reuse, R2, 0x1 ;  /* 0x0000000265547211 */ /* 0x040fe200078008ff */
[----:B------:R0:W5:Y:S02]  /*1b10*/  LDG.E.U16 R161, [R78.64] ;  /* 0x000000064ea17981 */ /* 0x000164000c1e1500 */
[----:B------:R-:W-:Y:S01]  /*1b20*/  IMAD R123, R14, 0x2, R117 ;  /* 0x000000020e7b7824 */ /* 0x000fe200078e0275 */
[----:B------:R-:W-:-:S04]  /*1b30*/  LEA.HI.X.SX32 R85, R101, R0, 0x1, P0 ;  /* 0x0000000065557211 */ /* 0x000fc800000f0eff */
[C---:B------:R-:W-:Y:S01]  /*1b40*/  LEA R101, R14.reuse, R123, 0x1 ;  /* 0x0000007b0e657211 */ /* 0x040fe200078e08ff */
[----:B------:R1:W5:Y:S04]  /*1b50*/  LDG.E.U16 R165, [R84.64] ;  /* 0x0000000654a57981 */ /* 0x000368000c1e1500 */
[----:B------:R-:W-:Y:S01]  /*1b60*/  IMAD R153, R14, 0x2, R101 ;  /* 0x000000020e997824 */ /* 0x000fe200078e0265 */
[----:B0-----:R-:W-:-:S03]  /*1b70*/  LEA R82, P1, R137, R2, 0x1 ;  /* 0x0000000289527211 */ /* 0x001fc600078208ff */
[C---:B------:R-:W-:Y:S01]  /*1b80*/  IMAD R155, R14.reuse, 0x2, R153 ;  /* 0x000000020e9b7824 */ /* 0x040fe200078e0299 */
[----:B------:R-:W-:Y:S02]  /*1b90*/  LEA R92, P0, R95, R2, 0x1 ;  /* 0x000000025f5c7211 */ /* 0x000fe400078008ff */
[-C--:B------:R-:W-:Y:S02]  /*1ba0*/  LEA.HI.X.SX32 R83, R137, R0.reuse, 0x1, P1 ;  /* 0x0000000089537211 */ /* 0x080fe400008f0eff */
[----:B------:R-:W-:Y:S02]  /*1bb0*/  LEA R137, R14, R155, 0x1 ;  /* 0x0000009b0e897211 */ /* 0x000fe400078e08ff */
[----:B------:R-:W-:Y:S01]  /*1bc0*/  LEA.HI.X.SX32 R93, R95, R0, 0x1, P0 ;  /* 0x000000005f5d7211 */ /* 0x000fe200000f0eff */
[----:B------:R0:W5:Y:S01]  /*1bd0*/  LDG.E.U16 R169, [R82.64] ;  /* 0x0000000652a97981 */ /* 0x000162000c1e1500 */
[-C--:B------:R-:W-:Y:S02]  /*1be0*/  LEA R78, P0, R123, R2.reuse, 0x1 ;  /* 0x000000027b4e7211 */ /* 0x080fe400078008ff */
[----:B------:R-:W-:Y:S01]  /*1bf0*/  LEA R80, P1, R137, R2, 0x1 ;  /* 0x0000000289507211 */ /* 0x000fe200078208ff */
[----:B------:R0:W5:Y:S01]  /*1c00*/  LDG.E.U16 R167, [R92.64] ;  /* 0x000000065ca77981 */ /* 0x000162000c1e1500 */
[----:B------:R-:W-:-:S02]  /*1c10*/  LEA.HI.X.SX32 R79, R123, R0, 0x1, P0 ;  /* 0x000000007b4f7211 */ /* 0x000fc400000f0eff */
[----:B-1----:R-:W-:Y:S02]  /*1c20*/  LEA R86, P0, R141, R2, 0x1 ;  /* 0x000000028d567211 */ /* 0x002fe400078008ff */
[-C--:B------:R-:W-:Y:S01]  /*1c30*/  LEA.HI.X.SX32 R81, R137, R0.reuse, 0x1, P1 ;  /* 0x0000000089517211 */ /* 0x080fe200008f0eff */
[----:B------:R1:W5:Y:S01]  /*1c40*/  LDG.E.U16 R171, [R78.64] ;  /* 0x000000064eab7981 */ /* 0x000362000c1e1500 */
[----:B------:R-:W-:-:S03]  /*1c50*/  LEA.HI.X.SX32 R87, R141, R0, 0x1, P0 ;  /* 0x000000008d577211 */ /* 0x000fc600000f0eff */
[----:B------:R1:W5:Y:S01]  /*1c60*/  LDG.E.U16 R141, [R80.64] ;  /* 0x00000006508d7981 */ /* 0x000362000c1e1500 */
[-C--:B------:R-:W-:Y:S02]  /*1c70*/  LEA R94, P0, R143, R2.reuse, 0x1 ;  /* 0x000000028f5e7211 */ /* 0x080fe400078008ff */
[----:B------:R-:W-:Y:S01]  /*1c80*/  LEA R84, P1, R125, R2, 0x1 ;  /* 0x000000027d547211 */ /* 0x000fe200078208ff */
[----:B------:R-:W-:Y:S01]  /*1c90*/  IMAD R137, R14, 0x2, R137 ;  /* 0x000000020e897824 */ /* 0x000fe200078e0289 */
[----:B------:R-:W-:Y:S01]  /*1ca0*/  LEA.HI.X.SX32 R95, R143, R0, 0x1, P0 ;  /* 0x000000008f5f7211 */ /* 0x000fe200000f0eff */
[----:B------:R1:W5:Y:S01]  /*1cb0*/  LDG.E.U16 R120, [R86.64] ;  /* 0x0000000656787981 */ /* 0x000362000c1e1500 */
[----:B0-----:R-:W-:Y:S02]  /*1cc0*/  LEA R92, P0, R129, R2, 0x1 ;  /* 0x00000002815c7211 */ /* 0x001fe400078008ff */
[-C--:B------:R-:W-:Y:S01]  /*1cd0*/  LEA.HI.X.SX32 R85, R125, R0.reuse, 0x1, P1 ;  /* 0x000000007d557211 */ /* 0x080fe200008f0eff */
[----:B------:R0:W5:Y:S01]  /*1ce0*/  LDG.E.U16 R122, [R94.64] ;  /* 0x000000065e7a7981 */ /* 0x000162000c1e1500 */
[----:B------:R-:W-:-:S02]  /*1cf0*/  LEA.HI.X.SX32 R93, R129, R0, 0x1, P0 ;  /* 0x00000000815d7211 */ /* 0x000fc400000f0eff */
[-C--:B-1----:R-:W-:Y:S01]  /*1d00*/  LEA R78, P0, R133, R2.reuse, 0x1 ;  /* 0x00000002854e7211 */ /* 0x082fe200078008ff */
[----:B------:R1:W5:Y:S01]  /*1d10*/  LDG.E.U16 R123, [R84.64] ;  /* 0x00000006547b7981 */ /* 0x000362000c1e1500 */
[----:B------:R-:W-:Y:S02]  /*1d20*/  LEA R82, P1, R139, R2, 0x1 ;  /* 0x000000028b527211 */ /* 0x000fe400078208ff */
[-C--:B------:R-:W-:Y:S01]  /*1d30*/  LEA.HI.X.SX32 R79, R133, R0.reuse, 0x1, P0 ;  /* 0x00000000854f7211 */ /* 0x080fe200000f0eff */
[----:B------:R0:W5:Y:S01]  /*1d40*/  LDG.E.U16 R125, [R92.64] ;  /* 0x000000065c7d7981 */ /* 0x000162000c1e1500 */
[----:B------:R-:W-:Y:S02]  /*1d50*/  LEA.HI.X.SX32 R83, R139, R0, 0x1, P1 ;  /* 0x000000008b537211 */ /* 0x000fe400008f0eff */
[-C--:B------:R-:W-:Y:S01]  /*1d60*/  LEA R80, P0, R101, R2.reuse, 0x1 ;  /* 0x0000000265507211 */ /* 0x080fe200078008ff */
[----:B------:R1:W5:Y:S01]  /*1d70*/  LDG.E.U16 R128, [R78.64] ;  /* 0x000000064e807981 */ /* 0x000362000c1e1500 */
[----:B------:R-:W-:-:S02]  /*1d80*/  LEA R86, P1, R137, R2, 0x1 ;  /* 0x0000000289567211 */ /* 0x000fc400078208ff */
[-C--:B------:R-:W-:Y:S01]  /*1d90*/  LEA.HI.X.SX32 R81, R101, R0.reuse, 0x1, P0 ;  /* 0x0000000065517211 */ /* 0x080fe200000f0eff */
[----:B------:R1:W5:Y:S01]  /*1da0*/  LDG.E.U16 R130, [R82.64] ;  /* 0x0000000652827981 */ /* 0x000362000c1e1500 */
[----:B------:R-:W-:-:S03]  /*1db0*/  LEA.HI.X.SX32 R87, R137, R0, 0x1, P1 ;  /* 0x0000000089577211 */ /* 0x000fc600008f0eff */
[----:B------:R1:W5:Y:S01]  /*1dc0*/  LDG.E.U16 R132, [R80.64] ;  /* 0x0000000650847981 */ /* 0x000362000c1e1500 */
[----:B0-----:R-:W-:-:S03]  /*1dd0*/  LEA R94, P0, R115, R2, 0x1 ;  /* 0x00000002735e7211 */ /* 0x001fc600078008ff */
[----:B------:R0:W5:Y:S01]  /*1de0*/  LDG.E.U16 R134, [R86.64] ;  /* 0x0000000656867981 */ /* 0x000162000c1e1500 */
[----:B------:R-:W-:Y:S02]  /*1df0*/  LEA.HI.X.SX32 R95, R115, R0, 0x1, P0 ;  /* 0x00000000735f7211 */ /* 0x000fe400000f0eff */
[-C--:B------:R-:W-:Y:S02]  /*1e00*/  LEA R92, P0, R145, R2.reuse, 0x1 ;  /* 0x00000002915c7211 */ /* 0x080fe400078008ff */
[----:B-1----:R-:W-:Y:S01]  /*1e10*/  LEA R84, P1, R119, R2, 0x1 ;  /* 0x0000000277547211 */ /* 0x002fe200078208ff */
[----:B------:R-:W-:Y:S01]  /*1e20*/  IMAD R137, R14, 0x2, R137 ;  /* 0x000000020e897824 */ /* 0x000fe200078e0289 */
[----:B------:R-:W-:Y:S01]  /*1e30*/  LEA.HI.X.SX32 R93, R145, R0, 0x1, P0 ;  /* 0x00000000915d7211 */ /* 0x000fe200000f0eff */
[----:B------:R1:W5:Y:S01]  /*1e40*/  LDG.E.U16 R115, [R94.64] ;  /* 0x000000065e737981 */ /* 0x000362000c1e1500 */
[----:B------:R-:W-:Y:S02]  /*1e50*/  LEA R78, P0, R149, R2, 0x1 ;  /* 0x00000002954e7211 */ /* 0x000fe400078008ff */
[----:B------:R-:W-:Y:S01]  /*1e60*/  LEA.HI.X.SX32 R85, R119, R0, 0x1, P1 ;  /* 0x0000000077557211 */ /* 0x000fe200008f0eff */
[----:B------:R0:W5:Y:S01]  /*1e70*/  LDG.E.U16 R124, [R92.64] ;  /* 0x000000065c7c7981 */ /* 0x000162000c1e1500 */
[----:B------:R-:W-:-:S02]  /*1e80*/  LEA R100, P1, R147, R2, 0x1 ;  /* 0x0000000293647211 */ /* 0x000fc400078208ff */
[----:B------:R-:W-:Y:S01]  /*1e90*/  LEA.HI.X.SX32 R79, R149, R0, 0x1, P0 ;  /* 0x00000000954f7211 */ /* 0x000fe200000f0eff */
[----:B------:R1:W5:Y:S01]  /*1ea0*/  LDG.E.U16 R119, [R84.64] ;  /* 0x0000000654777981 */ /* 0x000362000c1e1500 */
[----:B------:R-:W-:Y:S02]  /*1eb0*/  LEA R82, P0, R151, R2, 0x1 ;  /* 0x0000000297527211 */ /* 0x000fe400078008ff */
[----:B------:R-:W-:Y:S01]  /*1ec0*/  LEA.HI.X.SX32 R101, R147, R0, 0x1, P1 ;  /* 0x0000000093657211 */ /* 0x000fe200008f0eff */
[----:B------:R1:W5:Y:S01]  /*1ed0*/  LDG.E.U16 R129, [R78.64] ;  /* 0x000000064e817981 */ /* 0x000362000c1e1500 */
[----:B------:R-:W-:Y:S02]  /*1ee0*/  LEA R80, P1, R153, R2, 0x1 ;  /* 0x0000000299507211 */ /* 0x000fe400078208ff */
[----:B------:R-:W-:Y:S01]  /*1ef0*/  LEA.HI.X.SX32 R83, R151, R0, 0x1, P0 ;  /* 0x0000000097537211 */ /* 0x000fe200000f0eff */
[----:B------:R1:W5:Y:S01]  /*1f00*/  LDG.E.U16 R126, [R100.64] ;  /* 0x00000006647e7981 */ /* 0x000362000c1e1500 */
[----:B0-----:R-:W-:-:S02]  /*1f10*/  LEA R86, P0, R137, R2, 0x1 ;  /* 0x0000000289567211 */ /* 0x001fc400078008ff */
[-C--:B------:R-:W-:Y:S02]  /*1f20*/  LEA.HI.X.SX32 R81, R153, R0.reuse, 0x1, P1 ;  /* 0x0000000099517211 */ /* 0x080fe400008f0eff */
[----:B-1----:R-:W-:Y:S02]  /*1f30*/  LEA R85, R14, R137, 0x1 ;  /* 0x000000890e557211 */ /* 0x002fe400078e08ff */
[----:B------:R-:W-:Y:S01]  /*1f40*/  LEA.HI.X.SX32 R87, R137, R0, 0x1, P0 ;  /* 0x0000000089577211 */ /* 0x000fe200000f0eff */
[----:B------:R0:W5:Y:S01]  /*1f50*/  LDG.E.U16 R14, [R82.64] ;  /* 0x00000006520e7981 */ /* 0x000162000c1e1500 */
[----:B------:R-:W-:-:S03]  /*1f60*/  LEA R92, P1, R85, R2, 0x1 ;  /* 0x00000002555c7211 */ /* 0x000fc600078208ff */
[----:B------:R1:W5:Y:S01]  /*1f70*/  LDG.E.U16 R133, [R80.64] ;  /* 0x0000000650857981 */ /* 0x000362000c1e1500 */
[----:B------:R-:W-:-:S03]  /*1f80*/  LEA R84, P0, R107, R2, 0x1 ;  /* 0x000000026b547211 */ /* 0x000fc600078008ff */
[----:B------:R0:W5:Y:S01]  /*1f90*/  LDG.E.U16 R136, [R86.64] ;  /* 0x0000000656887981 */ /* 0x000162000c1e1500 */
[-C--:B------:R-:W-:Y:S02]  /*1fa0*/  LEA.HI.X.SX32 R93, R85, R0.reuse, 0x1, P1 ;  /* 0x00000000555d7211 */ /* 0x080fe400008f0eff */
[----:B------:R-:W-:Y:S02]  /*1fb0*/  LEA.HI.X.SX32 R85, R107, R0, 0x1, P0 ;  /* 0x000000006b557211 */ /* 0x000fe400000f0eff */
[-C--:B------:R-:W-:Y:S01]  /*1fc0*/  LEA R100, P0, R111, R2.reuse, 0x1 ;  /* 0x000000026f647211 */ /* 0x080fe200078008ff */
[----:B------:R0:W5:Y:S01]  /*1fd0*/  LDG.E.U16 R107, [R92.64] ;  /* 0x000000065c6b7981 */ /* 0x000162000c1e1500 */
[----:B------:R-:W-:Y:S02]  /*1fe0*/  LEA R94, P1, R121, R2, 0x1 ;  /* 0x00000002795e7211 */ /* 0x000fe400078208ff */
[----:B------:R-:W-:Y:S01]  /*1ff0*/  LEA.HI.X.SX32 R101, R111, R0, 0x1, P0 ;  /* 0x000000006f657211 */ /* 0x000fe200000f0eff */
[----:B------:R-:W5:Y:S01]  /*2000*/  LDG.E.U16 R84, [R84.64] ;  /* 0x0000000654547981 */ /* 0x000f62000c1e1500 */
[----:B------:R-:W-:-:S02]  /*2010*/  LEA R78, P0, R127, R2, 0x1 ;  /* 0x000000027f4e7211 */ /* 0x000fc400078008ff */
[-C--:B------:R-:W-:Y:S01]  /*2020*/  LEA.HI.X.SX32 R95, R121, R0.reuse, 0x1, P1 ;  /* 0x00000000795f7211 */ /* 0x080fe200008f0eff */
[----:B------:R-:W5:Y:S01]  /*2030*/  LDG.E.U16 R100, [R100.64] ;  /* 0x0000000664647981 */ /* 0x000f62000c1e1500 */
[----:B------:R-:W-:Y:S02]  /*2040*/  LEA.HI.X.SX32 R79, R127, R0, 0x1, P0 ;  /* 0x000000007f4f7211 */ /* 0x000fe400000f0eff */
[-C--:B-1----:R-:W-:Y:S01]  /*2050*/  LEA R80, P0, R131, R2.reuse, 0x1 ;  /* 0x0000000283507211 */ /* 0x082fe200078008ff */
[----:B------:R-:W5:Y:S01]  /*2060*/  LDG.E.U16 R94, [R94.64] ;  /* 0x000000065e5e7981 */ /* 0x000f62000c1e1500 */
[----:B0-----:R-:W-:Y:S02]  /*2070*/  LEA R82, P1, R135, R2, 0x1 ;  /* 0x0000000287527211 */ /* 0x001fe400078208ff */
[----:B------:R-:W-:Y:S01]  /*2080*/  LEA.HI.X.SX32 R81, R131, R0, 0x1, P0 ;  /* 0x0000000083517211 */ /* 0x000fe200000f0eff */
[----:B------:R0:W5:Y:S01]  /*2090*/  LDG.E.U16 R78, [R78.64] ;  /* 0x000000064e4e7981 */ /* 0x000162000c1e1500 */
[----:B------:R-:W-:-:S02]  /*20a0*/  LEA R86, P0, R117, R2, 0x1 ;  /* 0x0000000275567211 */ /* 0x000fc400078008ff */
[----:B------:R-:W-:Y:S01]  /*20b0*/  LEA.HI.X.SX32 R83, R135, R0, 0x1, P1 ;  /* 0x0000000087537211 */ /* 0x000fe200008f0eff */
[----:B------:R-:W5:Y:S01]  /*20c0*/  LDG.E.U16 R80, [R80.64] ;  /* 0x0000000650507981 */ /* 0x000f62000c1e1500 */
[----:B------:R-:W-:Y:S02]  /*20d0*/  LEA R92, P1, R155, R2, 0x1 ;  /* 0x000000029b5c7211 */ /* 0x000fe400078208ff */
[-C--:B------:R-:W-:Y:S01]  /*20e0*/  LEA.HI.X.SX32 R87, R117, R0.reuse, 0x1, P0 ;  /* 0x0000000075577211 */ /* 0x080fe200000f0eff */
[----:B------:R-:W5:Y:S01]  /*20f0*/  LDG.E.U16 R82, [R82.64] ;  /* 0x0000000652527981 */ /* 0x000f62000c1e1500 */
[----:B------:R-:W-:-:S03]  /*2100*/  LEA.HI.X.SX32 R93, R155, R0, 0x1, P1 ;  /* 0x000000009b5d7211 */ /* 0x000fc600008f0eff */
[----:B------:R-:W5:Y:S04]  /*2110*/  LDG.E.U16 R86, [R86.64] ;  /* 0x0000000656567981 */ /* 0x000f68000c1e1500 */
[----:B------:R-:W5:Y:S01]  /*2120*/  LDG.E.U16 R92, [R92.64] ;  /* 0x000000065c5c7981 */ /* 0x000f62000c1e1500 */
[----:B------:R-:W-:Y:S02]  /*2130*/  LOP3.LUT R2, R174, 0x3f, RZ, 0xc0, !PT ;  /* 0x0000003fae027812 */ /* 0x000fe400078ec0ff */
[----:B------:R-:W-:-:S03]  /*2140*/  SHF.R.S32.HI R0, RZ, 0x6, R174 ;  /* 0x00000006ff007819 */ /* 0x000fc600000114ae */
[----:B0-----:R-:W-:Y:S01]  /*2150*/  IMAD.SHL.U32 R79, R2, 0x2, RZ ;  /* 0x00000002024f7824 */ /* 0x001fe200078e00ff */
[----:B------:R-:W-:-:S04]  /*2160*/  SGXT R0, R0, 0x1 ;  /* 0x000000010000781a */ /* 0x000fc80000000200 */
[----:B------:R-:W-:-:S04]  /*2170*/  LOP3.LUT R0, R79, 0x90, R0, 0x78, !PT ;  /* 0x000000904f007812 */ /* 0x000fc800078e7800 */
[C---:B------:R-:W-:Y:S01]  /*2180*/  LOP3.LUT R144, R0.reuse, 0x20, RZ, 0x3c, !PT ;  /* 0x0000002000907812 */ /* 0x040fe200078e3cff */
[----:B--2---:R0:W-:Y:S04]  /*2190*/  STS.U16 [R0], R3 ;  /* 0x0000000300007388 */ /* 0x0041e80000000400 */
[----:B------:R-:W-:Y:S04]  /*21a0*/  STS.U16 [R0+0x400], R7 ;  /* 0x0004000700007388 */ /* 0x000fe80000000400 */
        /* <DEDUP_REMOVED lines=16> */
[----:B---3--:R-:W-:Y:S04]  /*22b0*/  STS.U16 [R0+0x4800], R77 ;  /* 0x0048004d00007388 */ /* 0x008fe80000000400 */
[----:B------:R-:W-:Y:S04]  /*22c0*/  STS.U16 [R0+0x4c00], R91 ;  /* 0x004c005b00007388 */ /* 0x000fe80000000400 */
[----:B------:R-:W-:Y:S04]  /*22d0*/  STS.U16 [R0+0x5000], R99 ;  /* 0x0050006300007388 */ /* 0x000fe80000000400 */
[----:B------:R-:W-:Y:S04]  /*22e0*/  STS.U16 [R0+0x5400], R105 ;  /* 0x0054006900007388 */ /* 0x000fe80000000400 */
[----:B----4-:R-:W-:Y:S04]  /*22f0*/  STS.U16 [R0+0x5800], R113 ;  /* 0x0058007100007388 */ /* 0x010fe80000000400 */
[----:B-----5:R-:W-:Y:S04]  /*2300*/  STS.U16 [R0+0x5c00], R157 ;  /* 0x005c009d00007388 */ /* 0x020fe80000000400 */
        /* <DEDUP_REMOVED lines=8> */
[----:B------:R1:W-:Y:S04]  /*2390*/  STS.U16 [R144+0x100], R5 ;  /* 0x0001000590007388 */ /* 0x0003e80000000400 */
        /* <DEDUP_REMOVED lines=22> */
[----:B------:R-:W-:Y:S01]  /*2500*/  STS.U16 [R144+0x5d00], R116 ;  /* 0x005d007490007388 */ /* 0x000fe20000000400 */
[----:B------:R-:W-:-:S03]  /*2510*/  LOP3.LUT R142, R0, 0x40, RZ, 0x3c, !PT ;  /* 0x00000040008e7812 */ /* 0x000fc600078e3cff */
        /* <DEDUP_REMOVED lines=32> */
[----:B0-----:R-:W-:-:S03]  /*2720*/  LOP3.LUT R3, R0, 0x60, RZ, 0x3c, !PT ;  /* 0x0000006000037812 */ /* 0x001fc600078e3cff */
        /* <DEDUP_REMOVED lines=39> */
[----:B-1----:R-:W-:-:S03]  /*29a0*/  IMAD.MOV.U32 R5, RZ, RZ, 0x3f800000 ;  /* 0x3f800000ff057424 */ /* 0x002fc600078e00ff */
[----:B------:R0:W-:Y:S01]  /*29b0*/  STS.U16 [R3+0x7b00], R92 ;  /* 0x007b005c03007388 */ /* 0x0001e20000000400 */
[----:B--2---:R-:W-:Y:S01]  /*29c0*/  MOV R4, 0x3f800000 ;  /* 0x3f80000000047802 */ /* 0x004fe20000000f00 */
[----:B0-----:R-:W-:-:S05]  /*29d0*/  IMAD.MOV.U32 R3, RZ, RZ, 0x3f800000 ;  /* 0x3f800000ff037424 */ /* 0x001fca00078e00ff */
[----:B------:R-:W-:Y:S04]  /*29e0*/  STL [R1+0x3c], R3 ;  /* 0x00003c0301007387 */ /* 0x000fe80000100800 */
[----:B------:R-:W-:Y:S04]  /*29f0*/  STL [R1+0x38], R3 ;  /* 0x0000380301007387 */ /* 0x000fe80000100800 */
[----:B------:R-:W-:Y:S04]  /*2a00*/  STL [R1+0x34], R5 ;  /* 0x0000340501007387 */ /* 0x000fe80000100800 */
[----:B------:R-:W-:Y:S04]  /*2a10*/  STL [R1+0x30], R4 ;  /* 0x0000300401007387 */ /* 0x000fe80000100800 */
[----:B------:R-:W-:Y:S04]  /*2a20*/  STL [R1+0x2c], R3 ;  /* 0x00002c0301007387 */ /* 0x000fe80000100800 */
[----:B------:R-:W-:Y:S04]  /*2a30*/  STL [R1+0x28], R5 ;  /* 0x0000280501007387 */ /* 0x000fe80000100800 */
[----:B------:R-:W-:Y:S04]  /*2a40*/  STL [R1+0x24], R4 ;  /* 0x0000240401007387 */ /* 0x000fe80000100800 */
[----:B------:R0:W-:Y:S02]  /*2a50*/  STL [R1+0x20], R3 ;  /* 0x0000200301007387 */ /* 0x0001e40000100800 */
[----:B0-----:R-:W-:-:S04]  /*2a60*/  IADD3 R3, R18, 0x40, RZ ;  /* 0x0000004012037810 */ /* 0x001fc80007ffe0ff */
[----:B------:R-:W-:Y:S02]  /*2a70*/  ISETP.GE.AND P0, PT, R3, 0x1, PT ;  /* 0x000000010300780c */ /* 0x000fe40003f06270 */
[C---:B------:R-:W-:Y:S01]  /*2a80*/  LOP3.LUT R33, R174.reuse, 0x1c, RZ, 0xc0, !PT ;  /* 0x0000001cae217812 */ /* 0x040fe200078ec0ff */
[----:B------:R-:W-:Y:S01]  /*2a90*/  IMAD.MOV.U32 R235, RZ, RZ, -0x800000 ;  /* 0xff800000ffeb7424 */ /* 0x000fe200078e00ff */
[----:B------:R-:W-:Y:S01]  /*2aa0*/  MOV R236, 0xff800000 ;  /* 0xff80000000ec7802 */ /* 0x000fe20000000f00 */
[----:B------:R-:W-:Y:S01]  /*2ab0*/  IMAD.MOV.U32 R234, RZ, RZ, -0x800000 ;  /* 0xff800000ffea7424 */ /* 0x000fe200078e00ff */
[----:B------:R-:W-:Y:S01]  /*2ac0*/  MOV R233, 0xff800000 ;  /* 0xff80000000e97802 */ /* 0x000fe20000000f00 */
[----:B------:R-:W-:Y:S01]  /*2ad0*/  IMAD.MOV.U32 R232, RZ, RZ, -0x800000 ;  /* 0xff800000ffe87424 */ /* 0x000fe200078e00ff */
[----:B------:R-:W-:Y:S01]  /*2ae0*/  MOV R230, 0xff800000 ;  /* 0xff80000000e67802 */ /* 0x000fe20000000f00 */
[----:B------:R-:W-:Y:S01]  /*2af0*/  IMAD.MOV.U32 R231, RZ, RZ, -0x800000 ;  /* 0xff800000ffe77424 */ /* 0x000fe200078e00ff */
[----:B------:R-:W-:Y:S01]  /*2b00*/  CS2R R76, SRZ ;  /* 0x00000000004c7805 */ /* 0x000fe2000001ff00 */
[----:B------:R-:W-:Y:S01]  /*2b10*/  IMAD.MOV.U32 R229, RZ, RZ, -0x800000 ;  /* 0xff800000ffe57424 */ /* 0x000fe200078e00ff */
[----:B------:R-:W-:Y:S01]  /*2b20*/  CS2R R78, SRZ ;  /* 0x00000000004e7805 */ /* 0x000fe2000001ff00 */
        /* <DEDUP_REMOVED lines=62> */
[C---:B------:R-:W-:Y:S01]  /*2f10*/  LOP3.LUT R29, R174.reuse, 0x7f, RZ, 0xc0, !PT ;  /* 0x0000007fae1d7812 */ /* 0x040fe200078ec0ff */
[C---:B------:R-:W-:Y:S01]  /*2f20*/  IMAD.SHL.U32 R5, R174.reuse, 0x4, RZ ;  /* 0x00000004ae057824 */ /* 0x040fe200078e00ff */
[C---:B------:R-:W-:Y:S01]  /*2f30*/  LOP3.LUT R31, R174.reuse, 0x3, RZ, 0xc0, !PT ;  /* 0x00000003ae1f7812 */ /* 0x040fe200078ec0ff */
[----:B------:R-:W-:Y:S01]  /*2f40*/  IMAD.SHL.U32 R175, R33, 0x4, RZ ;  /* 0x0000000421af7824 */ /* 0x000fe200078e00ff */
[----:B------:R-:W-:Y:S01]  /*2f50*/  LOP3.LUT R27, R174, 0x60, RZ, 0xc0, !PT ;  /* 0x00000060ae1b7812 */ /* 0x000fe200078ec0ff */
[----:B------:R-:W-:Y:S05]  /*2f60*/  @!P0 BRA `(.L_x_0) ;  /* 0x0000d7f000008947 */ /* 0x000fea0003800000 */
[----:B------:R-:W-:Y:S01]  /*2f70*/  MOV R9, c[0x0][0x1b8] ;  /* 0x00006e0000097a02 */ /* 0x000fe20000000f00 */
[----:B------:R-:W-:Y:S01]  /*2f80*/  IMAD R8, R140, c[0x0][0x1b8], RZ ;  /* 0x00006e008c087a24 */ /* 0x000fe200078e02ff */
[----:B------:R-:W-:Y:S01]  /*2f90*/  SHF.R.U32.HI R228, RZ, 0x1, R27 ;  /* 0x00000001ffe47819 */ /* 0x000fe2000001161b */
[----:B------:R-:W-:Y:S01]  /*2fa0*/  IMAD R4, R2, c[0x0][0x1b4], RZ ;  /* 0x00006d0002047a24 */ /* 0x000fe200078e02ff */
[----:B------:R-:W-:Y:S01]  /*2fb0*/  LOP3.LUT R2, R5, 0x7c, RZ, 0xc0, !PT ;  /* 0x0000007c05027812 */ /* 0x000fe200078ec0ff */
[----:B------:R-:W-:Y:S01]  /*2fc0*/  IMAD R12, R9, 0x2, R8 ;  /* 0x00000002090c7824 */ /* 0x000fe200078e0208 */
[----:B------:R-:W-:Y:S01]  /*2fd0*/  SHF.L.U32 R96, R174, 0x1, RZ ;  /* 0x00000001ae607819 */ /* 0x000fe200000006ff */
[----:B------:R-:W-:Y:S01]  /*2fe0*/  IMAD R3, R138, c[0x0][0x1b0], RZ ;  /* 0x00006c008a037a24 */ /* 0x000fe200078e02ff */
[----:B------:R-:W-:Y:S01]  /*2ff0*/  SHF.L.U32 R5, R4, 0x1, RZ ;  /* 0x0000000104057819 */ /* 0x000fe200000006ff */
[----:B------:R-:W-:Y:S01]  /*3000*/  IMAD R7, R33, 0x20, R2 ;  /* 0x0000002021077824 */ /* 0x000fe200078e0202 */
[----:B------:R-:W-:Y:S01]  /*3010*/  LEA R14, R9, R12, 0x1 ;  /* 0x0000000c090e7211 */ /* 0x000fe200078e08ff */
[----:B------:R-:W-:Y:S01]  /*3020*/  IMAD R2, R138, c[0x0][0x1a0], RZ ;  /* 0x000068008a027a24 */ /* 0x000fe200078e02ff */
[----:B------:R-:W-:Y:S01]  /*3030*/  SHF.L.U32 R10, R3, 0x1, RZ ;  /* 0x00000001030a7819 */ /* 0x000fe200000006ff */
[----:B------:R-:W-:Y:S01]  /*3040*/  IMAD.HI R6, R4, 0x2, RZ ;  /* 0x0000000204067827 */ /* 0x000fe200078e02ff */
[----:B------:R-:W-:Y:S01]  /*3050*/  LOP3.LUT R228, R7, R228, RZ, 0x3c, !PT ;  /* 0x000000e407e47212 */ /* 0x000fe200078e3cff */
[----:B------:R-:W-:Y:S01]  /*3060*/  CS2R R108, SRZ ;  /* 0x00000000006c7805 */ /* 0x000fe2000001ff00 */
[----:B------:R-:W-:Y:S01]  /*3070*/  IADD3 R10, P1, P2, R5, c[0x0][0x170], R10 ;  /* 0x00005c00050a7a10 */ /* 0x000fe20007a3e00a */
[----:B------:R-:W-:Y:S01]  /*3080*/  IMAD R16, R9, 0x2, R14 ;  /* 0x0000000209107824 */ /* 0x000fe200078e020e */
[C---:B------:R-:W-:Y:S01]  /*3090*/  LEA R7, P0, R2.reuse, c[0x0][0x168], 0x1 ;  /* 0x00005a0002077a11 */ /* 0x040fe200078008ff */
[----:B------:R-:W-:Y:S01]  /*30a0*/  IMAD R4, R29, c[0x0][0x1a8], RZ ;  /* 0x00006a001d047a24 */ /* 0x000fe200078e02ff */
[----:B------:R-:W-:Y:S01]  /*30b0*/  ISETP.NE.U32.AND P6, PT, R31, RZ, PT ;  /* 0x000000ff1f00720c */ /* 0x000fe20003fc5070 */
[----:B------:R-:W-:Y:S01]  /*30c0*/  IMAD.MOV.U32 R5, RZ, RZ, c[0x0][0x1a8] ;  /* 0x00006a00ff057624 */ /* 0x000fe200078e00ff */
[----:B------:R-:W-:Y:S01]  /*30d0*/  LEA R20, R9, R16, 0x1 ;  /* 0x0000001009147211 */ /* 0x000fe200078e08ff */
[----:B------:R-:W-:Y:S01]  /*30e0*/  IMAD.HI R3, R3, 0x2, RZ ;  /* 0x0000000203037827 */ /* 0x000fe200078e02ff */
[----:B------:R-:W-:Y:S01]  /*30f0*/  LEA.HI.X.SX32 R11, R2, c[0x0][0x16c], 0x1, P0 ;  /* 0x00005b00020b7a11 */ /* 0x000fe200000f0eff */
[----:B------:R-:W-:Y:S01]  /*3100*/  CS2R R110, SRZ ;  /* 0x00000000006e7805 */ /* 0x000fe2000001ff00 */
[-C--:B------:R-:W-:Y:S01]  /*3110*/  LEA R220, P0, R4, R7.reuse, 0x1 ;  /* 0x0000000704dc7211 */ /* 0x080fe200078008ff */
[----:B------:R-:W-:Y:S01]  /*3120*/  IMAD R22, R9, 0x2, R20 ;  /* 0x0000000209167824 */ /* 0x000fe200078e0214 */
[----:B------:R-:W-:Y:S01]  /*3130*/  IADD3.X R3, R6, c[0x0][0x174], R3, P1, P2 ;  /* 0x00005d0006037a10 */ /* 0x000fe20000fe4403 */
[----:B------:R-:W-:Y:S01]  /*3140*/  IMAD R5, R5, 0x80, R4 ;  /* 0x0000008005057824 */ /* 0x000fe200078e0204 */
[C---:B------:R-:W-:Y:S01]  /*3150*/  LOP3.LUT R2, R174.reuse, 0x7, RZ, 0xc0, !PT ;  /* 0x00000007ae027812 */ /* 0x040fe200078ec0ff */
[----:B------:R-:W-:Y:S01]  /*3160*/  IMAD.SHL.U32 R98, R174, 0x80, RZ ;  /* 0x00000080ae627824 */ /* 0x000fe200078e00ff */
[----:B------:R-:W-:Y:S01]  /*3170*/  LEA R24, R9, R22, 0x1 ;  /* 0x0000001609187211 */ /* 0x000fe200078e08ff */
[----:B------:R-:W-:Y:S01]  /*3180*/  IMAD.SHL.U32 R225, R29, 0x2, RZ ;  /* 0x000000021de17824 */ /* 0x000fe200078e00ff */
[----:B------:R-:W-:Y:S01]  /*3190*/  LEA R6, P1, R5, R7, 0x1 ;  /* 0x0000000705067211 */ /* 0x000fe200078208ff */
[----:B------:R-:W-:Y:S01]  /*31a0*/  CS2R R112, SRZ ;  /* 0x0000000000707805 */ /* 0x000fe2000001ff00 */
[-C--:B------:R-:W-:Y:S01]  /*31b0*/  LEA.HI.X.SX32 R221, R4, R11.reuse, 0x1, P0 ;  /* 0x0000000b04dd7211 */ /* 0x080fe200000f0eff */
[----:B------:R-:W-:Y:S01]  /*31c0*/  IMAD R26, R9, 0x2, R24 ;  /* 0x00000002091a7824 */ /* 0x000fe200078e0218 */
[----:B------:R-:W-:Y:S01]  /*31d0*/  LEA R102, P0, R8, R10, 0x1 ;  /* 0x0000000a08667211 */ /* 0x000fe200078008ff */
[----:B------:R-:W-:Y:S01]  /*31e0*/  CS2R R114, SRZ ;  /* 0x0000000000727805 */ /* 0x000fe2000001ff00 */
[----:B------:R-:W-:Y:S01]  /*31f0*/  LEA.HI.X.SX32 R7, R5, R11, 0x1, P1 ;  /* 0x0000000b05077211 */ /* 0x000fe200008f0eff */
[----:B------:R-:W-:Y:S01]  /*3200*/  IMAD.SHL.U32 R5, R2, 0x10, RZ ;  /* 0x0000001002057824 */ /* 0x000fe200078e00ff */
[C---:B------:R-:W-:Y:S01]  /*3210*/  LEA R28, R9.reuse, R26, 0x1 ;  /* 0x0000001a091c7211 */ /* 0x040fe200078e08ff */
[----:B------:R-:W-:Y:S01]  /*3220*/  CS2R R116, SRZ ;  /* 0x0000000000747805 */ /* 0x000fe2000001ff00 */
[-C--:B------:R-:W-:Y:S01]  /*3230*/  LEA.HI.X.SX32 R103, R8, R3.reuse, 0x1, P0 ;  /* 0x0000000308677211 */ /* 0x080fe200000f0eff */
[----:B------:R-:W-:Y:S01]  /*3240*/  IMAD R11, R2, 0x80, R5 ;  /* 0x00000080020b7824 */ /* 0x000fe200078e0205 */
[-C--:B------:R-:W-:Y:S01]  /*3250*/  LEA R106, P1, R12, R10.reuse, 0x1 ;  /* 0x0000000a0c6a7211 */ /* 0x080fe200078208ff */
[----:B------:R-:W-:Y:S01]  /*3260*/  IMAD R30, R9, 0x2, R28 ;  /* 0x00000002091e7824 */ /* 0x000fe200078e021c */
[----:B------:R-:W-:Y:S01]  /*3270*/  LEA R104, P2, R14, R10, 0x1 ;  /* 0x0000000a0e687211 */ /* 0x000fe200078408ff */
[----:B------:R0:W-:Y:S01]  /*3280*/  STL.64 [R1+0x438], R102 ;  /* 0x0004386601007387 */ /* 0x0001e20000100a00 */
[----:B------:R-:W-:Y:S01]  /*3290*/  LOP3.LUT R237, R5, 0x780, R98, 0xf8, !PT ;  /* 0x0000078005ed7812 */ /* 0x000fe200078ef862 */
[----:B------:R-:W-:Y:S01]  /*32a0*/  CS2R R118, SRZ ;  /* 0x0000000000767805 */ /* 0x000fe2000001ff00 */
[----:B------:R-:W-:Y:S01]  /*32b0*/  LEA R32, R9, R30, 0x1 ;  /* 0x0000001e09207211 */ /* 0x000fe200078e08ff */
[----:B------:R-:W-:Y:S01]  /*32c0*/  CS2R R120, SRZ ;  /* 0x0000000000787805 */ /* 0x000fe2000001ff00 */
[--C-:B------:R-:W-:Y:S01]  /*32d0*/  LOP3.LUT R5, R5, 0x30, R96.reuse, 0x78, !PT ;  /* 0x0000003005057812 */ /* 0x100fe200078e7860 */
[----:B------:R-:W-:Y:S01]  /*32e0*/  CS2R R122, SRZ ;  /* 0x00000000007a7805 */ /* 0x000fe2000001ff00 */
[----:B------:R-:W-:Y:S01]  /*32f0*/  LOP3.LUT R11, R11, 0x10, R96, 0x78, !PT ;  /* 0x000000100b0b7812 */ /* 0x000fe200078e7860 */
[C---:B------:R-:W-:Y:S01]  /*3300*/  IMAD R34, R9.reuse, 0x2, R32 ;  /* 0x0000000209227824 */ /* 0x040fe200078e0220 */
[-C--:B------:R-:W-:Y:S01]  /*3310*/  LEA.HI.X.SX32 R107, R12, R3.reuse, 0x1, P1 ;  /* 0x000000030c6b7211 */ /* 0x080fe200008f0eff */
[----:B------:R-:W-:Y:S01]  /*3320*/  CS2R R128, SRZ ;  /* 0x0000000000807805 */ /* 0x000fe2000001ff00 */
[----:B------:R-:W-:Y:S01]  /*3330*/  LEA.HI.X.SX32 R105, R14, R3, 0x1, P2 ;  /* 0x000000030e697211 */ /* 0x000fe200010f0eff */
[----:B------:R-:W-:Y:S01]  /*3340*/  CS2R R130, SRZ ;  /* 0x0000000000827805 */ /* 0x000fe2000001ff00 */
[C---:B------:R-:W-:Y:S01]  /*3350*/  LEA R36, R9.reuse, R34, 0x1 ;  /* 0x0000002209247211 */ /* 0x040fe200078e08ff */
[----:B------:R1:W-:Y:S01]  /*3360*/  STL.64 [R1+0x430], R106 ;  /* 0x0004306a01007387 */ /* 0x0003e20000100a00 */
[----:B0-----:R-:W-:Y:S01]  /*3370*/  LEA R102, P0, R16, R10, 0x1 ;  /* 0x0000000a10667211 */ /* 0x001fe200078008ff */
[----:B------:R-:W-:Y:S01]  /*3380*/  CS2R R144, SRZ ;  /* 0x0000000000907805 */ /* 0x000fe2000001ff00 */
[----:B------:R-:W-:Y:S01]  /*3390*/  LEA R226, R2, R27, 0x2 ;  /* 0x0000001b02e27211 */ /* 0x000fe200078e10ff */
[C---:B------:R-:W-:Y:S01]  /*33a0*/  IMAD R38, R9.reuse, 0x2, R36 ;  /* 0x0000000209267824 */ /* 0x040fe200078e0224 */
[----:B------:R-:W-:Y:S01]  /*33b0*/  LEA.HI.X.SX32 R103, R16, R3, 0x1, P0 ;  /* 0x0000000310677211 */ /* 0x000fe200000f0eff */
[----:B------:R0:W-:Y:S01]  /*33c0*/  STL.64 [R1+0x428], R104 ;  /* 0x0004286801007387 */ /* 0x0001e20000100a00 */
[C---:B------:R-:W-:Y:S01]  /*33d0*/  LEA R227, R226.reuse, R5, 0x7 ;  /* 0x00000005e2e37211 */ /* 0x040fe200078e38ff */
[----:B------:R-:W-:Y:S01]  /*33e0*/  IMAD.U32 R226, R226, 0x20, R5 ;  /* 0x00000020e2e27824 */ /* 0x000fe200078e0005 */
[C---:B------:R-:W-:Y:S01]  /*33f0*/  LEA R40, R9.reuse, R38, 0x1 ;  /* 0x0000002609287211 */ /* 0x040fe200078e08ff */
[----:B------:R2:W-:Y:S01]  /*3400*/  STL.64 [R1+0x420], R102 ;  /* 0x0004206601007387 */ /* 0x0005e20000100a00 */
[----:B------:R-:W-:Y:S01]  /*3410*/  LOP3.LUT R2, R174, 0x10, RZ, 0xc0, !PT ;  /* 0x00000010ae027812 */ /* 0x000fe200078ec0ff */
[----:B------:R-:W-:Y:S01]  /*3420*/  CS2R R146, SRZ ;  /* 0x0000000000927805 */ /* 0x000fe2000001ff00 */
[----:B-1----:R-:W-:Y:S01]  /*3430*/  LEA R106, P0, R20, R10, 0x1 ;  /* 0x0000000a146a7211 */ /* 0x002fe200078008ff */
[----:B------:R-:W-:Y:S01]  /*3440*/  IMAD R42, R9, 0x2, R40 ;  /* 0x00000002092a7824 */ /* 0x000fe200078e0228 */
[----:B------:R-:W-:Y:S01]  /*3450*/  LOP3.LUT R180, R225, 0x30, RZ, 0x3c, !PT ;  /* 0x00000030e1b47812 */ /* 0x000fe200078e3cff */
[----:B------:R-:W-:Y:S01]  /*3460*/  IMAD R2, R2, 0x40, R11 ;  /* 0x0000004002027824 */ /* 0x000fe200078e020b */
[-C--:B------:R-:W-:Y:S01]  /*3470*/  LEA.HI.X.SX32 R107, R20, R3.reuse, 0x1, P0 ;  /* 0x00000003146b7211 */ /* 0x080fe200000f0eff */
[----:B------:R-:W-:Y:S01]  /*3480*/  CS2R R176, SRZ ;  /* 0x0000000000b07805 */ /* 0x000fe2000001ff00 */
[C---:B------:R-:W-:Y:S01]  /*3490*/  LEA R44, R9.reuse, R42, 0x1 ;  /* 0x0000002a092c7211 */ /* 0x040fe200078e08ff */
[----:B------:R-:W-:Y:S01]  /*34a0*/  CS2R R178, SRZ ;  /* 0x0000000000b27805 */ /* 0x000fe2000001ff00 */
[-C--:B0-----:R-:W-:Y:S01]  /*34b0*/  LEA R104, P1, R22, R10.reuse, 0x1 ;  /* 0x0000000a16687211 */ /* 0x081fe200078208ff */
[----:B------:R-:W-:Y:S01]  /*34c0*/  STL.64 [R1+0x418], R106 ;  /* 0x0004186a01007387 */ /* 0x000fe20000100a00 */
[----:B--2---:R-:W-:Y:S01]  /*34d0*/  LEA R102, P2, R24, R10, 0x1 ;  /* 0x0000000a18667211 */ /* 0x004fe200078408ff */
[C---:B------:R-:W-:Y:S01]  /*34e0*/  IMAD R46, R9.reuse, 0x2, R44 ;  /* 0x00000002092e7824 */ /* 0x040fe200078e022c */
[-C--:B------:R-:W-:Y:S01]  /*34f0*/  LEA.HI.X.SX32 R105, R22, R3.reuse, 0x1, P1 ;  /* 0x0000000316697211 */ /* 0x080fe200008f0eff */
[----:B------:R-:W-:Y:S01]  /*3500*/  CS2R R192, SRZ ;  /* 0x0000000000c07805 */ /* 0x000fe2000001ff00 */
[-C--:B------:R-:W-:Y:S01]  /*3510*/  LEA.HI.X.SX32 R103, R24, R3.reuse, 0x1, P2 ;  /* 0x0000000318677211 */ /* 0x080fe200010f0eff */
[----:B------:R-:W-:Y:S01]  /*3520*/  CS2R R194, SRZ ;  /* 0x0000000000c27805 */ /* 0x000fe2000001ff00 */
[----:B------:R-:W-:Y:S01]  /*3530*/  LEA R48, R9, R46, 0x1 ;  /* 0x0000002e09307211 */ /* 0x000fe200078e08ff */
[----:B------:R0:W-:Y:S01]  /*3540*/  STL.64 [R1+0x410], R104 ;  /* 0x0004106801007387 */ /* 0x0001e20000100a00 */
[C---:B------:R-:W-:Y:S01]  /*3550*/  LEA R22, P2, R30.reuse, R10, 0x1 ;  /* 0x0000000a1e167211 */ /* 0x040fe200078408ff */
[----:B------:R-:W-:Y:S01]  /*3560*/  CS2R R200, SRZ ;  /* 0x0000000000c87805 */ /* 0x000fe2000001ff00 */
[----:B------:R-:W-:Y:S01]  /*3570*/  LOP3.LUT R180, R225, 0x60, RZ, 0x3c, !PT ;  /* 0x00000060e1b47812 */ /* 0x000fe200078e3cff */
[----:B------:R-:W-:Y:S01]  /*3580*/  IMAD R50, R9, 0x2, R48 ;  /* 0x0000000209327824 */ /* 0x000fe200078e0230 */
[----:B------:R1:W-:Y:S01]  /*3590*/  STL.64 [R1+0x408], R102 ;  /* 0x0004086601007387 */ /* 0x0003e20000100a00 */
[-C--:B------:R-:W-:Y:S01]  /*35a0*/  LEA.HI.X.SX32 R23, R30, R3.reuse, 0x1, P2 ;  /* 0x000000031e177211 */ /* 0x080fe200010f0eff */
[----:B------:R-:W-:Y:S01]  /*35b0*/  CS2R R202, SRZ ;  /* 0x0000000000ca7805 */ /* 0x000fe2000001ff00 */
[----:B------:R-:W-:Y:S01]  /*35c0*/  LOP3.LUT R237, R237, 0x10, R174, 0x78, !PT ;  /* 0x00000010eded7812 */ /* 0x000fe200078e78ae */
[----:B------:R-:W-:Y:S01]  /*35d0*/  CS2R R208, SRZ ;  /* 0x0000000000d07805 */ /* 0x000fe2000001ff00 */
[----:B------:R-:W-:Y:S01]  /*35e0*/  LEA R52, R9, R50, 0x1 ;  /* 0x0000003209347211 */ /* 0x000fe200078e08ff */
[----:B------:R-:W-:Y:S01]  /*35f0*/  STL.64 [R1+0x3f0], R22 ;  /* 0x0003f01601007387 */ /* 0x000fe20000100a00 */
[CC--:B0-----:R-:W-:Y:S01]  /*3600*/  LEA R104, P0, R26.reuse, R10.reuse, 0x1 ;  /* 0x0000000a1a687211 */ /* 0x0c1fe200078008ff */
[----:B------:R-:W-:Y:S01]  /*3610*/  CS2R R210, SRZ ;  /* 0x0000000000d27805 */ /* 0x000fe2000001ff00 */
[----:B------:R-:W-:Y:S01]  /*3620*/  LOP3.LUT R181, R225, 0x10, RZ, 0x3c, !PT ;  /* 0x00000010e1b57812 */ /* 0x000fe200078e3cff */
[C---:B------:R-:W-:Y:S01]  /*3630*/  IMAD R54, R9.reuse, 0x2, R52 ;  /* 0x0000000209367824 */ /* 0x040fe200078e0234 */
[-C--:B------:R-:W-:Y:S01]  /*3640*/  LEA.HI.X.SX32 R105, R26, R3.reuse, 0x1, P0 ;  /* 0x000000031a697211 */ /* 0x080fe200000f0eff */
[----:B------:R-:W-:Y:S01]  /*3650*/  CS2R R216, SRZ ;  /* 0x0000000000d87805 */ /* 0x000fe2000001ff00 */
[C---:B-1----:R-:W-:Y:S01]  /*3660*/  LEA R102, P1, R28.reuse, R10, 0x1 ;  /* 0x0000000a1c667211 */ /* 0x042fe200078208ff */
[----:B------:R-:W-:Y:S01]  /*3670*/  CS2R R218, SRZ ;  /* 0x0000000000da7805 */ /* 0x000fe2000001ff00 */
[C---:B------:R-:W-:Y:S01]  /*3680*/  LEA R56, R9.reuse, R54, 0x1 ;  /* 0x0000003609387211 */ /* 0x040fe200078e08ff */
[----:B------:R0:W-:Y:S01]  /*3690*/  STL.64 [R1+0x400], R104 ;  /* 0x0004006801007387 */ /* 0x0001e20000100a00 */
[-C--:B------:R-:W-:Y:S01]  /*36a0*/  LEA.HI.X.SX32 R103, R28, R3.reuse, 0x1, P1 ;  /* 0x000000031c677211 */ /* 0x080fe200008f0eff */
[----:B------:R-:W-:Y:S01]  /*36b0*/  CS2R R212, SRZ ;  /* 0x0000000000d47805 */ /* 0x000fe2000001ff00 */
[C---:B------:R-:W-:Y:S01]  /*36c0*/  LEA R106, P0, R32.reuse, R10, 0x1 ;  /* 0x0000000a206a7211 */ /* 0x040fe200078008ff */
[----:B------:R-:W-:Y:S01]  /*36d0*/  IMAD R58, R9, 0x2, R56 ;  /* 0x00000002093a7824 */ /* 0x000fe200078e0238 */
[----:B------:R-:W-:Y:S01]  /*36e0*/  LOP3.LUT R182, R225, 0x20, RZ, 0x3c, !PT ;  /* 0x00000020e1b67812 */ /* 0x000fe200078e3cff */
[----:B------:R1:W-:Y:S01]  /*36f0*/  STL.64 [R1+0x3f8], R102 ;  /* 0x0003f86601007387 */ /* 0x0003e20000100a00 */
[-C--:B------:R-:W-:Y:S01]  /*3700*/  LEA.HI.X.SX32 R107, R32, R3.reuse, 0x1, P0 ;  /* 0x00000003206b7211 */ /* 0x080fe200000f0eff */
[----:B------:R-:W-:Y:S01]  /*3710*/  CS2R R214, SRZ ;  /* 0x0000000000d67805 */ /* 0x000fe2000001ff00 */
[----:B------:R-:W-:Y:S01]  /*3720*/  LEA R60, R9, R58, 0x1 ;  /* 0x0000003a093c7211 */ /* 0x000fe200078e08ff */
[----:B------:R-:W-:Y:S01]  /*3730*/  CS2R R204, SRZ ;  /* 0x0000000000cc7805 */ /* 0x000fe2000001ff00 */
[----:B------:R-:W-:Y:S01]  /*3740*/  LOP3.LUT R181, R225, 0x40, RZ, 0x3c, !PT ;  /* 0x00000040e1b57812 */ /* 0x000fe200078e3cff */
[----:B------:R-:W-:Y:S01]  /*3750*/  STL.64 [R1+0x3e8], R106 ;  /* 0x0003e86a01007387 */ /* 0x000fe20000100a00 */
[C---:B0-----:R-:W-:Y:S01]  /*3760*/  LEA R104, P1, R34.reuse, R10, 0x1 ;  /* 0x0000000a22687211 */ /* 0x041fe200078208ff */
[C---:B------:R-:W-:Y:S01]  /*3770*/  IMAD R62, R9.reuse, 0x2, R60 ;  /* 0x00000002093e7824 */ /* 0x040fe200078e023c */
[----:B------:R-:W-:Y:S01]  /*3780*/  CS2R R206, SRZ ;  /* 0x0000000000ce7805 */ /* 0x000fe2000001ff00 */
[----:B------:R-:W-:Y:S01]  /*3790*/  CS2R R196, SRZ ;  /* 0x0000000000c47805 */ /* 0x000fe2000001ff00 */
[-C--:B------:R-:W-:Y:S01]  /*37a0*/  LEA.HI.X.SX32 R105, R34, R3.reuse, 0x1, P1 ;  /* 0x0000000322697211 */ /* 0x080fe200008f0eff */
[----:B------:R-:W-:Y:S01]  /*37b0*/  CS2R R198, SRZ ;  /* 0x0000000000c67805 */ /* 0x000fe2000001ff00 */
[----:B------:R-:W-:Y:S01]  /*37c0*/  LEA R64, R9, R62, 0x1 ;  /* 0x0000003e09407211 */ /* 0x000fe200078e08ff */
[----:B------:R-:W-:Y:S01]  /*37d0*/  UMOV UR4, URZ ;  /* 0x0000003f00047c82 */ /* 0x000fe20008000000 */
[CC--:B-1----:R-:W-:Y:S01]  /*37e0*/  LEA R102, P2, R36.reuse, R10.reuse, 0x1 ;  /* 0x0000000a24667211 */ /* 0x0c2fe200078408ff */
[----:B------:R0:W-:Y:S01]  /*37f0*/  STL.64 [R1+0x3e0], R104 ;  /* 0x0003e06801007387 */ /* 0x0001e20000100a00 */
[----:B------:R-:W-:Y:S01]  /*3800*/  LOP3.LUT R182, R225, 0x50, RZ, 0x3c, !PT ;  /* 0x00000050e1b67812 */ /* 0x000fe200078e3cff */
[----:B------:R-:W-:Y:S01]  /*3810*/  IMAD R66, R9, 0x2, R64 ;  /* 0x0000000209427824 */ /* 0x000fe200078e0240 */
[----:B------:R-:W-:Y:S01]  /*3820*/  LEA.HI.X.SX32 R103, R36, R3, 0x1, P2 ;  /* 0x0000000324677211 */ /* 0x000fe200010f0eff */
[----:B------:R-:W-:Y:S01]  /*3830*/  UMOV UR5, URZ ;  /* 0x0000003f00057c82 */ /* 0x000fe20008000000 */
[----:B------:R-:W-:-:S02]  /*3840*/  LEA R34, P2, R42, R10, 0x1 ;  /* 0x0000000a2a227211 */ /* 0x000fc400078408ff */
[----:B------:R-:W-:Y:S01]  /*3850*/  LEA R68, R9, R66, 0x1 ;  /* 0x0000004209447211 */ /* 0x000fe200078e08ff */
[----:B------:R1:W-:Y:S01]  /*3860*/  STL.64 [R1+0x3d8], R102 ;  /* 0x0003d86601007387 */ /* 0x0003e20000100a00 */
[----:B------:R-:W-:Y:S02]  /*3870*/  LEA.HI.X.SX32 R35, R42, R3, 0x1, P2 ;  /* 0x000000032a237211 */ /* 0x000fe400010f0eff */
[----:B------:R-:W-:Y:S01]  /*3880*/  LOP3.LUT R181, R225, 0x70, RZ, 0x3c, !PT ;  /* 0x00000070e1b57812 */ /* 0x000fe200078e3cff */
[----:B------:R-:W-:Y:S01]  /*3890*/  IMAD R70, R9, 0x2, R68 ;  /* 0x0000000209467824 */ /* 0x000fe200078e0244 */
[----:B0-----:R-:W-:-:S04]  /*38a0*/  LEA R104, P0, R38, R10, 0x1 ;  /* 0x0000000a26687211 */ /* 0x001fc800078008ff */
[C---:B------:R-:W-:Y:S02]  /*38b0*/  LEA R72, R9.reuse, R70, 0x1 ;  /* 0x0000004609487211 */ /* 0x040fe400078e08ff */
[-C--:B------:R-:W-:Y:S02]  /*38c0*/  LEA.HI.X.SX32 R105, R38, R3.reuse, 0x1, P0 ;  /* 0x0000000326697211 */ /* 0x080fe400000f0eff */
[-C--:B-1----:R-:W-:Y:S01]  /*38d0*/  LEA R102, P1, R40, R10.reuse, 0x1 ;  /* 0x0000000a28667211 */ /* 0x082fe200078208ff */
[C---:B------:R-:W-:Y:S01]  /*38e0*/  IMAD R74, R9.reuse, 0x2, R72 ;  /* 0x00000002094a7824 */ /* 0x040fe200078e0248 */
[----:B------:R-:W-:Y:S01]  /*38f0*/  LEA R38, P0, R44, R10, 0x1 ;  /* 0x0000000a2c267211 */ /* 0x000fe200078008ff */
[----:B------:R-:W-:Y:S01]  /*3900*/  STL.64 [R1+0x3d0], R104 ;  /* 0x0003d06801007387 */ /* 0x000fe20000100a00 */
[----:B------:R-:W-:Y:S02]  /*3910*/  LEA.HI.X.SX32 R103, R40, R3, 0x1, P1 ;  /* 0x0000000328677211 */ /* 0x000fe400008f0eff */
[----:B------:R-:W-:-:S02]  /*3920*/  LEA R76, R9, R74, 0x1 ;  /* 0x0000004a094c7211 */ /* 0x000fc400078e08ff */
[-C--:B------:R-:W-:Y:S01]  /*3930*/  LEA.HI.X.SX32 R39, R44, R3.reuse, 0x1, P0 ;  /* 0x000000032c277211 */ /* 0x080fe200000f0eff */
[----:B------:R0:W-:Y:S01]  /*3940*/  STL.64 [R1+0x3c8], R102 ;  /* 0x0003c86601007387 */ /* 0x0001e20000100a00 */
[-C--:B------:R-:W-:Y:S01]  /*3950*/  LEA R36, P1, R46, R10.reuse, 0x1 ;  /* 0x0000000a2e247211 */ /* 0x080fe200078208ff */
[C---:B------:R-:W-:Y:S01]  /*3960*/  IMAD R78, R9.reuse, 0x2, R76 ;  /* 0x00000002094e7824 */ /* 0x040fe200078e024c */
[-C--:B------:R-:W-:Y:S01]  /*3970*/  LEA R42, P0, R50, R10.reuse, 0x1 ;  /* 0x0000000a322a7211 */ /* 0x080fe200078008ff */
[----:B------:R1:W-:Y:S01]  /*3980*/  STL.64 [R1+0x3c0], R34 ;  /* 0x0003c02201007387 */ /* 0x0003e20000100a00 */
[-C--:B------:R-:W-:Y:S01]  /*3990*/  LEA.HI.X.SX32 R37, R46, R3.reuse, 0x1, P1 ;  /* 0x000000032e257211 */ /* 0x080fe200008f0eff */
[----:B------:R-:W-:Y:S01]  /*39a0*/  IMAD R80, R9, 0x2, R78 ;  /* 0x0000000209507824 */ /* 0x000fe200078e024e */
[----:B------:R-:W-:Y:S02]  /*39b0*/  LEA.HI.X.SX32 R43, R50, R3, 0x1, P0 ;  /* 0x00000003322b7211 */ /* 0x000fe400000f0eff */
[----:B------:R-:W-:-:S02]  /*39c0*/  LEA R40, P1, R52, R10, 0x1 ;  /* 0x0000000a34287211 */ /* 0x000fc400078208ff */
[C---:B------:R-:W-:Y:S01]  /*39d0*/  LEA R82, R9.reuse, R80, 0x1 ;  /* 0x0000005009527211 */ /* 0x040fe200078e08ff */
[----:B0-----:R-:W-:Y:S01]  /*39e0*/  CS2R R102, SRZ ;  /* 0x0000000000667805 */ /* 0x001fe2000001ff00 */
[-C--:B------:R-:W-:Y:S02]  /*39f0*/  LEA R46, P0, R56, R10.reuse, 0x1 ;  /* 0x0000000a382e7211 */ /* 0x080fe400078008ff */
[-C--:B------:R-:W-:Y:S01]  /*3a00*/  LEA.HI.X.SX32 R41, R52, R3.reuse, 0x1, P1 ;  /* 0x0000000334297211 */ /* 0x080fe200008f0eff */
[C---:B------:R-:W-:Y:S01]  /*3a10*/  IMAD R84, R9.reuse, 0x2, R82 ;  /* 0x0000000209547824 */ /* 0x040fe200078e0252 */
[----:B-1----:R-:W-:Y:S02]  /*3a20*/  LEA R34, P2, R48, R10, 0x1 ;  /* 0x0000000a30227211 */ /* 0x002fe400078408ff */
[----:B------:R-:W-:Y:S02]  /*3a30*/  LEA.HI.X.SX32 R47, R56, R3, 0x1, P0 ;  /* 0x00000003382f7211 */ /* 0x000fe400000f0eff */
[----:B------:R-:W-:-:S02]  /*3a40*/  LEA R86, R9, R84, 0x1 ;  /* 0x0000005409567211 */ /* 0x000fc400078e08ff */
[-C--:B------:R-:W-:Y:S02]  /*3a50*/  LEA.HI.X.SX32 R35, R48, R3.reuse, 0x1, P2 ;  /* 0x0000000330237211 */ /* 0x080fe400010f0eff */
[C---:B------:R-:W-:Y:S02]  /*3a60*/  LEA R88, R9.reuse, R86, 0x1 ;  /* 0x0000005609587211 */ /* 0x040fe400078e08ff */
[----:B------:R-:W-:Y:S01]  /*3a70*/  LEA R44, P1, R58, R10, 0x1 ;  /* 0x0000000a3a2c7211 */ /* 0x000fe200078208ff */
[----:B------:R-:W-:Y:S01]  /*3a80*/  STL.64 [R1+0x3a8], R34 ;  /* 0x0003a82201007387 */ /* 0x000fe20000100a00 */
[C---:B------:R-:W-:Y:S02]  /*3a90*/  LEA R90, R9.reuse, R88, 0x1 ;  /* 0x00000058095a7211 */ /* 0x040fe400078e08ff */
[-C--:B------:R-:W-:Y:S01]  /*3aa0*/  LEA R50, P0, R62, R10.reuse, 0x1 ;  /* 0x0000000a3e327211 */ /* 0x080fe200078008ff */
[----:B------:R0:W-:Y:S01]  /*3ab0*/  STL.64 [R1+0x3b8], R38 ;  /* 0x0003b82601007387 */ /* 0x0001e20000100a00 */
[-C--:B------:R-:W-:Y:S01]  /*3ac0*/  LEA.HI.X.SX32 R45, R58, R3.reuse, 0x1, P1 ;  /* 0x000000033a2d7211 */ /* 0x080fe200008f0eff */
[----:B------:R-:W-:Y:S01]  /*3ad0*/  IMAD R4, R9, 0x2, R90 ;  /* 0x0000000209047824 */ /* 0x000fe200078e025a */
[----:B------:R-:W-:Y:S01]  /*3ae0*/  LEA.HI.X.SX32 R51, R62, R3, 0x1, P0 ;  /* 0x000000033e337211 */ /* 0x000fe200000f0eff */
[----:B------:R-:W-:Y:S01]  /*3af0*/  STL.64 [R1+0x3b0], R36 ;  /* 0x0003b02401007387 */ /* 0x000fe20000100a00 */
[----:B------:R-:W-:-:S02]  /*3b00*/  LEA R48, P1, R64, R10, 0x1 ;  /* 0x0000000a40307211 */ /* 0x000fc400078208ff */
[C---:B------:R-:W-:Y:S02]  /*3b10*/  LEA R92, R9.reuse, R4, 0x1 ;  /* 0x00000004095c7211 */ /* 0x040fe400078e08ff */
[-C--:B------:R-:W-:Y:S02]  /*3b20*/  LEA.HI.X.SX32 R49, R64, R3.reuse, 0x1, P1 ;  /* 0x0000000340317211 */ /* 0x080fe400008f0eff */
[C---:B------:R-:W-:Y:S02]  /*3b30*/  LEA R94, R9.reuse, R92, 0x1 ;  /* 0x0000005c095e7211 */ /* 0x040fe400078e08ff */
[-C--:B0-----:R-:W-:Y:S02]  /*3b40*/  LEA R38, P2, R54, R10.reuse, 0x1 ;  /* 0x0000000a36267211 */ /* 0x081fe400078408ff */
[----:B------:R-:W-:Y:S01]  /*3b50*/  LEA R52, P1, R70, R10, 0x1 ;  /* 0x0000000a46347211 */ /* 0x000fe200078208ff */
[----:B------:R-:W-:Y:S01]  /*3b60*/  IMAD R96, R9, 0x2, R94 ;  /* 0x0000000209607824 */ /* 0x000fe200078e025e */
[----:B------:R-:W-:-:S02]  /*3b70*/  LEA.HI.X.SX32 R39, R54, R3, 0x1, P2 ;  /* 0x0000000336277211 */ /* 0x000fc400010f0eff */
[C---:B------:R-:W-:Y:S02]  /*3b80*/  LEA R54, P0, R68.reuse, R10, 0x1 ;  /* 0x0000000a44367211 */ /* 0x040fe400078008ff */
[C---:B------:R-:W-:Y:S01]  /*3b90*/  LEA R98, R9.reuse, R96, 0x1 ;  /* 0x0000006009627211 */ /* 0x040fe200078e08ff */
[----:B------:R-:W-:Y:S01]  /*3ba0*/  STL.64 [R1+0x390], R38 ;  /* 0x0003902601007387 */ /* 0x000fe20000100a00 */
[-C--:B------:R-:W-:Y:S02]  /*3bb0*/  LEA.HI.X.SX32 R55, R68, R3.reuse, 0x1, P0 ;  /* 0x0000000344377211 */ /* 0x080fe400000f0eff */
[C---:B------:R-:W-:Y:S01]  /*3bc0*/  LEA R100, R9.reuse, R98, 0x1 ;  /* 0x0000006209647211 */ /* 0x040fe200078e08ff */
[----:B------:R0:W-:Y:S01]  /*3bd0*/  STL.64 [R1+0x3a0], R42 ;  /* 0x0003a02a01007387 */ /* 0x0001e20000100a00 */
[----:B------:R-:W-:Y:S02]  /*3be0*/  LEA R58, P0, R74, R10, 0x1 ;  /* 0x0000000a4a3a7211 */ /* 0x000fe400078008ff */
[-C--:B------:R-:W-:Y:S01]  /*3bf0*/  LEA.HI.X.SX32 R53, R70, R3.reuse, 0x1, P1 ;  /* 0x0000000346357211 */ /* 0x080fe200008f0eff */
[----:B------:R-:W-:Y:S01]  /*3c00*/  IMAD R8, R9, 0x2, R100 ;  /* 0x0000000209087824 */ /* 0x000fe200078e0264 */
[----:B------:R-:W-:Y:S01]  /*3c10*/  STL.64 [R1+0x398], R40 ;  /* 0x0003982801007387 */ /* 0x000fe20000100a00 */
[----:B------:R-:W-:-:S02]  /*3c20*/  LEA.HI.X.SX32 R59, R74, R3, 0x1, P0 ;  /* 0x000000034a3b7211 */ /* 0x000fc400000f0eff */
[----:B------:R-:W-:Y:S02]  /*3c30*/  LEA R56, P1, R76, R10, 0x1 ;  /* 0x0000000a4c387211 */ /* 0x000fe400078208ff */
[C---:B------:R-:W-:Y:S02]  /*3c40*/  LEA R12, R9.reuse, R8, 0x1 ;  /* 0x00000008090c7211 */ /* 0x040fe400078e08ff */
[-C--:B0-----:R-:W-:Y:S02]  /*3c50*/  LEA R42, P2, R60, R10.reuse, 0x1 ;  /* 0x0000000a3c2a7211 */ /* 0x081fe400078408ff */
[----:B------:R-:W-:Y:S01]  /*3c60*/  LEA R62, P0, R80, R10, 0x1 ;  /* 0x0000000a503e7211 */ /* 0x000fe200078008ff */
[----:B------:R-:W-:Y:S01]  /*3c70*/  IMAD R14, R9, 0x2, R12 ;  /* 0x00000002090e7824 */ /* 0x000fe200078e020c */
[-C--:B------:R-:W-:Y:S02]  /*3c80*/  LEA.HI.X.SX32 R43, R60, R3.reuse, 0x1, P2 ;  /* 0x000000033c2b7211 */ /* 0x080fe400010f0eff */
[----:B------:R-:W-:-:S02]  /*3c90*/  LEA.HI.X.SX32 R57, R76, R3, 0x1, P1 ;  /* 0x000000034c397211 */ /* 0x000fc400008f0eff */
[C---:B------:R-:W-:Y:S01]  /*3ca0*/  LEA R16, R9.reuse, R14, 0x1 ;  /* 0x0000000e09107211 */ /* 0x040fe200078e08ff */
[----:B------:R-:W-:Y:S01]  /*3cb0*/  STL.64 [R1+0x378], R42 ;  /* 0x0003782a01007387 */ /* 0x000fe20000100a00 */
[-C--:B------:R-:W-:Y:S02]  /*3cc0*/  LEA.HI.X.SX32 R63, R80, R3.reuse, 0x1, P0 ;  /* 0x00000003503f7211 */ /* 0x080fe400000f0eff */
[C---:B------:R-:W-:Y:S01]  /*3cd0*/  LEA R60, P1, R82.reuse, R10, 0x1 ;  /* 0x0000000a523c7211 */ /* 0x040fe200078208ff */
[C---:B------:R-:W-:Y:S01]  /*3ce0*/  IMAD R20, R9.reuse, 0x2, R16 ;  /* 0x0000000209147824 */ /* 0x040fe200078e0210 */
[----:B------:R0:W-:Y:S02]  /*3cf0*/  STL.64 [R1+0x388], R46 ;  /* 0x0003882e01007387 */ /* 0x0001e40000100a00 */
[----:B------:R-:W-:Y:S02]  /*3d00*/  LEA.HI.X.SX32 R61, R82, R3, 0x1, P1 ;  /* 0x00000003523d7211 */ /* 0x000fe400008f0eff */
[----:B------:R-:W-:Y:S01]  /*3d10*/  LEA R22, R9, R20, 0x1 ;  /* 0x0000001409167211 */ /* 0x000fe200078e08ff */
[----:B------:R-:W-:Y:S01]  /*3d20*/  STL.64 [R1+0x380], R44 ;  /* 0x0003802c01007387 */ /* 0x000fe20000100a00 */
[----:B------:R-:W-:Y:S01]  /*3d30*/  LEA R64, P1, R88, R10, 0x1 ;  /* 0x0000000a58407211 */ /* 0x000fe200078208ff */
[----:B------:R-:W-:-:S02]  /*3d40*/  CS2R R82, SRZ ;  /* 0x0000000000527805 */ /* 0x000fc4000001ff00 */
[C---:B------:R-:W-:Y:S01]  /*3d50*/  IMAD R24, R9.reuse, 0x2, R22 ;  /* 0x0000000209187824 */ /* 0x040fe200078e0216 */
[-C--:B------:R-:W-:Y:S02]  /*3d60*/  LEA.HI.X.SX32 R65, R88, R3.reuse, 0x1, P1 ;  /* 0x0000000358417211 */ /* 0x080fe400008f0eff */
[C---:B0-----:R-:W-:Y:S01]  /*3d70*/  LEA R46, P2, R66.reuse, R10, 0x1 ;  /* 0x0000000a422e7211 */ /* 0x041fe200078408ff */
[----:B------:R-:W-:Y:S01]  /*3d80*/  CS2R R88, SRZ ;  /* 0x0000000000587805 */ /* 0x000fe2000001ff00 */
[C---:B------:R-:W-:Y:S02]  /*3d90*/  LEA R26, R9.reuse, R24, 0x1 ;  /* 0x00000018091a7211 */ /* 0x040fe400078e08ff */
[-C--:B------:R-:W-:Y:S02]  /*3da0*/  LEA.HI.X.SX32 R47, R66, R3.reuse, 0x1, P2 ;  /* 0x00000003422f7211 */ /* 0x080fe400010f0eff */
[-C--:B------:R-:W-:Y:S01]  /*3db0*/  LEA R66, P0, R86, R10.reuse, 0x1 ;  /* 0x0000000a56427211 */ /* 0x080fe200078008ff */
[----:B------:R-:W-:Y:S01]  /*3dc0*/  IMAD R28, R9, 0x2, R26 ;  /* 0x00000002091c7824 */ /* 0x000fe200078e021a */
[----:B------:R-:W-:Y:S01]  /*3dd0*/  LEA R68, P1, R92, R10, 0x1 ;  /* 0x0000000a5c447211 */ /* 0x000fe200078208ff */
[----:B------:R-:W-:Y:S01]  /*3de0*/  STL.64 [R1+0x360], R46 ;  /* 0x0003602e01007387 */ /* 0x000fe20000100a00 */
[----:B------:R-:W-:-:S02]  /*3df0*/  LEA.HI.X.SX32 R67, R86, R3, 0x1, P0 ;  /* 0x0000000356437211 */ /* 0x000fc400000f0eff */
[C---:B------:R-:W-:Y:S01]  /*3e00*/  LEA R30, R9.reuse, R28, 0x1 ;  /* 0x0000001c091e7211 */ /* 0x040fe200078e08ff */
[----:B------:R0:W-:Y:S01]  /*3e10*/  STL.64 [R1+0x370], R50 ;  /* 0x0003703201007387 */ /* 0x0001e20000100a00 */
[----:B------:R-:W-:Y:S01]  /*3e20*/  LEA R70, P0, R4, R10, 0x1 ;  /* 0x0000000a04467211 */ /* 0x000fe200078008ff */
[----:B------:R-:W-:Y:S01]  /*3e30*/  CS2R R86, SRZ ;  /* 0x0000000000567805 */ /* 0x000fe2000001ff00 */
[-C--:B------:R-:W-:Y:S01]  /*3e40*/  LEA.HI.X.SX32 R69, R92, R3.reuse, 0x1, P1 ;  /* 0x000000035c457211 */ /* 0x080fe200008f0eff */
[C---:B------:R-:W-:Y:S01]  /*3e50*/  IMAD R32, R9.reuse, 0x2, R30 ;  /* 0x0000000209207824 */ /* 0x040fe200078e021e */
[----:B------:R-:W-:Y:S01]  /*3e60*/  STL.64 [R1+0x368], R48 ;  /* 0x0003683001007387 */ /* 0x000fe20000100a00 */
[----:B------:R-:W-:Y:S01]  /*3e70*/  LEA.HI.X.SX32 R71, R4, R3, 0x1, P0 ;  /* 0x0000000304477211 */ /* 0x000fe200000f0eff */
[----:B------:R-:W-:Y:S02]  /*3e80*/  CS2R R92, SRZ ;  /* 0x00000000005c7805 */ /* 0x000fe4000001ff00 */
[----:B------:R-:W-:-:S02]  /*3e90*/  LEA R34, R9, R32, 0x1 ;  /* 0x0000002009227211 */ /* 0x000fc400078e08ff */
[----:B0-----:R-:W-:-:S03]  /*3ea0*/  LEA R50, P2, R72, R10, 0x1 ;  /* 0x0000000a48327211 */ /* 0x001fc600078408ff */
[C---:B------:R-:W-:Y:S01]  /*3eb0*/  IMAD R36, R9.reuse, 0x2, R34 ;  /* 0x0000000209247824 */ /* 0x040fe200078e0222 */
[-C--:B------:R-:W-:Y:S02]  /*3ec0*/  LEA.HI.X.SX32 R51, R72, R3.reuse, 0x1, P2 ;  /* 0x0000000348337211 */ /* 0x080fe400010f0eff */
[C---:B------:R-:W-:Y:S02]  /*3ed0*/  LEA R72, P0, R96.reuse, R10, 0x1 ;  /* 0x0000000a60487211 */ /* 0x040fe400078008ff */
[C---:B------:R-:W-:Y:S01]  /*3ee0*/  LEA R38, R9.reuse, R36, 0x1 ;  /* 0x0000002409267211 */ /* 0x040fe200078e08ff */
[----:B------:R-:W-:Y:S01]  /*3ef0*/  STL.64 [R1+0x348], R50 ;  /* 0x0003483201007387 */ /* 0x000fe20000100a00 */
[-C--:B------:R-:W-:Y:S02]  /*3f00*/  LEA.HI.X.SX32 R73, R96, R3.reuse, 0x1, P0 ;  /* 0x0000000360497211 */ /* 0x080fe400000f0eff */
[C---:B------:R-:W-:Y:S01]  /*3f10*/  LEA R76, P0, R8.reuse, R10, 0x1 ;  /* 0x0000000a084c7211 */ /* 0x040fe200078008ff */
[----:B------:R-:W-:Y:S01]  /*3f20*/  IMAD R40, R9, 0x2, R38 ;  /* 0x0000000209287824 */ /* 0x000fe200078e0226 */
[----:B------:R0:W-:Y:S01]  /*3f30*/  STL.64 [R1+0x358], R54 ;  /* 0x0003583601007387 */ /* 0x0001e20000100a00 */
[----:B------:R-:W-:Y:S01]  /*3f40*/  CS2R R96, SRZ ;  /* 0x0000000000607805 */ /* 0x000fe2000001ff00 */
[----:B------:R-:W-:-:S02]  /*3f50*/  LEA.HI.X.SX32 R77, R8, R3, 0x1, P0 ;  /* 0x00000003084d7211 */ /* 0x000fc400000f0eff */
[C---:B------:R-:W-:Y:S01]  /*3f60*/  LEA R42, R9.reuse, R40, 0x1 ;  /* 0x00000028092a7211 */ /* 0x040fe200078e08ff */
[----:B------:R1:W-:Y:S04]  /*3f70*/  STL.64 [R1+0x350], R52 ;  /* 0x0003503401007387 */ /* 0x0003e80000100a00 */
[----:B------:R-:W-:Y:S01]  /*3f80*/  IMAD R44, R9, 0x2, R42 ;  /* 0x00000002092c7824 */ /* 0x000fe200078e022a */
[----:B0-----:R-:W-:-:S04]  /*3f90*/  LEA R54, P2, R78, R10, 0x1 ;  /* 0x0000000a4e367211 */ /* 0x001fc800078408ff */
[C---:B------:R-:W-:Y:S02]  /*3fa0*/  LEA R46, R9.reuse, R44, 0x1 ;  /* 0x0000002c092e7211 */ /* 0x040fe400078e08ff */
[-C--:B------:R-:W-:Y:S02]  /*3fb0*/  LEA.HI.X.SX32 R55, R78, R3.reuse, 0x1, P2 ;  /* 0x000000034e377211 */ /* 0x080fe400010f0eff */
[C---:B------:R-:W-:Y:S01]  /*3fc0*/  LEA R78, P0, R16.reuse, R10, 0x1 ;  /* 0x0000000a104e7211 */ /* 0x040fe200078008ff */
[C---:B------:R-:W-:Y:S02]  /*3fd0*/  IMAD R48, R9.reuse, 0x2, R46 ;  /* 0x0000000209307824 */ /* 0x040fe400078e022e */
[----:B------:R0:W-:Y:S01]  /*3fe0*/  STL.64 [R1+0x330], R54 ;  /* 0x0003303601007387 */ /* 0x0001e20000100a00 */
[----:B------:R-:W-:Y:S02]  /*3ff0*/  LEA.HI.X.SX32 R79, R16, R3, 0x1, P0 ;  /* 0x00000003104f7211 */ /* 0x000fe400000f0eff */
[C---:B------:R-:W-:Y:S01]  /*4000*/  LEA R50, R9.reuse, R48, 0x1 ;  /* 0x0000003009327211 */ /* 0x040fe200078e08ff */
[----:B------:R2:W-:Y:S04]  /*4010*/  STL.64 [R1+0x340], R58 ;  /* 0x0003403a01007387 */ /* 0x0005e80000100a00 */
[C---:B-1----:R-:W-:Y:S01]  /*4020*/  IMAD R52, R9.reuse, 0x2, R50 ;  /* 0x0000000209347824 */ /* 0x042fe200078e0232 */
[----:B------:R1:W-:Y:S04]  /*4030*/  STL.64 [R1+0x338], R56 ;  /* 0x0003383801007387 */ /* 0x0003e80000100a00 */
[----:B0-----:R-:W-:-:S02]  /*4040*/  LEA R54, R9, R52, 0x1 ;  /* 0x0000003409367211 */ /* 0x001fc400078e08ff */
[----:B--2---:R-:W-:-:S04]  /*4050*/  LEA R58, P2, R84, R10, 0x1 ;  /* 0x0000000a543a7211 */ /* 0x004fc800078408ff */
[----:B------:R-:W-:Y:S01]  /*4060*/  LEA.HI.X.SX32 R59, R84, R3, 0x1, P2 ;  /* 0x00000003543b7211 */ /* 0x000fe200010f0eff */
[----:B-1----:R-:W-:Y:S01]  /*4070*/  IMAD R56, R9, 0x2, R54 ;  /* 0x0000000209387824 */ /* 0x002fe200078e0236 */
[----:B------:R-:W-:-:S03]  /*4080*/  CS2R R84, SRZ ;  /* 0x0000000000547805 */ /* 0x000fc6000001ff00 */
[----:B------:R0:W-:Y:S04]  /*4090*/  STL.64 [R1+0x318], R58 ;  /* 0x0003183a01007387 */ /* 0x0001e80000100a00 */
[----:B------:R1:W-:Y:S04]  /*40a0*/  STL.64 [R1+0x328], R62 ;  /* 0x0003283e01007387 */ /* 0x0003e80000100a00 */
[----:B------:R2:W-:Y:S01]  /*40b0*/  STL.64 [R1+0x320], R60 ;  /* 0x0003203c01007387 */ /* 0x0005e20000100a00 */
[----:B0-----:R-:W-:Y:S02]  /*40c0*/  LEA R58, R9, R56, 0x1 ;  /* 0x00000038093a7211 */ /* 0x001fe400078e08ff */
[----:B-1----:R-:W-:-:S04]  /*40d0*/  LEA R62, P2, R90, R10, 0x1 ;  /* 0x0000000a5a3e7211 */ /* 0x002fc800078408ff */
[----:B------:R-:W-:Y:S01]  /*40e0*/  LEA.HI.X.SX32 R63, R90, R3, 0x1, P2 ;  /* 0x000000035a3f7211 */ /* 0x000fe200010f0eff */
[----:B--2---:R-:W-:Y:S01]  /*40f0*/  IMAD R60, R9, 0x2, R58 ;  /* 0x00000002093c7824 */ /* 0x004fe200078e023a */
[----:B------:R-:W-:-:S03]  /*4100*/  CS2R R90, SRZ ;  /* 0x00000000005a7805 */ /* 0x000fc6000001ff00 */
[----:B------:R0:W-:Y:S04]  /*4110*/  STL.64 [R1+0x300], R62 ;  /* 0x0003003e01007387 */ /* 0x0001e80000100a00 */
[----:B------:R1:W-:Y:S04]  /*4120*/  STL.64 [R1+0x310], R66 ;  /* 0x0003104201007387 */ /* 0x0003e80000100a00 */
[----:B------:R2:W-:Y:S01]  /*4130*/  STL.64 [R1+0x308], R64 ;  /* 0x0003084001007387 */ /* 0x0005e20000100a00 */
[----:B0-----:R-:W-:-:S03]  /*4140*/  LEA R62, R9, R60, 0x1 ;  /* 0x0000003c093e7211 */ /* 0x001fc600078e08ff */
[----:B------:R0:W-:Y:S01]  /*4150*/  STL.64 [R1+0x2f8], R70 ;  /* 0x0002f84601007387 */ /* 0x0001e20000100a00 */
[----:B-1----:R-:W-:-:S03]  /*4160*/  LEA R66, P2, R94, R10, 0x1 ;  /* 0x0000000a5e427211 */ /* 0x002fc600078408ff */
[----:B------:R1:W-:Y:S01]  /*4170*/  STL.64 [R1+0x2f0], R68 ;  /* 0x0002f04401007387 */ /* 0x0003e20000100a00 */
[-C--:B------:R-:W-:Y:S01]  /*4180*/  LEA.HI.X.SX32 R67, R94, R3.reuse, 0x1, P2 ;  /* 0x000000035e437211 */ /* 0x080fe200010f0eff */
[C---:B--2---:R-:W-:Y:S01]  /*4190*/  IMAD R64, R9.reuse, 0x2, R62 ;  /* 0x0000000209407824 */ /* 0x044fe200078e023e */
[----:B------:R-:W-:Y:S01]  /*41a0*/  CS2R R94, SRZ ;  /* 0x00000000005e7805 */ /* 0x000fe2000001ff00 */
[----:B0-----:R-:W-:Y:S02]  /*41b0*/  LEA R70, P1, R98, R10, 0x1 ;  /* 0x0000000a62467211 */ /* 0x001fe400078208ff */
[----:B------:R0:W-:Y:S01]  /*41c0*/  STL.64 [R1+0x2e8], R66 ;  /* 0x0002e84201007387 */ /* 0x0001e20000100a00 */
[----:B------:R-:W-:Y:S02]  /*41d0*/  LEA R4, R9, R64, 0x1 ;  /* 0x0000004009047211 */ /* 0x000fe400078e08ff */
[----:B-1----:R-:W-:Y:S02]  /*41e0*/  LEA R68, P2, R100, R10, 0x1 ;  /* 0x0000000a64447211 */ /* 0x002fe400078408ff */
[----:B------:R-:W-:-:S02]  /*41f0*/  LEA.HI.X.SX32 R71, R98, R3, 0x1, P1 ;  /* 0x0000000362477211 */ /* 0x000fc400008f0eff */
[-C--:B------:R-:W-:Y:S01]  /*4200*/  LEA.HI.X.SX32 R69, R100, R3.reuse, 0x1, P2 ;  /* 0x0000000364457211 */ /* 0x080fe200010f0eff */
[----:B------:R-:W-:Y:S01]  /*4210*/  CS2R R98, SRZ ;  /* 0x0000000000627805 */ /* 0x000fe2000001ff00 */
[C---:B------:R-:W-:Y:S01]  /*4220*/  LEA R74, P1, R12.reuse, R10, 0x1 ;  /* 0x0000000a0c4a7211 */ /* 0x040fe200078208ff */
[----:B------:R-:W-:Y:S02]  /*4230*/  CS2R R100, SRZ ;  /* 0x0000000000647805 */ /* 0x000fe4000001ff00 */
[----:B------:R1:W-:Y:S01]  /*4240*/  STL.64 [R1+0x2d0], R68 ;  /* 0x0002d04401007387 */ /* 0x0003e20000100a00 */
[----:B------:R-:W-:Y:S01]  /*4250*/  LEA.HI.X.SX32 R75, R12, R3, 0x1, P1 ;  /* 0x000000030c4b7211 */ /* 0x000fe200008f0eff */
[C---:B0-----:R-:W-:Y:S02]  /*4260*/  IMAD R66, R9.reuse, 0x2, R4 ;  /* 0x0000000209427824 */ /* 0x041fe400078e0204 */
[----:B------:R0:W-:Y:S04]  /*4270*/  STL.64 [R1+0x2e0], R72 ;  /* 0x0002e04801007387 */ /* 0x0001e80000100a00 */
[----:B------:R2:W-:Y:S04]  /*4280*/  STL.64 [R1+0x2d8], R70 ;  /* 0x0002d84601007387 */ /* 0x0005e80000100a00 */
[----:B------:R3:W-:Y:S01]  /*4290*/  STL.64 [R1+0x2c8], R76 ;  /* 0x0002c84c01007387 */ /* 0x0007e20000100a00 */
[----:B-1----:R-:W-:-:S02]  /*42a0*/  LEA R68, R9, R66, 0x1 ;  /* 0x0000004209447211 */ /* 0x002fc400078e08ff */
[CC--:B0-----:R-:W-:Y:S01]  /*42b0*/  LEA R72, P2, R14.reuse, R10.reuse, 0x1 ;  /* 0x0000000a0e487211 */ /* 0x0c1fe200078408ff */
[----:B------:R0:W-:Y:S03]  /*42c0*/  STL.64 [R1+0x2c0], R74 ;  /* 0x0002c04a01007387 */ /* 0x0001e60000100a00 */
[----:B------:R-:W-:Y:S01]  /*42d0*/  LEA.HI.X.SX32 R73, R14, R3, 0x1, P2 ;  /* 0x000000030e497211 */ /* 0x000fe200010f0eff */
[----:B--2---:R-:W-:Y:S01]  /*42e0*/  IMAD R70, R9, 0x2, R68 ;  /* 0x0000000209467824 */ /* 0x004fe200078e0244 */
[----:B---3--:R-:W-:-:S03]  /*42f0*/  LEA R76, P1, R20, R10, 0x1 ;  /* 0x0000000a144c7211 */ /* 0x008fc600078208ff */
[----:B------:R1:W-:Y:S01]  /*4300*/  STL.64 [R1+0x2b8], R72 ;  /* 0x0002b84801007387 */ /* 0x0003e20000100a00 */
[----:B------:R-:W-:Y:S02]  /*4310*/  LEA R12, R9, R70, 0x1 ;  /* 0x00000046090c7211 */ /* 0x000fe400078e08ff */
[----:B------:R-:W-:Y:S01]  /*4320*/  LEA.HI.X.SX32 R77, R20, R3, 0x1, P1 ;  /* 0x00000003144d7211 */ /* 0x000fe200008f0eff */
[----:B------:R-:W-:Y:S01]  /*4330*/  STL.64 [R1+0x2b0], R78 ;  /* 0x0002b04e01007387 */ /* 0x000fe20000100a00 */
[----:B0-----:R-:W-:-:S03]  /*4340*/  LEA R74, P2, R22, R10, 0x1 ;  /* 0x0000000a164a7211 */ /* 0x001fc600078408ff */
[----:B------:R0:W-:Y:S01]  /*4350*/  STL.64 [R1+0x2a8], R76 ;  /* 0x0002a84c01007387 */ /* 0x0001e20000100a00 */
[-C--:B------:R-:W-:Y:S02]  /*4360*/  LEA.HI.X.SX32 R75, R22, R3.reuse, 0x1, P2 ;  /* 0x00000003164b7211 */ /* 0x080fe400010f0eff */
[C---:B------:R-:W-:Y:S01]  /*4370*/  LEA R14, P2, R28.reuse, R10, 0x1 ;  /* 0x0000000a1c0e7211 */ /* 0x040fe200078408ff */
[C---:B-1----:R-:W-:Y:S02]  /*4380*/  IMAD R72, R9.reuse, 0x2, R12 ;  /* 0x0000000209487824 */ /* 0x042fe400078e020c */
[----:B------:R1:W-:Y:S01]  /*4390*/  STL.64 [R1+0x2a0], R74 ;  /* 0x0002a04a01007387 */ /* 0x0003e20000100a00 */
[----:B------:R-:W-:Y:S02]  /*43a0*/  LEA.HI.X.SX32 R15, R28, R3, 0x1, P2 ;  /* 0x000000031c0f7211 */ /* 0x000fe400010f0eff */
[----:B------:R-:W-:Y:S02]  /*43b0*/  LEA R16, R9, R72, 0x1 ;  /* 0x0000004809107211 */ /* 0x000fe400078e08ff */
[----:B0-----:R-:W-:-:S03]  /*43c0*/  LEA R76, P0, R24, R10, 0x1 ;  /* 0x0000000a184c7211 */ /* 0x001fc600078008ff */
[C---:B------:R-:W-:Y:S01]  /*43d0*/  IMAD R20, R9.reuse, 0x2, R16 ;  /* 0x0000000209147824 */ /* 0x040fe200078e0210 */
[-C--:B------:R-:W-:Y:S02]  /*43e0*/  LEA.HI.X.SX32 R77, R24, R3.reuse, 0x1, P0 ;  /* 0x00000003184d7211 */ /* 0x080fe400000f0eff */
[C---:B-1----:R-:W-:Y:S02]  /*43f0*/  LEA R74, P1, R26.reuse, R10, 0x1 ;  /* 0x0000000a1a4a7211 */ /* 0x042fe400078208ff */
[----:B------:R-:W-:Y:S01]  /*4400*/  LEA R22, R9, R20, 0x1 ;  /* 0x0000001409167211 */ /* 0x000fe200078e08ff */
[----:B------:R0:W-:Y:S01]  /*4410*/  STL.64 [R1+0x298], R76 ;  /* 0x0002984c01007387 */ /* 0x0001e20000100a00 */
[----:B------:R-:W-:-:S03]  /*4420*/  LEA.HI.X.SX32 R75, R26, R3, 0x1, P1 ;  /* 0x000000031a4b7211 */ /* 0x000fc600008f0eff */
[----:B------:R-:W-:Y:S02]  /*4430*/  IMAD R24, R9, 0x2, R22 ;  /* 0x0000000209187824 */ /* 0x000fe400078e0216 */
[----:B------:R1:W-:Y:S04]  /*4440*/  STL.64 [R1+0x290], R74 ;  /* 0x0002904a01007387 */ /* 0x0003e80000100a00 */
[----:B------:R2:W-:Y:S01]  /*4450*/  STL.64 [R1+0x288], R14 ;  /* 0x0002880e01007387 */ /* 0x0005e20000100a00 */
[----:B0-----:R-:W-:-:S04]  /*4460*/  LEA R76, P0, R30, R10, 0x1 ;  /* 0x0000000a1e4c7211 */ /* 0x001fc800078008ff */
[-C--:B------:R-:W-:Y:S02]  /*4470*/  LEA.HI.X.SX32 R77, R30, R3.reuse, 0x1, P0 ;  /* 0x000000031e4d7211 */ /* 0x080fe400000f0eff */
[-C--:B-1----:R-:W-:Y:S02]  /*4480*/  LEA R74, P1, R32, R10.reuse, 0x1 ;  /* 0x0000000a204a7211 */ /* 0x082fe400078208ff */
[-C--:B------:R-:W-:Y:S02]  /*4490*/  LEA R80, P0, R36, R10.reuse, 0x1 ;  /* 0x0000000a24507211 */ /* 0x080fe400078008ff */
[----:B--2---:R-:W-:Y:S02]  /*44a0*/  LEA R14, P2, R34, R10, 0x1 ;  /* 0x0000000a220e7211 */ /* 0x004fe400078408ff */
[-C--:B------:R-:W-:Y:S02]  /*44b0*/  LEA.HI.X.SX32 R75, R32, R3.reuse, 0x1, P1 ;  /* 0x00000003204b7211 */ /* 0x080fe400008f0eff */
[----:B------:R-:W-:-:S02]  /*44c0*/  LEA.HI.X.SX32 R15, R34, R3, 0x1, P2 ;  /* 0x00000003220f7211 */ /* 0x000fc400010f0eff */
[-C--:B------:R-:W-:Y:S01]  /*44d0*/  LEA R78, P1, R38, R10.reuse, 0x1 ;  /* 0x0000000a264e7211 */ /* 0x080fe200078208ff */
[----:B------:R0:W-:Y:S01]  /*44e0*/  STL.64 [R1+0x278], R74 ;  /* 0x0002784a01007387 */ /* 0x0001e20000100a00 */
[-C--:B------:R-:W-:Y:S02]  /*44f0*/  LEA.HI.X.SX32 R81, R36, R3.reuse, 0x1, P0 ;  /* 0x0000000324517211 */ /* 0x080fe400000f0eff */
[-C--:B------:R-:W-:Y:S01]  /*4500*/  LEA.HI.X.SX32 R79, R38, R3.reuse, 0x1, P1 ;  /* 0x00000003264f7211 */ /* 0x080fe200008f0eff */
[----:B------:R1:W-:Y:S01]  /*4510*/  STL.64 [R1+0x280], R76 ;  /* 0x0002804c01007387 */ /* 0x0003e20000100a00 */
[-C--:B------:R-:W-:Y:S02]  /*4520*/  LEA R36, P0, R42, R10.reuse, 0x1 ;  /* 0x0000000a2a247211 */ /* 0x080fe400078008ff */
[----:B------:R-:W-:Y:S01]  /*4530*/  LEA R34, P1, R44, R10, 0x1 ;  /* 0x0000000a2c227211 */ /* 0x000fe200078208ff */
[----:B------:R2:W-:Y:S01]  /*4540*/  STL.64 [R1+0x270], R14 ;  /* 0x0002700e01007387 */ /* 0x0005e20000100a00 */
[----:B------:R-:W-:-:S02]  /*4550*/  LEA.HI.X.SX32 R37, R42, R3, 0x1, P0 ;  /* 0x000000032a257211 */ /* 0x000fc400000f0eff */
[----:B------:R-:W-:Y:S01]  /*4560*/  LEA.HI.X.SX32 R35, R44, R3, 0x1, P1 ;  /* 0x000000032c237211 */ /* 0x000fe200008f0eff */
[----:B------:R3:W-:Y:S01]  /*4570*/  STL.64 [R1+0x268], R80 ;  /* 0x0002685001007387 */ /* 0x0007e20000100a00 */
[----:B0-----:R-:W-:-:S03]  /*4580*/  LEA R74, R9, R24, 0x1 ;  /* 0x00000018094a7211 */ /* 0x001fc600078e08ff */
[----:B------:R0:W-:Y:S02]  /*4590*/  STL.64 [R1+0x260], R78 ;  /* 0x0002604e01007387 */ /* 0x0001e40000100a00 */
[----:B-1----:R-:W-:Y:S01]  /*45a0*/  IMAD R76, R9, 0x2, R74 ;  /* 0x00000002094c7824 */ /* 0x002fe200078e024a */
[----:B--2---:R-:W-:-:S04]  /*45b0*/  LEA R14, P2, R40, R10, 0x1 ;  /* 0x0000000a280e7211 */ /* 0x004fc800078408ff */
[----:B------:R-:W-:Y:S01]  /*45c0*/  LEA R38, R9, R76, 0x1 ;  /* 0x0000004c09267211 */ /* 0x000fe200078e08ff */
[----:B---3--:R-:W-:Y:S01]  /*45d0*/  CS2R R80, SRZ ;  /* 0x0000000000507805 */ /* 0x008fe2000001ff00 */
[----:B------:R-:W-:-:S03]  /*45e0*/  LEA.HI.X.SX32 R15, R40, R3, 0x1, P2 ;  /* 0x00000003280f7211 */ /* 0x000fc600010f0eff */
[C---:B------:R-:W-:Y:S01]  /*45f0*/  IMAD R40, R9.reuse, 0x2, R38 ;  /* 0x0000000209287824 */ /* 0x040fe200078e0226 */
[----:B0-----:R-:W-:Y:S01]  /*4600*/  CS2R R78, SRZ ;  /* 0x00000000004e7805 */ /* 0x001fe2000001ff00 */
[----:B------:R0:W-:Y:S03]  /*4610*/  STL.64 [R1+0x258], R14 ;  /* 0x0002580e01007387 */ /* 0x0001e60000100a00 */
[C---:B------:R-:W-:Y:S01]  /*4620*/  LEA R42, R9.reuse, R40, 0x1 ;  /* 0x00000028092a7211 */ /* 0x040fe200078e08ff */
[----:B------:R1:W-:Y:S04]  /*4630*/  STL.64 [R1+0x250], R36 ;  /* 0x0002502401007387 */ /* 0x0003e80000100a00 */
[----:B------:R2:W-:Y:S01]  /*4640*/  STL.64 [R1+0x248], R34 ;  /* 0x0002482201007387 */ /* 0x0005e20000100a00 */
[----:B------:R-:W-:Y:S01]  /*4650*/  IMAD R44, R9, 0x2, R42 ;  /* 0x00000002092c7824 */ /* 0x000fe200078e022a */
[----:B0-----:R-:W-:-:S04]  /*4660*/  LEA R14, P2, R46, R10, 0x1 ;  /* 0x0000000a2e0e7211 */ /* 0x001fc800078408ff */
[-C--:B------:R-:W-:Y:S02]  /*4670*/  LEA.HI.X.SX32 R15, R46, R3.reuse, 0x1, P2 ;  /* 0x000000032e0f7211 */ /* 0x080fe400010f0eff */
[-C--:B-1----:R-:W-:Y:S02]  /*4680*/  LEA R36, P0, R48, R10.reuse, 0x1 ;  /* 0x0000000a30247211 */ /* 0x082fe400078008ff */
[----:B--2---:R-:W-:Y:S01]  /*4690*/  LEA R34, P1, R50, R10, 0x1 ;  /* 0x0000000a32227211 */ /* 0x004fe200078208ff */
[----:B------:R0:W-:Y:S01]  /*46a0*/  STL.64 [R1+0x240], R14 ;  /* 0x0002400e01007387 */ /* 0x0001e20000100a00 */
[-C--:B------:R-:W-:Y:S02]  /*46b0*/  LEA.HI.X.SX32 R37, R48, R3.reuse, 0x1, P0 ;  /* 0x0000000330257211 */ /* 0x080fe400000f0eff */
[----:B------:R-:W-:Y:S02]  /*46c0*/  LEA.HI.X.SX32 R35, R50, R3, 0x1, P1 ;  /* 0x0000000332237211 */ /* 0x000fe400008f0eff */
[C---:B------:R-:W-:Y:S01]  /*46d0*/  LEA R46, R9.reuse, R44, 0x1 ;  /* 0x0000002c092e7211 */ /* 0x040fe200078e08ff */
[----:B------:R1:W-:Y:S04]  /*46e0*/  STL.64 [R1+0x238], R36 ;  /* 0x0002382401007387 */ /* 0x0003e80000100a00 */
[----:B------:R2:W-:Y:S01]  /*46f0*/  STL.64 [R1+0x230], R34 ;  /* 0x0002302201007387 */ /* 0x0005e20000100a00 */
[----:B------:R-:W-:Y:S01]  /*4700*/  IMAD R48, R9, 0x2, R46 ;  /* 0x0000000209307824 */ /* 0x000fe200078e022e */
[----:B0-----:R-:W-:-:S04]  /*4710*/  LEA R14, P2, R52, R10, 0x1 ;  /* 0x0000000a340e7211 */ /* 0x001fc800078408ff */
[----:B------:R-:W-:Y:S02]  /*4720*/  LEA.HI.X.SX32 R15, R52, R3, 0x1, P2 ;  /* 0x00000003340f7211 */ /* 0x000fe400010f0eff */
[----:B-1----:R-:W-:-:S03]  /*4730*/  LEA R36, P0, R54, R10, 0x1 ;  /* 0x0000000a36247211 */ /* 0x002fc600078008ff */
[----:B------:R0:W-:Y:S01]  /*4740*/  STL.64 [R1+0x228], R14 ;  /* 0x0002280e01007387 */ /* 0x0001e20000100a00 */
[-C--:B--2---:R-:W-:Y:S02]  /*4750*/  LEA R34, P1, R56, R10.reuse, 0x1 ;  /* 0x0000000a38227211 */ /* 0x084fe400078208ff */
[-C--:B------:R-:W-:Y:S02]  /*4760*/  LEA.HI.X.SX32 R37, R54, R3.reuse, 0x1, P0 ;  /* 0x0000000336257211 */ /* 0x080fe400000f0eff */
[-C--:B------:R-:W-:Y:S02]  /*4770*/  LEA.HI.X.SX32 R35, R56, R3.reuse, 0x1, P1 ;  /* 0x0000000338237211 */ /* 0x080fe400008f0eff */
[-C--:B------:R-:W-:Y:S01]  /*4780*/  LEA R50, P1, R62, R10.reuse, 0x1 ;  /* 0x0000000a3e327211 */ /* 0x080fe200078208ff */
[----:B------:R1:W-:Y:S01]  /*4790*/  STL.64 [R1+0x220], R36 ;  /* 0x0002202401007387 */ /* 0x0003e20000100a00 */
[-C--:B------:R-:W-:Y:S01]  /*47a0*/  LEA R52, P0, R60, R10.reuse, 0x1 ;  /* 0x0000000a3c347211 */ /* 0x080fe200078008ff */
[----:B------:R-:W-:Y:S01]  /*47b0*/  CS2R R56, SRZ ;  /* 0x0000000000387805 */ /* 0x000fe2000001ff00 */
[-C--:B------:R-:W-:Y:S01]  /*47c0*/  LEA.HI.X.SX32 R51, R62, R3.reuse, 0x1, P1 ;  /* 0x000000033e337211 */ /* 0x080fe200008f0eff */
[----:B------:R2:W-:Y:S01]  /*47d0*/  STL.64 [R1+0x218], R34 ;  /* 0x0002182201007387 */ /* 0x0005e20000100a00 */
[----:B0-----:R-:W-:Y:S01]  /*47e0*/  LEA R14, P2, R58, R10, 0x1 ;  /* 0x0000000a3a0e7211 */ /* 0x001fe200078408ff */
[----:B------:R-:W-:Y:S01]  /*47f0*/  CS2R R62, SRZ ;  /* 0x00000000003e7805 */ /* 0x000fe2000001ff00 */
[----:B------:R-:W-:-:S02]  /*4800*/  LEA.HI.X.SX32 R53, R60, R3, 0x1, P0 ;  /* 0x000000033c357211 */ /* 0x000fc400000f0eff */
[-C--:B------:R-:W-:Y:S01]  /*4810*/  LEA.HI.X.SX32 R15, R58, R3.reuse, 0x1, P2 ;  /* 0x000000033a0f7211 */ /* 0x080fe200010f0eff */
[----:B------:R-:W-:Y:S01]  /*4820*/  CS2R R60, SRZ ;  /* 0x00000000003c7805 */ /* 0x000fe2000001ff00 */
[C---:B------:R-:W-:Y:S01]  /*4830*/  LEA R54, P0, R4.reuse, R10, 0x1 ;  /* 0x0000000a04367211 */ /* 0x040fe200078008ff */
[----:B------:R-:W-:Y:S01]  /*4840*/  CS2R R58, SRZ ;  /* 0x00000000003a7805 */ /* 0x000fe2000001ff00 */
[----:B-1----:R-:W-:Y:S01]  /*4850*/  LEA R36, R9, R48, 0x1 ;  /* 0x0000003009247211 */ /* 0x002fe200078e08ff */
[----:B------:R0:W-:Y:S01]  /*4860*/  STL.64 [R1+0x210], R14 ;  /* 0x0002100e01007387 */ /* 0x0001e20000100a00 */
[----:B------:R-:W-:-:S03]  /*4870*/  LEA.HI.X.SX32 R55, R4, R3, 0x1, P0 ;  /* 0x0000000304377211 */ /* 0x000fc600000f0eff */
[----:B------:R1:W-:Y:S01]  /*4880*/  STL.64 [R1+0x200], R50 ;  /* 0x0002003201007387 */ /* 0x0003e20000100a00 */
[----:B--2---:R-:W-:-:S03]  /*4890*/  IMAD R34, R9, 0x2, R36 ;  /* 0x0000000209227824 */ /* 0x004fc600078e0224 */
[----:B------:R2:W-:Y:S01]  /*48a0*/  STL.64 [R1+0x208], R52 ;  /* 0x0002083401007387 */ /* 0x0005e20000100a00 */
[----:B0-----:R-:W-:-:S04]  /*48b0*/  LEA R14, P2, R64, R10, 0x1 ;  /* 0x0000000a400e7211 */ /* 0x001fc800078408ff */
[-C--:B------:R-:W-:Y:S02]  /*48c0*/  LEA.HI.X.SX32 R15, R64, R3.reuse, 0x1, P2 ;  /* 0x00000003400f7211 */ /* 0x080fe400010f0eff */
[C---:B-1----:R-:W-:Y:S01]  /*48d0*/  LEA R50, R9.reuse, R34, 0x1 ;  /* 0x0000002209327211 */ /* 0x042fe200078e08ff */
[----:B------:R-:W-:Y:S01]  /*48e0*/  CS2R R64, SRZ ;  /* 0x0000000000407805 */ /* 0x000fe2000001ff00 */
[CC--:B--2---:R-:W-:Y:S01]  /*48f0*/  LEA R52, P1, R66.reuse, R10.reuse, 0x1 ;  /* 0x0000000a42347211 */ /* 0x0c4fe200078208ff */
[----:B------:R0:W-:Y:S02]  /*4900*/  STL.64 [R1+0x1f8], R14 ;  /* 0x0001f80e01007387 */ /* 0x0001e40000100a00 */
[----:B------:R-:W-:Y:S01]  /*4910*/  IMAD R8, R9, 0x2, R50 ;  /* 0x0000000209087824 */ /* 0x000fe200078e0232 */
[----:B------:R-:W-:Y:S02]  /*4920*/  LEA.HI.X.SX32 R53, R66, R3, 0x1, P1 ;  /* 0x0000000342357211 */ /* 0x000fe400008f0eff */
[----:B------:R-:W-:Y:S01]  /*4930*/  CS2R R66, SRZ ;  /* 0x0000000000427805 */ /* 0x000fe2000001ff00 */
[----:B0-----:R-:W-:-:S04]  /*4940*/  LEA R14, P2, R68, R10, 0x1 ;  /* 0x0000000a440e7211 */ /* 0x001fc800078408ff */
[-C--:B------:R-:W-:Y:S02]  /*4950*/  LEA.HI.X.SX32 R15, R68, R3.reuse, 0x1, P2 ;  /* 0x00000003440f7211 */ /* 0x080fe400010f0eff */
[C---:B------:R-:W-:Y:S01]  /*4960*/  LEA R4, P2, R72.reuse, R10, 0x1 ;  /* 0x0000000a48047211 */ /* 0x040fe200078408ff */
[----:B------:R-:W-:Y:S02]  /*4970*/  CS2R R68, SRZ ;  /* 0x0000000000447805 */ /* 0x000fe4000001ff00 */
[----:B------:R0:W-:Y:S01]  /*4980*/  STL.64 [R1+0x1e0], R14 ;  /* 0x0001e00e01007387 */ /* 0x0001e20000100a00 */
[----:B------:R-:W-:Y:S02]  /*4990*/  LEA.HI.X.SX32 R5, R72, R3, 0x1, P2 ;  /* 0x0000000348057211 */ /* 0x000fe400010f0eff */
[----:B------:R-:W-:Y:S01]  /*49a0*/  CS2R R72, SRZ ;  /* 0x0000000000487805 */ /* 0x000fe2000001ff00 */
[----:B------:R1:W-:Y:S04]  /*49b0*/  STL.64 [R1+0x1f0], R54 ;  /* 0x0001f03601007387 */ /* 0x0003e80000100a00 */
[----:B------:R2:W-:Y:S01]  /*49c0*/  STL.64 [R1+0x1e8], R52 ;  /* 0x0001e83401007387 */ /* 0x0005e20000100a00 */
[----:B0-----:R-:W-:-:S02]  /*49d0*/  LEA R14, R9, R8, 0x1 ;  /* 0x00000008090e7211 */ /* 0x001fc400078e08ff */
[----:B-1----:R-:W-:-:S03]  /*49e0*/  LEA R54, P0, R70, R10, 0x1 ;  /* 0x0000000a46367211 */ /* 0x002fc600078008ff */
[C---:B------:R-:W-:Y:S01]  /*49f0*/  IMAD R32, R9.reuse, 0x2, R14 ;  /* 0x0000000209207824 */ /* 0x040fe200078e020e */
[-C--:B--2---:R-:W-:Y:S02]  /*4a00*/  LEA R52, P1, R12, R10.reuse, 0x1 ;  /* 0x0000000a0c347211 */ /* 0x084fe400078208ff */
[-C--:B------:R-:W-:Y:S02]  /*4a10*/  LEA.HI.X.SX32 R55, R70, R3.reuse, 0x1, P0 ;  /* 0x0000000346377211 */ /* 0x080fe400000f0eff */
[-C--:B------:R-:W-:Y:S01]  /*4a20*/  LEA.HI.X.SX32 R53, R12, R3.reuse, 0x1, P1 ;  /* 0x000000030c357211 */ /* 0x080fe200008f0eff */
[----:B------:R-:W-:Y:S01]  /*4a30*/  CS2R R70, SRZ ;  /* 0x0000000000467805 */ /* 0x000fe2000001ff00 */
[C---:B------:R-:W-:Y:S01]  /*4a40*/  LEA R12, P1, R20.reuse, R10, 0x1 ;  /* 0x0000000a140c7211 */ /* 0x040fe200078208ff */
[----:B------:R0:W-:Y:S01]  /*4a50*/  STL.64 [R1+0x1d8], R54 ;  /* 0x0001d83601007387 */ /* 0x0001e20000100a00 */
[C---:B------:R-:W-:Y:S02]  /*4a60*/  LEA R26, R9.reuse, R32, 0x1 ;  /* 0x00000020091a7211 */ /* 0x040fe400078e08ff */
[----:B------:R-:W-:Y:S01]  /*4a70*/  LEA.HI.X.SX32 R13, R20, R3, 0x1, P1 ;  /* 0x00000003140d7211 */ /* 0x000fe200008f0eff */
[----:B------:R1:W-:Y:S02]  /*4a80*/  STL.64 [R1+0x1d0], R52 ;  /* 0x0001d03401007387 */ /* 0x0003e40000100a00 */
[----:B------:R-:W-:-:S02]  /*4a90*/  IMAD R28, R9, 0x2, R26 ;  /* 0x00000002091c7824 */ /* 0x000fc400078e021a */
[----:B------:R2:W-:Y:S03]  /*4aa0*/  STL.64 [R1+0x1c8], R4 ;  /* 0x0001c80401007387 */ /* 0x0005e60000100a00 */
[----:B------:R-:W-:Y:S01]  /*4ab0*/  LEA R30, R9, R28, 0x1 ;  /* 0x0000001c091e7211 */ /* 0x000fe200078e08ff */
[----:B0-----:R-:W-:Y:S01]  /*4ac0*/  CS2R R54, SRZ ;  /* 0x0000000000367805 */ /* 0x001fe2000001ff00 */
[-C--:B-1----:R-:W-:Y:S02]  /*4ad0*/  LEA R52, P0, R16, R10.reuse, 0x1 ;  /* 0x0000000a10347211 */ /* 0x082fe400078008ff */
[----:B--2---:R-:W-:Y:S02]  /*4ae0*/  LEA R4, P2, R22, R10, 0x1 ;  /* 0x0000000a16047211 */ /* 0x004fe400078408ff */
[-C--:B------:R-:W-:Y:S02]  /*4af0*/  LEA.HI.X.SX32 R53, R16, R3.reuse, 0x1, P0 ;  /* 0x0000000310357211 */ /* 0x080fe400000f0eff */
[----:B------:R-:W-:-:S02]  /*4b00*/  LEA.HI.X.SX32 R5, R22, R3, 0x1, P2 ;  /* 0x0000000316057211 */ /* 0x000fc400010f0eff */
[-C--:B------:R-:W-:Y:S01]  /*4b10*/  LEA R16, P1, R74, R10.reuse, 0x1 ;  /* 0x0000000a4a107211 */ /* 0x080fe200078208ff */
[----:B------:R0:W-:Y:S01]  /*4b20*/  STL.64 [R1+0x1c0], R52 ;  /* 0x0001c03401007387 */ /* 0x0001e20000100a00 */
[-C--:B------:R-:W-:Y:S02]  /*4b30*/  LEA R20, P0, R24, R10.reuse, 0x1 ;  /* 0x0000000a18147211 */ /* 0x080fe400078008ff */
[-C--:B------:R-:W-:Y:S01]  /*4b40*/  LEA.HI.X.SX32 R17, R74, R3.reuse, 0x1, P1 ;  /* 0x000000034a117211 */ /* 0x080fe200008f0eff */
[----:B------:R1:W-:Y:S01]  /*4b50*/  STL.64 [R1+0x1b8], R12 ;  /* 0x0001b80c01007387 */ /* 0x0003e20000100a00 */
[-C--:B------:R-:W-:Y:S01]  /*4b60*/  LEA.HI.X.SX32 R21, R24, R3.reuse, 0x1, P0 ;  /* 0x0000000318157211 */ /* 0x080fe200000f0eff */
[----:B------:R-:W-:Y:S01]  /*4b70*/  CS2R R74, SRZ ;  /* 0x00000000004a7805 */ /* 0x000fe2000001ff00 */
[C---:B------:R-:W-:Y:S01]  /*4b80*/  LEA R22, P0, R38.reuse, R10, 0x1 ;  /* 0x0000000a26167211 */ /* 0x040fe200078008ff */
[----:B------:R2:W-:Y:S03]  /*4b90*/  STL.64 [R1+0x1b0], R4 ;  /* 0x0001b00401007387 */ /* 0x0005e60000100a00 */
[----:B------:R-:W-:Y:S01]  /*4ba0*/  LEA.HI.X.SX32 R23, R38, R3, 0x1, P0 ;  /* 0x0000000326177211 */ /* 0x000fe200000f0eff */
[----:B------:R3:W-:Y:S01]  /*4bb0*/  STL.64 [R1+0x1a0], R16 ;  /* 0x0001a01001007387 */ /* 0x0007e20000100a00 */
[----:B0-----:R-:W-:-:S03]  /*4bc0*/  CS2R R52, SRZ ;  /* 0x0000000000347805 */ /* 0x001fc6000001ff00 */
[----:B------:R0:W-:Y:S01]  /*4bd0*/  STL.64 [R1+0x1a8], R20 ;  /* 0x0001a81401007387 */ /* 0x0001e20000100a00 */
[----:B-1----:R-:W-:Y:S01]  /*4be0*/  IMAD R12, R9, 0x2, R30 ;  /* 0x00000002090c7824 */ /* 0x002fe200078e021e */
[----:B--2---:R-:W-:-:S04]  /*4bf0*/  LEA R4, P2, R76, R10, 0x1 ;  /* 0x0000000a4c047211 */ /* 0x004fc800078408ff */
[-C--:B------:R-:W-:Y:S02]  /*4c00*/  LEA.HI.X.SX32 R5, R76, R3.reuse, 0x1, P2 ;  /* 0x000000034c057211 */ /* 0x080fe400010f0eff */
[C---:B---3--:R-:W-:Y:S01]  /*4c10*/  LEA R16, R9.reuse, R12, 0x1 ;  /* 0x0000000c09107211 */ /* 0x048fe200078e08ff */
[----:B------:R-:W-:Y:S01]  /*4c20*/  CS2R R76, SRZ ;  /* 0x00000000004c7805 */ /* 0x000fe2000001ff00 */
[CC--:B0-----:R-:W-:Y:S01]  /*4c30*/  LEA R20, P1, R40.reuse, R10.reuse, 0x1 ;  /* 0x0000000a28147211 */ /* 0x0c1fe200078208ff */
[----:B------:R0:W-:Y:S02]  /*4c40*/  STL.64 [R1+0x198], R4 ;  /* 0x0001980401007387 */ /* 0x0001e40000100a00 */
[----:B------:R-:W-:Y:S01]  /*4c50*/  IMAD R24, R9, 0x2, R16 ;  /* 0x0000000209187824 */ /* 0x000fe200078e0210 */
[----:B------:R-:W-:Y:S02]  /*4c60*/  LEA.HI.X.SX32 R21, R40, R3, 0x1, P1 ;  /* 0x0000000328157211 */ /* 0x000fe400008f0eff */
[----:B------:R-:W-:-:S02]  /*4c70*/  LEA R40, P0, R44, R10, 0x1 ;  /* 0x0000000a2c287211 */ /* 0x000fc400078008ff */
[-C--:B------:R-:W-:Y:S02]  /*4c80*/  LEA R38, P1, R46, R10.reuse, 0x1 ;  /* 0x0000000a2e267211 */ /* 0x080fe400078208ff */
[-C--:B------:R-:W-:Y:S02]  /*4c90*/  LEA.HI.X.SX32 R41, R44, R3.reuse, 0x1, P0 ;  /* 0x000000032c297211 */ /* 0x080fe400000f0eff */
[----:B------:R-:W-:Y:S01]  /*4ca0*/  LEA.HI.X.SX32 R39, R46, R3, 0x1, P1 ;  /* 0x000000032e277211 */ /* 0x000fe200008f0eff */
[----:B------:R-:W-:Y:S01]  /*4cb0*/  CS2R R44, SRZ ;  /* 0x00000000002c7805 */ /* 0x000fe2000001ff00 */
[----:B0-----:R-:W-:Y:S01]  /*4cc0*/  LEA R4, P2, R42, R10, 0x1 ;  /* 0x0000000a2a047211 */ /* 0x001fe200078408ff */
[----:B------:R-:W-:-:S03]  /*4cd0*/  CS2R R46, SRZ ;  /* 0x00000000002e7805 */ /* 0x000fc6000001ff00 */
[----:B------:R-:W-:Y:S02]  /*4ce0*/  LEA.HI.X.SX32 R5, R42, R3, 0x1, P2 ;  /* 0x000000032a057211 */ /* 0x000fe400010f0eff */
[----:B------:R-:W-:-:S03]  /*4cf0*/  LEA R42, P0, R36, R10, 0x1 ;  /* 0x0000000a242a7211 */ /* 0x000fc600078008ff */
[----:B------:R0:W-:Y:S01]  /*4d00*/  STL.64 [R1+0x180], R4 ;  /* 0x0001800401007387 */ /* 0x0001e20000100a00 */
[----:B------:R-:W-:-:S03]  /*4d10*/  LEA.HI.X.SX32 R43, R36, R3, 0x1, P0 ;  /* 0x00000003242b7211 */ /* 0x000fc600000f0eff */
        /* <DEDUP_REMOVED lines=12> */
[-C--:B-1----:R-:W-:Y:S01]  /*4de0*/  LEA R40, P1, R34, R10.reuse, 0x1 ;  /* 0x0000000a22287211 */ /* 0x082fe200078208ff */
[C---:B------:R-:W-:Y:S01]  /*4df0*/  IMAD R5, R9.reuse, 0x2, R22 ;  /* 0x0000000209057824 */ /* 0x040fe200078e0216 */
[-C--:B--2---:R-:W-:Y:S02]  /*4e00*/  LEA R38, P2, R50, R10.reuse, 0x1 ;  /* 0x0000000a32267211 */ /* 0x084fe400078408ff */
[-C--:B------:R-:W-:Y:S02]  /*4e10*/  LEA.HI.X.SX32 R41, R34, R3.reuse, 0x1, P1 ;  /* 0x0000000322297211 */ /* 0x080fe400008f0eff */
[----:B------:R-:W-:Y:S01]  /*4e20*/  LEA.HI.X.SX32 R39, R50, R3, 0x1, P2 ;  /* 0x0000000332277211 */ /* 0x000fe200010f0eff */
[----:B0-----:R-:W-:Y:S01]  /*4e30*/  CS2R R42, SRZ ;  /* 0x00000000002a7805 */ /* 0x001fe2000001ff00 */
[-C--:B------:R-:W-:Y:S01]  /*4e40*/  LEA R36, P1, R14, R10.reuse, 0x1 ;  /* 0x0000000a0e247211 */ /* 0x080fe200078208ff */
[----:B------:R-:W-:Y:S01]  /*4e50*/  CS2R R50, SRZ ;  /* 0x0000000000327805 */ /* 0x000fe2000001ff00 */
[----:B------:R-:W-:Y:S01]  /*4e60*/  LEA R34, P2, R32, R10, 0x1 ;  /* 0x0000000a20227211 */ /* 0x000fe200078408ff */
[----:B------:R0:W-:Y:S01]  /*4e70*/  STL.64 [R1+0x150], R38 ;  /* 0x0001502601007387 */ /* 0x0001e20000100a00 */
[----:B------:R-:W-:-:S02]  /*4e80*/  LEA R15, R9, R5, 0x1 ;  /* 0x00000005090f7211 */ /* 0x000fc400078e08ff */
[-C--:B------:R-:W-:Y:S01]  /*4e90*/  LEA.HI.X.SX32 R37, R14, R3.reuse, 0x1, P1 ;  /* 0x000000030e257211 */ /* 0x080fe200008f0eff */
[----:B------:R1:W-:Y:S01]  /*4ea0*/  STL.64 [R1+0x158], R40 ;  /* 0x0001582801007387 */ /* 0x0003e20000100a00 */
[----:B------:R-:W-:Y:S01]  /*4eb0*/  LEA.HI.X.SX32 R35, R32, R3, 0x1, P2 ;  /* 0x0000000320237211 */ /* 0x000fe200010f0eff */
[----:B------:R-:W-:Y:S01]  /*4ec0*/  IMAD R19, R9, 0x2, R15 ;  /* 0x0000000209137824 */ /* 0x000fe200078e020f */
[----:B0-----:R-:W-:-:S04]  /*4ed0*/  LEA R38, P0, R8, R10, 0x1 ;  /* 0x0000000a08267211 */ /* 0x001fc800078008ff */
[----:B------:R-:W-:Y:S01]  /*4ee0*/  LEA.HI.X.SX32 R39, R8, R3, 0x1, P0 ;  /* 0x0000000308277211 */ /* 0x000fe200000f0eff */
[----:B-1----:R-:W-:Y:S01]  /*4ef0*/  CS2R R40, SRZ ;  /* 0x0000000000287805 */ /* 0x002fe2000001ff00 */
[----:B------:R-:W-:-:S03]  /*4f00*/  LEA R8, R9, R19, 0x1 ;  /* 0x0000001309087211 */ /* 0x000fc600078e08ff */
[----:B------:R0:W-:Y:S02]  /*4f10*/  STL.64 [R1+0x148], R38 ;  /* 0x0001482601007387 */ /* 0x0001e40000100a00 */
[C---:B------:R-:W-:Y:S02]  /*4f20*/  IMAD R14, R9.reuse, 0x2, R8 ;  /* 0x00000002090e7824 */ /* 0x040fe400078e0208 */
[----:B------:R1:W-:Y:S03]  /*4f30*/  STL.64 [R1+0x140], R36 ;  /* 0x0001402401007387 */ /* 0x0003e60000100a00 */
[----:B------:R-:W-:Y:S01]  /*4f40*/  LEA R17, R9, R14, 0x1 ;  /* 0x0000000e09117211 */ /* 0x000fe200078e08ff */
[----:B------:R2:W-:Y:S01]  /*4f50*/  STL.64 [R1+0x138], R34 ;  /* 0x0001382201007387 */ /* 0x0005e20000100a00 */
[----:B0-----:R-:W-:-:S03]  /*4f60*/  LEA R38, P0, R26, R10, 0x1 ;  /* 0x0000000a1a267211 */ /* 0x001fc600078008ff */
[----:B------:R-:W-:Y:S01]  /*4f70*/  IMAD R11, R9, 0x2, R17 ;  /* 0x00000002090b7824 */ /* 0x000fe200078e0211 */
[-C--:B-1----:R-:W-:Y:S02]  /*4f80*/  LEA R36, P1, R28, R10.reuse, 0x1 ;  /* 0x0000000a1c247211 */ /* 0x082fe400078208ff */
[-C--:B------:R-:W-:Y:S02]  /*4f90*/  LEA.HI.X.SX32 R39, R26, R3.reuse, 0x1, P0 ;  /* 0x000000031a277211 */ /* 0x080fe400000f0eff */
[----:B--2---:R-:W-:Y:S02]  /*4fa0*/  LEA R34, P2, R30, R10, 0x1 ;  /* 0x0000000a1e227211 */ /* 0x004fe400078408ff */
[-C--:B------:R-:W-:Y:S01]  /*4fb0*/  LEA.HI.X.SX32 R37, R28, R3.reuse, 0x1, P1 ;  /* 0x000000031c257211 */ /* 0x080fe200008f0eff */
[----:B------:R0:W-:Y:S01]  /*4fc0*/  STL.64 [R1+0x130], R38 ;  /* 0x0001302601007387 */ /* 0x0001e20000100a00 */
[----:B------:R-:W-:-:S03]  /*4fd0*/  LEA.HI.X.SX32 R35, R30, R3, 0x1, P2 ;  /* 0x000000031e237211 */ /* 0x000fc600010f0eff */
[----:B------:R1:W-:Y:S04]  /*4fe0*/  STL.64 [R1+0x128], R36 ;  /* 0x0001282401007387 */ /* 0x0003e80000100a00 */
[----:B------:R2:W-:Y:S01]  /*4ff0*/  STL.64 [R1+0x120], R34 ;  /* 0x0001202201007387 */ /* 0x0005e20000100a00 */
[-C--:B0-----:R-:W-:Y:S02]  /*5000*/  LEA R38, P0, R12, R10.reuse, 0x1 ;  /* 0x0000000a0c267211 */ /* 0x081fe400078008ff */
[-C--:B-1----:R-:W-:Y:S02]  /*5010*/  LEA R36, P1, R16, R10.reuse, 0x1 ;  /* 0x0000000a10247211 */ /* 0x082fe400078208ff */
[----:B------:R-:W-:Y:S02]  /*5020*/  LEA.HI.X.SX32 R39, R12, R3, 0x1, P0 ;  /* 0x000000030c277211 */ /* 0x000fe400000f0eff */
[----:B--2---:R-:W-:-:S02]  /*5030*/  LEA R34, P2, R24, R10, 0x1 ;  /* 0x0000000a18227211 */ /* 0x004fc400078408ff */
[-C--:B------:R-:W-:Y:S01]  /*5040*/  LEA.HI.X.SX32 R37, R16, R3.reuse, 0x1, P1 ;  /* 0x0000000310257211 */ /* 0x080fe200008f0eff */
[----:B------:R0:W-:Y:S01]  /*5050*/  STL.64 [R1+0x118], R38 ;  /* 0x0001182601007387 */ /* 0x0001e20000100a00 */
[----:B------:R-:W-:Y:S02]  /*5060*/  LEA.HI.X.SX32 R35, R24, R3, 0x1, P2 ;  /* 0x0000000318237211 */ /* 0x000fe400010f0eff */
        /* <DEDUP_REMOVED lines=8> */
[----:B------:R-:W-:Y:S01]  /*50f0*/  STL.64 [R1+0x100], R38 ;  /* 0x0001002601007387 */ /* 0x000fe20000100a00 */
[-C--:B------:R-:W-:Y:S02]  /*5100*/  LEA.HI.X.SX32 R37, R20, R3.reuse, 0x1, P1 ;  /* 0x0000000314257211 */ /* 0x080fe400008f0eff */
[----:B------:R-:W-:Y:S02]  /*5110*/  LEA.HI.X.SX32 R35, R22, R3, 0x1, P2 ;  /* 0x0000000316237211 */ /* 0x000fe400010f0eff */
[----:B------:R-:W-:-:S02]  /*5120*/  LEA R4, R9, R16, 0x1 ;  /* 0x0000001009047211 */ /* 0x000fc400078e08ff */
[-C--:B------:R-:W-:Y:S01]  /*5130*/  LEA R24, P1, R15, R10.reuse, 0x1 ;  /* 0x0000000a0f187211 */ /* 0x080fe200078208ff */
[----:B------:R0:W-:Y:S01]  /*5140*/  STL.64 [R1+0xf0], R34 ;  /* 0x0000f02201007387 */ /* 0x0001e20000100a00 */
[-C--:B------:R-:W-:Y:S01]  /*5150*/  LEA R20, P2, R19, R10.reuse, 0x1 ;  /* 0x0000000a13147211 */ /* 0x080fe200078408ff */
[----:B------:R-:W-:Y:S01]  /*5160*/  IMAD R13, R9, 0x2, R4 ;  /* 0x00000002090d7824 */ /* 0x000fe200078e0204 */
[-C--:B------:R-:W-:Y:S01]  /*5170*/  LEA.HI.X.SX32 R25, R15, R3.reuse, 0x1, P1 ;  /* 0x000000030f197211 */ /* 0x080fe200008f0eff */
[----:B------:R-:W-:Y:S01]  /*5180*/  STL.64 [R1+0xf8], R36 ;  /* 0x0000f82401007387 */ /* 0x000fe20000100a00 */
[----:B------:R-:W-:Y:S02]  /*5190*/  LEA.HI.X.SX32 R21, R19, R3, 0x1, P2 ;  /* 0x0000000313157211 */ /* 0x000fe400010f0eff */
[----:B------:R-:W-:Y:S02]  /*51a0*/  LEA R15, R9, R13, 0x1 ;  /* 0x0000000d090f7211 */ /* 0x000fe400078e08ff */
[----:B------:R-:W-:-:S02]  /*51b0*/  LEA R22, P1, R14, R10, 0x1 ;  /* 0x0000000a0e167211 */ /* 0x000fc400078208ff */
[----:B------:R-:W-:Y:S02]  /*51c0*/  LEA.HI R19, R33, 0x18, RZ, 0x1e ;  /* 0x0000001821137811 */ /* 0x000fe400078ff0ff */
[C---:B0-----:R-:W-:Y:S02]  /*51d0*/  LEA R34, P0, R5.reuse, R10, 0x1 ;  /* 0x0000000a05227211 */ /* 0x041fe400078008ff */
[-C--:B------:R-:W-:Y:S02]  /*51e0*/  LEA.HI.X.SX32 R23, R14, R3.reuse, 0x1, P1 ;  /* 0x000000030e177211 */ /* 0x080fe400008f0eff */
[----:B------:R-:W-:Y:S01]  /*51f0*/  LEA.HI.X.SX32 R35, R5, R3, 0x1, P0 ;  /* 0x0000000305237211 */ /* 0x000fe200000f0eff */
[----:B------:R-:W-:-:S04]  /*5200*/  IMAD R5, R9, 0x2, R15 ;  /* 0x0000000209057824 */ /* 0x000fc800078e020f */
[----:B------:R-:W-:Y:S04]  /*5210*/  STL.64 [R1+0xe8], R34 ;  /* 0x0000e82201007387 */ /* 0x000fe80000100a00 */
[----:B------:R0:W-:Y:S04]  /*5220*/  STL.64 [R1+0xe0], R24 ;  /* 0x0000e01801007387 */ /* 0x0001e80000100a00 */
[----:B------:R1:W-:Y:S01]  /*5230*/  STL.64 [R1+0xd8], R20 ;  /* 0x0000d81401007387 */ /* 0x0003e20000100a00 */
[-C--:B0-----:R-:W-:Y:S02]  /*5240*/  LEA R24, P0, R8, R10.reuse, 0x1 ;  /* 0x0000000a08187211 */ /* 0x081fe400078008ff */
[----:B-1----:R-:W-:-:S02]  /*5250*/  LEA R20, P2, R17, R10, 0x1 ;  /* 0x0000000a11147211 */ /* 0x002fc400078408ff */
[-C--:B------:R-:W-:Y:S02]  /*5260*/  LEA.HI.X.SX32 R25, R8, R3.reuse, 0x1, P0 ;  /* 0x0000000308197211 */ /* 0x080fe400000f0eff */
[----:B------:R-:W-:Y:S02]  /*5270*/  LEA.HI.X.SX32 R21, R17, R3, 0x1, P2 ;  /* 0x0000000311157211 */ /* 0x000fe400010f0eff */
[C---:B------:R-:W-:Y:S01]  /*5280*/  LEA R8, R9.reuse, R5, 0x1 ;  /* 0x0000000509087211 */ /* 0x040fe200078e08ff */
[----:B------:R0:W-:Y:S04]  /*5290*/  STL.64 [R1+0xd0], R24 ;  /* 0x0000d01801007387 */ /* 0x0001e80000100a00 */
[----:B------:R1:W-:Y:S01]  /*52a0*/  STL.64 [R1+0xc8], R22 ;  /* 0x0000c81601007387 */ /* 0x0003e20000100a00 */
[----:B------:R-:W-:-:S03]  /*52b0*/  IMAD R14, R9, 0x2, R8 ;  /* 0x00000002090e7824 */ /* 0x000fc600078e0208 */
[----:B------:R2:W-:Y:S01]  /*52c0*/  STL.64 [R1+0xc0], R20 ;  /* 0x0000c01401007387 */ /* 0x0005e20000100a00 */
[CC--:B0-----:R-:W-:Y:S02]  /*52d0*/  LEA R24, P0, R11.reuse, R10.reuse, 0x1 ;  /* 0x0000000a0b187211 */ /* 0x0c1fe400078008ff */
[-C--:B-1----:R-:W-:Y:S02]  /*52e0*/  LEA R22, P1, R12, R10.reuse, 0x1 ;  /* 0x0000000a0c167211 */ /* 0x082fe400078208ff */
[-C--:B------:R-:W-:Y:S02]  /*52f0*/  LEA.HI.X.SX32 R25, R11, R3.reuse, 0x1, P0 ;  /* 0x000000030b197211 */ /* 0x080fe400000f0eff */
[----:B--2---:R-:W-:Y:S02]  /*5300*/  LEA R20, P2, R16, R10, 0x1 ;  /* 0x0000000a10147211 */ /* 0x004fe400078408ff */
[-C--:B------:R-:W-:Y:S01]  /*5310*/  LEA.HI.X.SX32 R23, R12, R3.reuse, 0x1, P1 ;  /* 0x000000030c177211 */ /* 0x080fe200008f0eff */
[----:B------:R0:W-:Y:S01]  /*5320*/  STL.64 [R1+0xb8], R24 ;  /* 0x0000b81801007387 */ /* 0x0001e20000100a00 */
[----:B------:R-:W-:-:S02]  /*5330*/  LEA.HI.X.SX32 R21, R16, R3, 0x1, P2 ;  /* 0x0000000310157211 */ /* 0x000fc400010f0eff */
[C---:B------:R-:W-:Y:S01]  /*5340*/  LEA R11, R9.reuse, R14, 0x1 ;  /* 0x0000000e090b7211 */ /* 0x040fe200078e08ff */
[----:B------:R1:W-:Y:S04]  /*5350*/  STL.64 [R1+0xb0], R22 ;  /* 0x0000b01601007387 */ /* 0x0003e80000100a00 */
[----:B------:R2:W-:Y:S01]  /*5360*/  STL.64 [R1+0xa8], R20 ;  /* 0x0000a81401007387 */ /* 0x0005e20000100a00 */
[----:B------:R-:W-:Y:S01]  /*5370*/  IMAD R12, R9, 0x2, R11 ;  /* 0x00000002090c7824 */ /* 0x000fe200078e020b */
[CC--:B0-----:R-:W-:Y:S02]  /*5380*/  LEA R24, P0, R4.reuse, R10.reuse, 0x1 ;  /* 0x0000000a04187211 */ /* 0x0c1fe400078008ff */
[----:B-1----:R-:W-:Y:S02]  /*5390*/  LEA R22, P1, R13, R10, 0x1 ;  /* 0x0000000a0d167211 */ /* 0x002fe400078208ff */
[----:B------:R-:W-:-:S02]  /*53a0*/  LEA.HI.X.SX32 R25, R4, R3, 0x1, P0 ;  /* 0x0000000304197211 */ /* 0x000fc400000f0eff */
[----:B--2---:R-:W-:Y:S02]  /*53b0*/  LEA R20, P2, R15, R10, 0x1 ;  /* 0x0000000a0f147211 */ /* 0x004fe400078408ff */
[-C--:B------:R-:W-:Y:S01]  /*53c0*/  LEA.HI.X.SX32 R23, R13, R3.reuse, 0x1, P1 ;  /* 0x000000030d177211 */ /* 0x080fe200008f0eff */
[----:B------:R0:W-:Y:S01]  /*53d0*/  STL.64 [R1+0xa0], R24 ;  /* 0x0000a01801007387 */ /* 0x0001e20000100a00 */
[----:B------:R-:W-:Y:S02]  /*53e0*/  LEA.HI.X.SX32 R21, R15, R3, 0x1, P2 ;  /* 0x000000030f157211 */ /* 0x000fe400010f0eff */
[----:B------:R-:W-:Y:S01]  /*53f0*/  LEA R13, R9, R12, 0x1 ;  /* 0x0000000c090d7211 */ /* 0x000fe200078e08ff */
[----:B------:R1:W-:Y:S01]  /*5400*/  STL.64 [R1+0x98], R22 ;  /* 0x0000981601007387 */ /* 0x0003e20000100a00 */
[----:B------:R-:W-:-:S03]  /*5410*/  LEA R16, P2, R14, R10, 0x1 ;  /* 0x0000000a0e107211 */ /* 0x000fc600078408ff */
[----:B------:R2:W-:Y:S01]  /*5420*/  STL.64 [R1+0x90], R20 ;  /* 0x0000901401007387 */ /* 0x0005e20000100a00 */
[----:B------:R-:W-:Y:S01]  /*5430*/  IMAD R4, R9, 0x2, R13 ;  /* 0x0000000209047824 */ /* 0x000fe200078e020d */
[----:B------:R-:W-:Y:S02]  /*5440*/  LEA.HI.X.SX32 R17, R14, R3, 0x1, P2 ;  /* 0x000000030e117211 */ /* 0x000fe400010f0eff */
[C---:B0-----:R-:W-:Y:S02]  /*5450*/  LEA.HI R25, R33.reuse, 0x8, RZ, 0x1e ;  /* 0x0000000821197811 */ /* 0x041fe400078ff0ff */
[----:B------:R-:W-:Y:S02]  /*5460*/  LEA.HI R24, R33, 0x10, RZ, 0x1e ;  /* 0x0000001021187811 */ /* 0x000fe400078ff0ff */
[-C--:B-1----:R-:W-:Y:S02]  /*5470*/  LEA R22, P0, R5, R10.reuse, 0x1 ;  /* 0x0000000a05167211 */ /* 0x082fe400078008ff */
[----:B--2---:R-:W-:-:S02]  /*5480*/  LEA R20, P1, R8, R10, 0x1 ;  /* 0x0000000a08147211 */ /* 0x004fc400078208ff */
[-C--:B------:R-:W-:Y:S02]  /*5490*/  LEA.HI.X.SX32 R23, R5, R3.reuse, 0x1, P0 ;  /* 0x0000000305177211 */ /* 0x080fe400000f0eff */
[----:B------:R-:W-:Y:S02]  /*54a0*/  LEA.HI.X.SX32 R21, R8, R3, 0x1, P1 ;  /* 0x0000000308157211 */ /* 0x000fe400008f0eff */
[C---:B------:R-:W-:Y:S01]  /*54b0*/  LEA R5, R9.reuse, R4, 0x1 ;  /* 0x0000000409057211 */ /* 0x040fe200078e08ff */
[----:B------:R0:W-:Y:S04]  /*54c0*/  STL.64 [R1+0x88], R22 ;  /* 0x0000881601007387 */ /* 0x0001e80000100a00 */
[----:B------:R1:W-:Y:S01]  /*54d0*/  STL.64 [R1+0x80], R20 ;  /* 0x0000801401007387 */ /* 0x0003e20000100a00 */
[----:B------:R-:W-:-:S03]  /*54e0*/  IMAD R8, R9, 0x2, R5 ;  /* 0x0000000209087824 */ /* 0x000fc600078e0205 */
[----:B------:R2:W-:Y:S02]  /*54f0*/  STL.64 [R1+0x78], R16 ;  /* 0x0000781001007387 */ /* 0x0005e40000100a00 */
[----:B------:R-:W-:Y:S02]  /*5500*/  LEA R9, R9, R8, 0x1 ;  /* 0x0000000809097211 */ /* 0x000fe400078e08ff */
[-C--:B0-----:R-:W-:Y:S02]  /*5510*/  LEA R22, P0, R11, R10.reuse, 0x1 ;  /* 0x0000000a0b167211 */ /* 0x081fe400078008ff */
[-C--:B------:R-:W-:Y:S02]  /*5520*/  LEA R14, P3, R9, R10.reuse, 0x1 ;  /* 0x0000000a090e7211 */ /* 0x080fe400078608ff */
[----:B-1----:R-:W-:Y:S02]  /*5530*/  LEA R20, P1, R12, R10, 0x1 ;  /* 0x0000000a0c147211 */ /* 0x002fe400078208ff */
[----:B------:R-:W-:-:S02]  /*5540*/  LEA.HI.X.SX32 R23, R11, R3, 0x1, P0 ;  /* 0x000000030b177211 */ /* 0x000fc400000f0eff */
[CC--:B--2---:R-:W-:Y:S02]  /*5550*/  LEA R16, P2, R13.reuse, R10.reuse, 0x1 ;  /* 0x0000000a0d107211 */ /* 0x0c4fe400078408ff */
[-C--:B------:R-:W-:Y:S01]  /*5560*/  LEA.HI.X.SX32 R21, R12, R3.reuse, 0x1, P1 ;  /* 0x000000030c157211 */ /* 0x080fe200008f0eff */
[----:B------:R0:W-:Y:S01]  /*5570*/  STL.64 [R1+0x70], R22 ;  /* 0x0000701601007387 */ /* 0x0001e20000100a00 */
[-C--:B------:R-:W-:Y:S02]  /*5580*/  LEA.HI.X.SX32 R17, R13, R3.reuse, 0x1, P2 ;  /* 0x000000030d117211 */ /* 0x080fe400010f0eff */
[----:B------:R-:W-:Y:S01]  /*5590*/  LEA.HI.X.SX32 R15, R9, R3, 0x1, P3 ;  /* 0x00000003090f7211 */ /* 0x000fe200018f0eff */
[----:B------:R1:W-:Y:S01]  /*55a0*/  STL.64 [R1+0x68], R20 ;  /* 0x0000681401007387 */ /* 0x0003e20000100a00 */
[----:B------:R-:W-:Y:S01]  /*55b0*/  MOV R9, 0xff800000 ;  /* 0xff80000000097802 */ /* 0x000fe20000000f00 */
[----:B------:R-:W-:Y:S02]  /*55c0*/  CS2R R12, SRZ ;  /* 0x00000000000c7805 */ /* 0x000fe4000001ff00 */
[----:B------:R2:W-:Y:S01]  /*55d0*/  STL.64 [R1+0x60], R16 ;  /* 0x0000601001007387 */ /* 0x0005e20000100a00 */
[----:B0-----:R-:W-:-:S02]  /*55e0*/  LEA R22, P0, R4, R10, 0x1 ;  /* 0x0000000a04167211 */ /* 0x001fc400078008ff */
[CC--:B-1----:R-:W-:Y:S02]  /*55f0*/  LEA R20, P1, R5.reuse, R10.reuse, 0x1 ;  /* 0x0000000a05147211 */ /* 0x0c2fe400078208ff */
[-C--:B------:R-:W-:Y:S02]  /*5600*/  LEA.HI.X.SX32 R23, R4, R3.reuse, 0x1, P0 ;  /* 0x0000000304177211 */ /* 0x080fe400000f0eff */
[C---:B--2---:R-:W-:Y:S01]  /*5610*/  LEA R16, P2, R8.reuse, R10, 0x1 ;  /* 0x0000000a08107211 */ /* 0x044fe200078408ff */
[----:B------:R-:W-:Y:S01]  /*5620*/  IMAD.MOV.U32 R10, RZ, RZ, -0x800000 ;  /* 0xff800000ff0a7424 */ /* 0x000fe200078e00ff */
[-C--:B------:R-:W-:Y:S01]  /*5630*/  LEA.HI.X.SX32 R21, R5, R3.reuse, 0x1, P1 ;  /* 0x0000000305157211 */ /* 0x080fe200008f0eff */
[----:B------:R0:W-:Y:S01]  /*5640*/  STL.64 [R1+0x58], R22 ;  /* 0x0000581601007387 */ /* 0x0001e20000100a00 */
[----:B------:R-:W-:Y:S01]  /*5650*/  LEA.HI.X.SX32 R17, R8, R3, 0x1, P2 ;  /* 0x0000000308117211 */ /* 0x000fe200010f0eff */
[----:B------:R-:W-:Y:S01]  /*5660*/  IMAD.MOV.U32 R8, RZ, RZ, -0x800000 ;  /* 0xff800000ff087424 */ /* 0x000fe200078e00ff */
[----:B------:R-:W-:Y:S01]  /*5670*/  LEA.HI R3, R33, R18, RZ, 0x1e ;  /* 0x0000001221037211 */ /* 0x000fe200078ff0ff */
[----:B------:R1:W-:Y:S01]  /*5680*/  STL.64 [R1+0x50], R20 ;  /* 0x0000501401007387 */ /* 0x0003e20000100a00 */
[----:B------:R-:W-:-:S02]  /*5690*/  MOV R3, 0x3f800000 ;  /* 0x3f80000000037802 */ /* 0x000fc40000000f00 */
[----:B------:R-:W-:Y:S01]  /*56a0*/  SHF.R.U32.HI R5, RZ, 0x3, R29 ;  /* 0x00000003ff057819 */ /* 0x000fe2000001161d */
[----:B------:R2:W-:Y:S01]  /*56b0*/  STL.64 [R1+0x48], R16 ;  /* 0x0000481001007387 */ /* 0x0005e20000100a00 */
[----:B------:R-:W-:Y:S02]  /*56c0*/  MOV R4, RZ ;  /* 0x000000ff00047202 */ /* 0x000fe40000000f00 */
[----:B------:R-:W-:Y:S01]  /*56d0*/  LOP3.LUT R5, R5, 0xc, RZ, 0xc0, !PT ;  /* 0x0000000c05057812 */ /* 0x000fe200078ec0ff */
[----:B------:R-:W-:Y:S01]  /*56e0*/  STL.64 [R1+0x40], R14 ;  /* 0x0000400e01007387 */ /* 0x000fe20000100a00 */
[C---:B0-----:R-:W-:Y:S02]  /*56f0*/  LEA.HI R23, R33.reuse, 0x38, RZ, 0x1e ;  /* 0x0000003821177811 */ /* 0x041fe400078ff0ff */
[C---:B------:R-:W-:Y:S01]  /*5700*/  LEA.HI R22, R33.reuse, 0x30, RZ, 0x1e ;  /* 0x0000003021167811 */ /* 0x040fe200078ff0ff */
[----:B------:R-:W-:Y:S01]  /*5710*/  STL [R1+0x3c], R3 ;  /* 0x00003c0301007387 */ /* 0x000fe20000100800 */
[C---:B-1----:R-:W-:Y:S01]  /*5720*/  LEA.HI R21, R33.reuse, 0x28, RZ, 0x1e ;  /* 0x0000002821157811 */ /* 0x042fe200078ff0ff */
[C---:B------:R-:W-:Y:S01]  /*5730*/  IMAD.IADD R29, R18.reuse, 0x1, R23 ;  /* 0x00000001121d7824 */ /* 0x040fe200078e0217 */
[----:B------:R-:W-:Y:S01]  /*5740*/  LEA.HI R20, R33, 0x20, RZ, 0x1e ;  /* 0x0000002021147811 */ /* 0x000fe200078ff0ff */
[----:B--2---:R-:W-:Y:S01]  /*5750*/  IMAD.SHL.U32 R17, R31, 0x2, RZ ;  /* 0x000000021f117824 */ /* 0x004fe200078e00ff */
[----:B------:R-:W-:Y:S01]  /*5760*/  STL [R1+0x4], R8 ;  /* 0x0000040801007387 */ /* 0x000fe20000100800 */
[C---:B------:R-:W-:Y:S01]  /*5770*/  IADD3 R26, R18.reuse, R22, RZ ;  /* 0x00000016121a7210 */ /* 0x040fe20007ffe0ff */
[C---:B------:R-:W-:Y:S01]  /*5780*/  IMAD.IADD R28, R18.reuse, 0x1, R21 ;  /* 0x00000001121c7824 */ /* 0x040fe200078e0215 */
[C---:B------:R-:W-:Y:S01]  /*5790*/  IADD3 R29, R18.reuse, R20, RZ ;  /* 0x00000014121d7210 */ /* 0x040fe20007ffe0ff */
[----:B------:R-:W-:Y:S01]  /*57a0*/  STL [R1], R9 ;  /* 0x0000000901007387 */ /* 0x000fe20000100800 */
[C---:B------:R-:W-:Y:S01]  /*57b0*/  IMAD.IADD R26, R18.reuse, 0x1, R19 ;  /* 0x00000001121a7824 */ /* 0x040fe200078e0213 */
[C---:B------:R-:W-:Y:S01]  /*57c0*/  IADD3 R28, R18.reuse, R24, RZ ;  /* 0x00000018121c7210 */ /* 0x040fe20007ffe0ff */
[----:B------:R-:W-:Y:S01]  /*57d0*/  IMAD.IADD R18, R18, 0x1, R25 ;  /* 0x0000000112127824 */ /* 0x000fe200078e0219 */
[----:B------:R-:W-:Y:S01]  /*57e0*/  STL [R1+0x8], R8 ;  /* 0x0000080801007387 */ /* 0x000fe20000100800 */
[----:B------:R-:W-:Y:S01]  /*57f0*/  IMAD.SHL.U32 R18, R24, 0x10, RZ ;  /* 0x0000001018127824 */ /* 0x000fe200078e00ff */
[----:B------:R-:W-:Y:S01]  /*5800*/  LEA.HI R26, R27, R17, RZ, 0x1e ;  /* 0x000000111b1a7211 */ /* 0x000fe200078ff0ff */
[----:B------:R-:W-:Y:S01]  /*5810*/  IMAD.SHL.U32 R22, R22, 0x10, RZ ;  /* 0x0000001016167824 */ /* 0x000fe200078e00ff */
[----:B------:R-:W-:Y:S01]  /*5820*/  STL [R1+0xc], R10 ;  /* 0x00000c0a01007387 */ /* 0x000fe20000100800 */
[----:B------:R-:W-:Y:S01]  /*5830*/  SHF.L.U32 R19, R19, 0x4, RZ ;  /* 0x0000000413137819 */ /* 0x000fe200000006ff */
[----:B------:R-:W-:Y:S01]  /*5840*/  IMAD.SHL.U32 R20, R20, 0x10, RZ ;  /* 0x0000001014147824 */ /* 0x000fe200078e00ff */
[----:B------:R-:W-:Y:S01]  /*5850*/  MOV R16, c[0x0][0x1a4] ;  /* 0x0000690000107a02 */ /* 0x000fe20000000f00 */
[----:B------:R-:W-:Y:S01]  /*5860*/  STL [R1+0x10], R9 ;  /* 0x0000100901007387 */ /* 0x000fe20000100800 */
[----:B------:R-:W-:Y:S01]  /*5870*/  SHF.L.U32 R17, R25, 0x4, RZ ;  /* 0x0000000419117819 */ /* 0x000fe200000006ff */
[----:B------:R-:W-:Y:S01]  /*5880*/  IMAD.IADD R180, R5, 0x1, R18 ;  /* 0x0000000105b47824 */ /* 0x000fe200078e0212 */
[----:B------:R-:W-:Y:S01]  /*5890*/  SHF.L.U32 R21, R21, 0x4, RZ ;  /* 0x0000000415157819 */ /* 0x000fe200000006ff */
[----:B------:R0:W-:Y:S01]  /*58a0*/  STL [R1+0x14], R8 ;  /* 0x0000140801007387 */ /* 0x0001e20000100800 */
[----:B------:R-:W-:Y:S01]  /*58b0*/  SHF.L.U32 R23, R23, 0x4, RZ ;  /* 0x0000000417177819 */ /* 0x000fe200000006ff */
[----:B------:R-:W-:Y:S01]  /*58c0*/  IMAD.SHL.U32 R24, R16, 0x2, RZ ;  /* 0x0000000210187824 */ /* 0x000fe200078e00ff */
[C---:B------:R-:W-:Y:S01]  /*58d0*/  IADD3 R18, R5.reuse, R19, RZ ;  /* 0x0000001305127210 */ /* 0x040fe20007ffe0ff */
[----:B------:R1:W-:Y:S01]  /*58e0*/  STL [R1+0x18], R10 ;  /* 0x0000180a01007387 */ /* 0x0003e20000100800 */
[C---:B------:R-:W-:Y:S01]  /*58f0*/  IADD3 R17, R5.reuse, R17, RZ ;  /* 0x0000001105117210 */ /* 0x040fe20007ffe0ff */
[C---:B------:R-:W-:Y:S01]  /*5900*/  IMAD.IADD R18, R5.reuse, 0x1, R22 ;  /* 0x0000000105127824 */ /* 0x040fe200078e0216 */
[----:B------:R-:W-:Y:S01]  /*5910*/  LOP3.LUT R18, R228, 0x40, RZ, 0x3c, !PT ;  /* 0x00000040e4127812 */ /* 0x000fe200078e3cff */
[----:B------:R2:W-:Y:S01]  /*5920*/  STL [R1+0x1c], R9 ;  /* 0x00001c0901007387 */ /* 0x0005e20000100800 */
[C---:B------:R-:W-:Y:S01]  /*5930*/  IMAD.IADD R17, R5.reuse, 0x1, R20 ;  /* 0x0000000105117824 */ /* 0x040fe200078e0214 */
[----:B0-----:R-:W-:Y:S01]  /*5940*/  MOV R8, 0x3f800000 ;  /* 0x3f80000000087802 */ /* 0x001fe20000000f00 */
[C---:B------:R-:W-:Y:S01]  /*5950*/  IMAD R25, R16.reuse, 0x3, RZ ;  /* 0x0000000310197824 */ /* 0x040fe200078e02ff */
[C---:B------:R-:W-:Y:S01]  /*5960*/  IADD3 R19, R5.reuse, R21, RZ ;  /* 0x0000001505137210 */ /* 0x040fe20007ffe0ff */
[C---:B------:R-:W-:Y:S01]  /*5970*/  IMAD.WIDE R20, R16.reuse, 0x2, R6 ;  /* 0x0000000210147825 */ /* 0x040fe200078e0206 */
[----:B------:R-:W-:Y:S01]  /*5980*/  IADD3 R17, R5, R23, RZ ;  /* 0x0000001705117210 */ /* 0x000fe20007ffe0ff */
[----:B------:R-:W-:Y:S01]  /*5990*/  STL [R1+0x38], R8 ;  /* 0x0000380801007387 */ /* 0x000fe20000100800 */
[----:B------:R-:W-:Y:S01]  /*59a0*/  LOP3.LUT R18, R237, 0x40, RZ, 0x3c, !PT ;  /* 0x00000040ed127812 */ /* 0x000fe200078e3cff */
[----:B-1----:R-:W-:Y:S01]  /*59b0*/  IMAD.MOV.U32 R10, RZ, RZ, 0x3f800000 ;  /* 0x3f800000ff0a7424 */ /* 0x002fe200078e00ff */
[----:B--2---:R-:W-:Y:S01]  /*59c0*/  MOV R9, 0x3f800000 ;  /* 0x3f80000000097802 */ /* 0x004fe20000000f00 */
[--C-:B------:R-:W-:Y:S01]  /*59d0*/  IMAD.WIDE R22, R16, 0x2, R220.reuse ;  /* 0x0000000210167825 */ /* 0x100fe200078e02dc */
[----:B------:R-:W-:Y:S01]  /*59e0*/  LOP3.LUT R17, R227, 0x40, RZ, 0x3c, !PT ;  /* 0x00000040e3117812 */ /* 0x000fe200078e3cff */
[----:B------:R-:W-:Y:S01]  /*59f0*/  CS2R R14, SRZ ;  /* 0x00000000000e7805 */ /* 0x000fe2000001ff00 */
[----:B------:R-:W-:Y:S01]  /*5a00*/  STL [R1+0x34], R10 ;  /* 0x0000340a01007387 */ /* 0x000fe20000100800 */
[----:B------:R-:W-:Y:S01]  /*5a10*/  IMAD.WIDE R18, R24, 0x2, R220 ;  /* 0x0000000218127825 */ /* 0x000fe200078e02dc */
[----:B------:R-:W-:-:S02]  /*5a20*/  LOP3.LUT R17, R237, 0x60, RZ, 0x3c, !PT ;  /* 0x00000060ed117812 */ /* 0x000fc400078e3cff */
[----:B------:R-:W-:Y:S01]  /*5a30*/  STL [R1+0x30], R9 ;  /* 0x0000300901007387 */ /* 0x000fe20000100800 */
[C---:B------:R-:W-:Y:S01]  /*5a40*/  SHF.L.U32 R26, R16.reuse, 0x2, RZ ;  /* 0x00000002101a7819 */ /* 0x040fe200000006ff */
[C---:B------:R-:W-:Y:S01]  /*5a50*/  IMAD R27, R16.reuse, 0x5, RZ ;  /* 0x00000005101b7824 */ /* 0x040fe200078e02ff */
[C---:B------:R-:W-:Y:S01]  /*5a60*/  SHF.L.U32 R38, R16.reuse, 0x4, RZ ;  /* 0x0000000410267819 */ /* 0x040fe200000006ff */
[----:B------:R-:W-:Y:S01]  /*5a70*/  STL [R1+0x2c], R8 ;  /* 0x00002c0801007387 */ /* 0x000fe20000100800 */
[C---:B------:R-:W-:Y:S02]  /*5a80*/  IMAD R28, R16.reuse, 0x6, RZ ;  /* 0x00000006101c7824 */ /* 0x040fe400078e02ff */
[C---:B------:R-:W-:Y:S01]  /*5a90*/  IMAD R29, R16.reuse, 0x7, RZ ;  /* 0x00000007101d7824 */ /* 0x040fe200078e02ff */
[----:B------:R0:W-:Y:S01]  /*5aa0*/  STL [R1+0x28], R10 ;  /* 0x0000280a01007387 */ /* 0x0001e20000100800 */
[C---:B------:R-:W-:Y:S02]  /*5ab0*/  IMAD.SHL.U32 R30, R16.reuse, 0x8, RZ ;  /* 0x00000008101e7824 */ /* 0x040fe400078e00ff */
[C---:B------:R-:W-:Y:S01]  /*5ac0*/  IMAD R31, R16.reuse, 0x9, RZ ;  /* 0x00000009101f7824 */ /* 0x040fe200078e02ff */
[----:B------:R-:W-:Y:S01]  /*5ad0*/  STL [R1+0x24], R9 ;  /* 0x0000240901007387 */ /* 0x000fe20000100800 */
[----:B------:R-:W-:-:S02]  /*5ae0*/  IMAD R32, R16, 0xa, RZ ;  /* 0x0000000a10207824 */ /* 0x000fc400078e02ff */
[C---:B------:R-:W-:Y:S01]  /*5af0*/  IMAD R33, R16.reuse, 0xb, RZ ;  /* 0x0000000b10217824 */ /* 0x040fe200078e02ff */
[----:B------:R1:W-:Y:S01]  /*5b00*/  STL [R1+0x20], R8 ;  /* 0x0000200801007387 */ /* 0x0003e20000100800 */
[C---:B------:R-:W-:Y:S01]  /*5b10*/  IMAD R34, R16.reuse, 0xc, RZ ;  /* 0x0000000c10227824 */ /* 0x040fe200078e02ff */
[----:B0-----:R-:W-:Y:S01]  /*5b20*/  CS2R R10, SRZ ;  /* 0x00000000000a7805 */ /* 0x001fe2000001ff00 */
[C---:B------:R-:W-:Y:S01]  /*5b30*/  IMAD R35, R16.reuse, 0xd, RZ ;  /* 0x0000000d10237824 */ /* 0x040fe200078e02ff */
[----:B------:R-:W-:Y:S01]  /*5b40*/  STL.64 [R1+0x8b0], R22 ;  /* 0x0008b01601007387 */ /* 0x000fe20000100a00 */
[C---:B------:R-:W-:Y:S02]  /*5b50*/  IMAD R36, R16.reuse, 0xe, RZ ;  /* 0x0000000e10247824 */ /* 0x040fe400078e02ff */
[C---:B------:R-:W-:Y:S01]  /*5b60*/  IMAD R37, R16.reuse, 0xf, RZ ;  /* 0x0000000f10257824 */ /* 0x040fe200078e02ff */
[----:B------:R0:W-:Y:S01]  /*5b70*/  STL.64 [R1+0x8a8], R20 ;  /* 0x0008a81401007387 */ /* 0x0001e20000100a00 */
[C---:B------:R-:W-:Y:S01]  /*5b80*/  IMAD R39, R16.reuse, 0x11, RZ ;  /* 0x0000001110277824 */ /* 0x040fe200078e02ff */
[----:B-1----:R-:W-:Y:S01]  /*5b90*/  CS2R R8, SRZ ;  /* 0x0000000000087805 */ /* 0x002fe2000001ff00 */
[C---:B------:R-:W-:Y:S01]  /*5ba0*/  IMAD R104, R16.reuse, 0x12, RZ ;  /* 0x0000001210687824 */ /* 0x040fe200078e02ff */
[----:B------:R1:W-:Y:S01]  /*5bb0*/  STL.64 [R1+0x898], R18 ;  /* 0x0008981201007387 */ /* 0x0003e20000100a00 */
[----:B------:R-:W-:-:S02]  /*5bc0*/  IMAD R105, R16, 0x13, RZ ;  /* 0x0000001310697824 */ /* 0x000fc400078e02ff */
[C---:B------:R-:W-:Y:S02]  /*5bd0*/  IMAD R106, R16.reuse, 0x14, RZ ;  /* 0x00000014106a7824 */ /* 0x040fe400078e02ff */
[C---:B------:R-:W-:Y:S02]  /*5be0*/  IMAD R107, R16.reuse, 0x15, RZ ;  /* 0x00000015106b7824 */ /* 0x040fe400078e02ff */
[C---:B------:R-:W-:Y:S02]  /*5bf0*/  IMAD R124, R16.reuse, 0x16, RZ ;  /* 0x00000016107c7824 */ /* 0x040fe400078e02ff */
[C---:B------:R-:W-:Y:S02]  /*5c00*/  IMAD R125, R16.reuse, 0x17, RZ ;  /* 0x00000017107d7824 */ /* 0x040fe400078e02ff */
[C---:B------:R-:W-:Y:S02]  /*5c10*/  IMAD R126, R16.reuse, 0x18, RZ ;  /* 0x00000018107e7824 */ /* 0x040fe400078e02ff */
[----:B------:R-:W-:-:S02]  /*5c20*/  IMAD R127, R16, 0x19, RZ ;  /* 0x00000019107f7824 */ /* 0x000fc400078e02ff */
[C---:B------:R-:W-:Y:S02]  /*5c30*/  IMAD R132, R16.reuse, 0x1a, RZ ;  /* 0x0000001a10847824 */ /* 0x040fe400078e02ff */
[C---:B------:R-:W-:Y:S02]  /*5c40*/  IMAD R133, R16.reuse, 0x1b, RZ ;  /* 0x0000001b10857824 */ /* 0x040fe400078e02ff */
[C---:B------:R-:W-:Y:S02]  /*5c50*/  IMAD R134, R16.reuse, 0x1c, RZ ;  /* 0x0000001c10867824 */ /* 0x040fe400078e02ff */
[C---:B------:R-:W-:Y:S02]  /*5c60*/  IMAD R135, R16.reuse, 0x1d, RZ ;  /* 0x0000001d10877824 */ /* 0x040fe400078e02ff */
[C---:B------:R-:W-:Y:S02]  /*5c70*/  IMAD R136, R16.reuse, 0x1e, RZ ;  /* 0x0000001e10887824 */ /* 0x040fe400078e02ff */
[----:B------:R-:W-:-:S02]  /*5c80*/  IMAD R137, R16, 0x1f, RZ ;  /* 0x0000001f10897824 */ /* 0x000fc400078e02ff */
[C---:B------:R-:W-:Y:S02]  /*5c90*/  IMAD.SHL.U32 R138, R16.reuse, 0x20, RZ ;  /* 0x00000020108a7824 */ /* 0x040fe400078e00ff */
        /* <DEDUP_REMOVED lines=30> */
[----:B------:R-:W-:Y:S02]  /*5e80*/  IMAD R173, R16, 0x3f, RZ ;  /* 0x0000003f10ad7824 */ /* 0x000fe400078e02ff */
[----:B------:R-:W-:-:S04]  /*5e90*/  IMAD.WIDE R16, R24, 0x2, R6 ;  /* 0x0000000218107825 */ /* 0x000fc800078e0206 */
[C---:B0-----:R-:W-:Y:S01]  /*5ea0*/  IMAD.WIDE R20, R25.reuse, 0x2, R220 ;  /* 0x0000000219147825 */ /* 0x041fe200078e02dc */
[----:B------:R0:W-:Y:S03]  /*5eb0*/  STL.64 [R1+0x890], R16 ;  /* 0x0008901001007387 */ /* 0x0001e60000100a00 */
[----:B-1----:R-:W-:Y:S01]  /*5ec0*/  IMAD.WIDE R18, R25, 0x2, R6 ;  /* 0x0000000219127825 */ /* 0x002fe200078e0206 */
[----:B------:R1:W-:Y:S03]  /*5ed0*/  STL.64 [R1+0x888], R20 ;  /* 0x0008881401007387 */ /* 0x0003e60000100a00 */
[----:B------:R-:W-:Y:S01]  /*5ee0*/  IMAD.IADD R5, R175, 0x1, R5 ;  /* 0x00000001af057824 */ /* 0x000fe200078e0205 */
[----:B------:R2:W-:Y:S01]  /*5ef0*/  STL.64 [R1+0x880], R18 ;  /* 0x0008801201007387 */ /* 0x0005e20000100a00 */
[----:B------:R-:W-:Y:S01]  /*5f00*/  LOP3.LUT R5, R237, 0x20, RZ, 0x3c, !PT ;  /* 0x00000020ed057812 */ /* 0x000fe200078e3cff */
[----:B------:R-:W-:Y:S01]  /*5f10*/  IMAD.MOV.U32 R3, RZ, RZ, RZ ;  /* 0x000000ffff037224 */ /* 0x000fe200078e00ff */
[----:B------:R-:W-:Y:S01]  /*5f20*/  LOP3.LUT R5, R226, 0x40, RZ, 0x3c, !PT ;  /* 0x00000040e2057812 */ /* 0x000fe200078e3cff */
[----:B0-----:R-:W-:Y:S01]  /*5f30*/  IMAD.WIDE R16, R26, 0x2, R220 ;  /* 0x000000021a107825 */ /* 0x001fe200078e02dc */
[----:B------:R-:W-:-:S03]  /*5f40*/  LOP3.LUT R5, R2, 0x60, RZ, 0x3c, !PT ;  /* 0x0000006002057812 */ /* 0x000fc600078e3cff */
[----:B-1----:R-:W-:Y:S01]  /*5f50*/  IMAD.WIDE R20, R26, 0x2, R6 ;  /* 0x000000021a147825 */ /* 0x002fe200078e0206 */
[----:B------:R0:W-:Y:S03]  /*5f60*/  STL.64 [R1+0x878], R16 ;  /* 0x0008781001007387 */ /* 0x0001e60000100a00 */
[C---:B--2---:R-:W-:Y:S01]  /*5f70*/  IMAD.WIDE R18, R27.reuse, 0x2, R220 ;  /* 0x000000021b127825 */ /* 0x044fe200078e02dc */
[----:B------:R1:W-:Y:S04]  /*5f80*/  STL.64 [R1+0x870], R20 ;  /* 0x0008701401007387 */ /* 0x0003e80000100a00 */
[----:B------:R2:W-:Y:S01]  /*5f90*/  STL.64 [R1+0x868], R18 ;  /* 0x0008681201007387 */ /* 0x0005e20000100a00 */
[----:B0-----:R-:W-:-:S04]  /*5fa0*/  IMAD.WIDE R16, R27, 0x2, R6 ;  /* 0x000000021b107825 */ /* 0x001fc800078e0206 */
[C---:B-1----:R-:W-:Y:S01]  /*5fb0*/  IMAD.WIDE R20, R28.reuse, 0x2, R220 ;  /* 0x000000021c147825 */ /* 0x042fe200078e02dc */
[----:B------:R0:W-:Y:S03]  /*5fc0*/  STL.64 [R1+0x860], R16 ;  /* 0x0008601001007387 */ /* 0x0001e60000100a00 */
[----:B--2---:R-:W-:Y:S01]  /*5fd0*/  IMAD.WIDE R18, R28, 0x2, R6 ;  /* 0x000000021c127825 */ /* 0x004fe200078e0206 */
[----:B------:R1:W-:Y:S04]  /*5fe0*/  STL.64 [R1+0x858], R20 ;  /* 0x0008581401007387 */ /* 0x0003e80000100a00 */
[----:B------:R2:W-:Y:S01]  /*5ff0*/  STL.64 [R1+0x850], R18 ;  /* 0x0008501201007387 */ /* 0x0005e20000100a00 */
[----:B0-----:R-:W-:-:S04]  /*6000*/  IMAD.WIDE R16, R29, 0x2, R220 ;  /* 0x000000021d107825 */ /* 0x001fc800078e02dc */
        /* <DEDUP_REMOVED lines=227> */
[----:B0-----:R-:W-:-:S02]  /*6e40*/  LOP3.LUT R17, R2, 0x20, RZ, 0x3c, !PT ;  /* 0x0000002002117812 */ /* 0x001fc400078e3cff */
[----:B------:R-:W-:Y:S02]  /*6e50*/  LOP3.LUT R16, R2, 0x40, RZ, 0x3c, !PT ;  /* 0x0000004002107812 */ /* 0x000fe400078e3cff */
.L_x_19:
[----:B------:R-:W2:Y:S04]  /*6e60*/  LDL.64 R24, [R1+0x8b0] ;  /* 0x0008b00001187983 */ /* 0x000ea80000100a00 */
[----:B------:R-:W3:Y:S04]  /*6e70*/  LDL.64 R22, [R1+0x8a8] ;  /* 0x0008a80001167983 */ /* 0x000ee80000100a00 */
[----:B-1----:R-:W4:Y:S04]  /*6e80*/  LDL.64 R20, [R1+0x898] ;  /* 0x0008980001147983 */ /* 0x002f280000100a00 */
[----:B------:R-:W4:Y:S04]  /*6e90*/  LDL.64 R126, [R1+0x890] ;  /* 0x00089000017e7983 */ /* 0x000f280000100a00 */
[----:B------:R-:W4:Y:S04]  /*6ea0*/  LDL.64 R124, [R1+0x888] ;  /* 0x00088800017c7983 */ /* 0x000f280000100a00 */
[----:B------:R-:W4:Y:S04]  /*6eb0*/  LDL.64 R38, [R1+0x880] ;  /* 0x0008800001267983 */ /* 0x000f280000100a00 */
[----:B------:R-:W4:Y:S04]  /*6ec0*/  LDL.64 R106, [R1+0x878] ;  /* 0x00087800016a7983 */ /* 0x000f280000100a00 */
[----:B------:R-:W4:Y:S04]  /*6ed0*/  LDL.64 R28, [R1+0x870] ;  /* 0x00087000011c7983 */ /* 0x000f280000100a00 */
[----:B------:R-:W4:Y:S04]  /*6ee0*/  LDL.64 R104, [R1+0x868] ;  /* 0x0008680001687983 */ /* 0x000f280000100a00 */
[----:B------:R-:W4:Y:S01]  /*6ef0*/  LDL.64 R26, [R1+0x860] ;  /* 0x00086000011a7983 */ /* 0x000f220000100a00 */
[----:B-----5:R-:W-:-:S03]  /*6f00*/  IMAD.WIDE R18, R4, 0x2, R220 ;  /* 0x0000000204127825 */ /* 0x020fc600078e02dc */
[----:B------:R0:W-:Y:S01]  /*6f10*/  STL [R1+0x904], R47 ;  /* 0x0009042f01007387 */ /* 0x0001e20000100800 */
[----:B------:R-:W-:-:S03]  /*6f20*/  IMAD.WIDE R16, R4, 0x2, R6 ;  /* 0x0000000204107825 */ /* 0x000fc600078e0206 */
[----:B------:R-:W-:Y:S04]  /*6f30*/  STL [R1+0x900], R46 ;  /* 0x0009002e01007387 */ /* 0x000fe80000100800 */
        /* <DEDUP_REMOVED lines=13> */
[----:B------:R1:W-:Y:S04]  /*7010*/  STL [R1+0x8c8], R8 ;  /* 0x0008c80801007387 */ /* 0x0003e80000100800 */
[----:B------:R0:W-:Y:S04]  /*7020*/  STL [R1+0x8c4], R3 ;  /* 0x0008c40301007387 */ /* 0x0001e80000100800 */
[----:B------:R0:W-:Y:S04]  /*7030*/  STL [R1+0x8c0], R0 ;  /* 0x0008c00001007387 */ /* 0x0001e80000100800 */
[----:B------:R-:W4:Y:S04]  /*7040*/  LDL.64 R36, [R1+0x858] ;  /* 0x0008580001247983 */ /* 0x000f280000100a00 */
[----:B------:R-:W4:Y:S04]  /*7050*/  LDL.64 R34, [R1+0x850] ;  /* 0x0008500001227983 */ /* 0x000f280000100a00 */
[----:B------:R-:W4:Y:S04]  /*7060*/  LDL.64 R30, [R1+0x840] ;  /* 0x00084000011e7983 */ /* 0x000f280000100a00 */
[----:B------:R-:W4:Y:S04]  /*7070*/  LDL.64 R32, [R1+0x848] ;  /* 0x0008480001207983 */ /* 0x000f280000100a00 */
[----:B0-----:R4:W4:Y:S04]  /*7080*/  LDG.E.U16 R47, [R18.64] ;  /* 0x00000006122f7981 */ /* 0x001928000c1e1500 */
[----:B-1----:R-:W4:Y:S04]  /*7090*/  LDL.64 R8, [R1+0x838] ;  /* 0x0008380001087983 */ /* 0x002f280000100a00 */
[----:B------:R0:W4:Y:S04]  /*70a0*/  LDG.E.U16 R46, [R16.64] ;  /* 0x00000006102e7981 */ /* 0x000128000c1e1500 */
[----:B------:R-:W4:Y:S04]  /*70b0*/  LDL.64 R132, [R1+0x828] ;  /* 0x0008280001847983 */ /* 0x000f280000100a00 */
        /* <DEDUP_REMOVED lines=8> */
[----:B------:R-:W4:Y:S01]  /*7140*/  LDL.64 R232, [R1+0x5f8] ;  /* 0x0005f80001e87983 */ /* 0x000f220000100a00 */
[----:B--2---:R-:W-:-:S04]  /*7150*/  IMAD.WIDE R24, R4, 0x2, R24 ;  /* 0x0000000204187825 */ /* 0x004fc800078e0218 */
[C---:B---3--:R-:W-:Y:S01]  /*7160*/  IMAD.WIDE R22, R4.reuse, 0x2, R22 ;  /* 0x0000000204167825 */ /* 0x048fe200078e0216 */
[----:B------:R1:W2:Y:S04]  /*7170*/  LDG.E.U16 R43, [R24.64] ;  /* 0x00000006182b7981 */ /* 0x0002a8000c1e1500 */
[----:B------:R3:W2:Y:S01]  /*7180*/  LDG.E.U16 R42, [R22.64] ;  /* 0x00000006162a7981 */ /* 0x0006a2000c1e1500 */
[----:B----4-:R-:W-:-:S03]  /*7190*/  IMAD.WIDE R18, R4, 0x2, R126 ;  /* 0x0000000204127825 */ /* 0x010fc600078e027e */
[----:B------:R-:W4:Y:S04]  /*71a0*/  LDL.64 R126, [R1+0x7e8] ;  /* 0x0007e800017e7983 */ /* 0x000f280000100a00 */
[----:B------:R0:W2:Y:S01]  /*71b0*/  LDG.E.U16 R40, [R18.64] ;  /* 0x0000000612287981 */ /* 0x0000a2000c1e1500 */
[----:B-1----:R-:W-:-:S03]  /*71c0*/  IMAD.WIDE R24, R4, 0x2, R38 ;  /* 0x0000000204187825 */ /* 0x002fc600078e0226 */
[----:B------:R-:W2:Y:S01]  /*71d0*/  LDL.64 R38, [R1+0x830] ;  /* 0x0008300001267983 */ /* 0x000ea20000100a00 */
[----:B---3--:R-:W-:-:S03]  /*71e0*/  IMAD.WIDE R22, R4, 0x2, R106 ;  /* 0x0000000204167825 */ /* 0x008fc600078e026a */
[----:B------:R-:W3:Y:S04]  /*71f0*/  LDL.64 R106, [R1+0x820] ;  /* 0x00082000016a7983 */ /* 0x000ee80000100a00 */
[----:B------:R1:W4:Y:S01]  /*7200*/  LDG.E.U16 R14, [R24.64] ;  /* 0x00000006180e7981 */ /* 0x000322000c1e1500 */
[----:B0-----:R-:W-:-:S03]  /*7210*/  IMAD.WIDE R18, R4, 0x2, R104 ;  /* 0x0000000204127825 */ /* 0x001fc600078e0268 */
[----:B------:R-:W4:Y:S01]  /*7220*/  LDL.64 R104, [R1+0x810] ;  /* 0x0008100001687983 */ /* 0x000f220000100a00 */
[----:B------:R-:W-:-:S03]  /*7230*/  IMAD.WIDE R20, R4, 0x2, R20 ;  /* 0x0000000204147825 */ /* 0x000fc600078e0214 */
[----:B------:R0:W4:Y:S01]  /*7240*/  LDG.E.U16 R13, [R22.64] ;  /* 0x00000006160d7981 */ /* 0x000122000c1e1500 */
[----:B------:R-:W-:-:S03]  /*7250*/  IMAD.WIDE R16, R4, 0x2, R124 ;  /* 0x0000000204107825 */ /* 0x000fc600078e027c */
[----:B------:R0:W4:Y:S04]  /*7260*/  LDG.E.U16 R41, [R20.64] ;  /* 0x0000000614297981 */ /* 0x000128000c1e1500 */
[----:B------:R1:W4:Y:S04]  /*7270*/  LDG.E.U16 R15, [R16.64] ;  /* 0x00000006100f7981 */ /* 0x000328000c1e1500 */
[----:B------:R1:W4:Y:S01]  /*7280*/  LDG.E.U16 R11, [R18.64] ;  /* 0x00000006120b7981 */ /* 0x000322000c1e1500 */
[----:B0-----:R-:W-:-:S03]  /*7290*/  IMAD.WIDE R20, R4, 0x2, R28 ;  /* 0x0000000204147825 */ /* 0x001fc600078e021c */
[----:B------:R-:W4:Y:S01]  /*72a0*/  LDL.64 R28, [R1+0x818] ;  /* 0x00081800011c7983 */ /* 0x000f220000100a00 */
[----:B-1----:R-:W-:-:S03]  /*72b0*/  IMAD.WIDE R16, R4, 0x2, R26 ;  /* 0x0000000204107825 */ /* 0x002fc600078e021a */
[----:B------:R-:W4:Y:S04]  /*72c0*/  LDL.64 R26, [R1+0x808] ;  /* 0x00080800011a7983 */ /* 0x000f280000100a00 */
[----:B------:R0:W4:Y:S04]  /*72d0*/  LDG.E.U16 R12, [R20.64] ;  /* 0x00000006140c7981 */ /* 0x000128000c1e1500 */
[----:B------:R1:W4:Y:S04]  /*72e0*/  LDG.E.U16 R10, [R16.64] ;  /* 0x00000006100a7981 */ /* 0x000328000c1e1500 */
[----:B------:R-:W4:Y:S01]  /*72f0*/  LDL.64 R124, [R1+0x7e0] ;  /* 0x0007e000017c7983 */ /* 0x000f220000100a00 */
[----:B------:R-:W-:-:S03]  /*7300*/  IMAD.WIDE R24, R4, 0x2, R36 ;  /* 0x0000000204187825 */ /* 0x000fc600078e0224 */
[----:B------:R-:W4:Y:S01]  /*7310*/  LDL.64 R36, [R1+0x800] ;  /* 0x0008000001247983 */ /* 0x000f220000100a00 */
[----:B------:R-:W-:-:S03]  /*7320*/  IMAD.WIDE R22, R4, 0x2, R34 ;  /* 0x0000000204167825 */ /* 0x000fc600078e0222 */
[----:B------:R-:W4:Y:S01]  /*7330*/  LDL.64 R34, [R1+0x7f8] ;  /* 0x0007f80001227983 */ /* 0x000f220000100a00 */
[----:B------:R-:W-:-:S03]  /*7340*/  IMAD.WIDE R18, R4, 0x2, R30 ;  /* 0x0000000204127825 */ /* 0x000fc600078e021e */
[----:B------:R-:W4:Y:S01]  /*7350*/  LDL.64 R30, [R1+0x7d8] ;  /* 0x0007d800011e7983 */ /* 0x000f220000100a00 */
[----:B0-----:R-:W-:-:S03]  /*7360*/  IMAD.WIDE R20, R4, 0x2, R32 ;  /* 0x0000000204147825 */ /* 0x001fc600078e0220 */
[----:B------:R-:W4:Y:S04]  /*7370*/  LDL.64 R32, [R1+0x7f0] ;  /* 0x0007f00001207983 */ /* 0x000f280000100a00 */
[----:B------:R3:W4:Y:S01]  /*7380*/  LDG.E.U16 R3, [R20.64] ;  /* 0x0000000614037981 */ /* 0x000722000c1e1500 */
[----:B-1----:R-:W-:-:S03]  /*7390*/  IMAD.WIDE R16, R4, 0x2, R8 ;  /* 0x0000000204107825 */ /* 0x002fc600078e0208 */
[----:B------:R2:W4:Y:S04]  /*73a0*/  LDG.E.U16 R9, [R24.64] ;  /* 0x0000000618097981 */ /* 0x000528000c1e1500 */
[----:B------:R4:W4:Y:S04]  /*73b0*/  LDG.E.U16 R45, [R16.64] ;  /* 0x00000006102d7981 */ /* 0x000928000c1e1500 */
[----:B------:R0:W4:Y:S04]  /*73c0*/  LDG.E.U16 R8, [R22.64] ;  /* 0x0000000616087981 */ /* 0x000128000c1e1500 */
[----:B------:R1:W4:Y:S01]  /*73d0*/  LDG.E.U16 R0, [R18.64] ;  /* 0x0000000612007981 */ /* 0x000322000c1e1500 */
[----:B0-----:R-:W-:-:S03]  /*73e0*/  IMAD.WIDE R22, R4, 0x2, R132 ;  /* 0x0000000204167825 */ /* 0x001fc600078e0284 */
[----:B------:R-:W4:Y:S04]  /*73f0*/  LDL.64 R132, [R1+0x780] ;  /* 0x0007800001847983 */ /* 0x000f280000100a00 */
[----:B------:R0:W4:Y:S01]  /*7400*/  LDG.E.U16 R251, [R22.64] ;  /* 0x0000000616fb7981 */ /* 0x000122000c1e1500 */
[----:B--2---:R-:W-:-:S03]  /*7410*/  IMAD.WIDE R24, R4, 0x2, R38 ;  /* 0x0000000204187825 */ /* 0x004fc600078e0226 */
[----:B------:R-:W2:Y:S01]  /*7420*/  LDL.64 R38, [R1+0x7d0] ;  /* 0x0007d00001267983 */ /* 0x000ea20000100a00 */
[----:B---3--:R-:W-:-:S03]  /*7430*/  IMAD.WIDE R20, R4, 0x2, R106 ;  /* 0x0000000204147825 */ /* 0x008fc600078e026a */
[----:B------:R-:W3:Y:S04]  /*7440*/  LDL.64 R106, [R1+0x7c8] ;  /* 0x0007c800016a7983 */ /* 0x000ee80000100a00 */
[----:B------:R0:W3:Y:S01]  /*7450*/  LDG.E.U16 R249, [R20.64] ;  /* 0x0000000614f97981 */ /* 0x0000e2000c1e1500 */
[----:B----4-:R-:W-:-:S03]  /*7460*/  IMAD.WIDE R16, R4, 0x2, R104 ;  /* 0x0000000204107825 */ /* 0x010fc600078e0268 */
[----:B------:R-:W4:Y:S04]  /*7470*/  LDL.64 R104, [R1+0x7b8] ;  /* 0x0007b80001687983 */ /* 0x000f280000100a00 */
[----:B------:R0:W3:Y:S04]  /*7480*/  LDG.E.U16 R44, [R24.64] ;  /* 0x00000006182c7981 */ /* 0x0000e8000c1e1500 */
[----:B------:R0:W3:Y:S01]  /*7490*/  LDG.E.U16 R245, [R16.64] ;  /* 0x0000000610f57981 */ /* 0x0000e2000c1e1500 */
[----:B-1----:R-:W-:-:S03]  /*74a0*/  IMAD.WIDE R18, R4, 0x2, R28 ;  /* 0x0000000204127825 */ /* 0x002fc600078e021c */
[----:B------:R-:W3:Y:S01]  /*74b0*/  LDL.64 R28, [R1+0x7c0] ;  /* 0x0007c000011c7983 */ /* 0x000ee20000100a00 */
[----:B0-----:R-:W-:-:S03]  /*74c0*/  IMAD.WIDE R22, R4, 0x2, R26 ;  /* 0x0000000204167825 */ /* 0x001fc600078e021a */
[----:B------:R-:W3:Y:S04]  /*74d0*/  LDL.64 R26, [R1+0x7b0] ;  /* 0x0007b000011a7983 */ /* 0x000ee80000100a00 */
[----:B------:R0:W3:Y:S04]  /*74e0*/  LDG.E.U16 R247, [R18.64] ;  /* 0x0000000612f77981 */ /* 0x0000e8000c1e1500 */
[----:B------:R1:W3:Y:S01]  /*74f0*/  LDG.E.U16 R243, [R22.64] ;  /* 0x0000000616f37981 */ /* 0x0002e2000c1e1500 */
[----:B------:R-:W-:-:S03]  /*7500*/  IMAD.WIDE R20, R4, 0x2, R36 ;  /* 0x0000000204147825 */ /* 0x000fc600078e0224 */
[----:B------:R-:W3:Y:S01]  /*7510*/  LDL.64 R36, [R1+0x7a8] ;  /* 0x0007a80001247983 */ /* 0x000ee20000100a00 */
[----:B0-----:R-:W-:-:S03]  /*7520*/  IMAD.WIDE R18, R4, 0x2, R34 ;  /* 0x0000000204127825 */ /* 0x001fc600078e0222 */
[----:B------:R-:W3:Y:S01]  /*7530*/  LDL.64 R34, [R1+0x7a0] ;  /* 0x0007a00001227983 */ /* 0x000ee20000100a00 */
[----:B-1----:R-:W-:-:S03]  /*7540*/  IMAD.WIDE R22, R4, 0x2, R30 ;  /* 0x0000000204167825 */ /* 0x002fc600078e021e */
[----:B------:R-:W3:Y:S01]  /*7550*/  LDL.64 R30, [R1+0x788] ;  /* 0x00078800011e7983 */ /* 0x000ee20000100a00 */
[----:B------:R-:W-:-:S03]  /*7560*/  IMAD.WIDE R16, R4, 0x2, R32 ;  /* 0x0000000204107825 */ /* 0x000fc600078e0220 */
[----:B------:R-:W3:Y:S01]  /*7570*/  LDL.64 R32, [R1+0x798] ;  /* 0x0007980001207983 */ /* 0x000ee20000100a00 */
[----:B------:R-:W-:-:S03]  /*7580*/  IMAD.WIDE R24, R4, 0x2, R124 ;  /* 0x0000000204187825 */ /* 0x000fc600078e027c */
[----:B------:R2:W3:Y:S04]  /*7590*/  LDG.E.U16 R241, [R20.64] ;  /* 0x0000000614f17981 */ /* 0x0004e8000c1e1500 */
[----:B------:R4:W3:Y:S04]  /*75a0*/  LDG.E.U16 R231, [R24.64] ;  /* 0x0000000618e77981 */ /* 0x0008e8000c1e1500 */
[----:B------:R0:W3:Y:S04]  /*75b0*/  LDG.E.U16 R236, [R16.64] ;  /* 0x0000000610ec7981 */ /* 0x0000e8000c1e1500 */
[----:B------:R-:W3:Y:S04]  /*75c0*/  LDL.64 R124, [R1+0x770] ;  /* 0x00077000017c7983 */ /* 0x000ee80000100a00 */
[----:B------:R1:W3:Y:S04]  /*75d0*/  LDG.E.U16 R229, [R22.64] ;  /* 0x0000000616e57981 */ /* 0x0002e8000c1e1500 */
[----:B------:R3:W3:Y:S01]  /*75e0*/  LDG.E.U16 R239, [R18.64] ;  /* 0x0000000612ef7981 */ /* 0x0006e2000c1e1500 */
[----:B--2---:R-:W-:-:S03]  /*75f0*/  IMAD.WIDE R20, R4, 0x2, R38 ;  /* 0x0000000204147825 */ /* 0x004fc600078e0226 */
[----:B------:R-:W2:Y:S04]  /*7600*/  LDL.64 R38, [R1+0x778] ;  /* 0x0007780001267983 */ /* 0x000ea80000100a00 */
[----:B------:R0:W2:Y:S01]  /*7610*/  LDG.E.U16 R223, [R20.64] ;  /* 0x0000000614df7981 */ /* 0x0000a2000c1e1500 */
[----:B----4-:R-:W-:-:S03]  /*7620*/  IMAD.WIDE R24, R4, 0x2, R104 ;  /* 0x0000000204187825 */ /* 0x010fc600078e0268 */
[----:B------:R-:W4:Y:S01]  /*7630*/  LDL.64 R104, [R1+0x760] ;  /* 0x0007600001687983 */ /* 0x000f220000100a00 */
[----:B---3--:R-:W-:-:S03]  /*7640*/  IMAD.WIDE R18, R4, 0x2, R106 ;  /* 0x0000000204127825 */ /* 0x008fc600078e026a */
[----:B------:R-:W3:Y:S04]  /*7650*/  LDL.64 R106, [R1+0x738] ;  /* 0x00073800016a7983 */ /* 0x000ee80000100a00 */
[----:B------:R0:W3:Y:S01]  /*7660*/  LDG.E.U16 R191, [R18.64] ;  /* 0x0000000612bf7981 */ /* 0x0000e2000c1e1500 */
[----:B------:R-:W-:-:S03]  /*7670*/  IMAD.WIDE R234, R4, 0x2, R126 ;  /* 0x0000000204ea7825 */ /* 0x000fc600078e027e */
[----:B------:R-:W3:Y:S04]  /*7680*/  LDL.64 R126, [R1+0x740] ;  /* 0x00074000017e7983 */ /* 0x000ee80000100a00 */
[----:B------:R1:W3:Y:S01]  /*7690*/  LDG.E.U16 R187, [R24.64] ;  /* 0x0000000618bb7981 */ /* 0x0002e2000c1e1500 */
[----:B0-----:R-:W-:-:S03]  /*76a0*/  IMAD.WIDE R16, R4, 0x2, R28 ;  /* 0x0000000204107825 */ /* 0x001fc600078e021c */
[----:B------:R-:W3:Y:S01]  /*76b0*/  LDL.64 R28, [R1+0x768] ;  /* 0x00076800011c7983 */ /* 0x000ee20000100a00 */
[----:B-1----:R-:W-:-:S03]  /*76c0*/  IMAD.WIDE R22, R4, 0x2, R26 ;  /* 0x0000000204167825 */ /* 0x002fc600078e021a */
[----:B------:R-:W3:Y:S04]  /*76d0*/  LDL.64 R26, [R1+0x758] ;  /* 0x00075800011a7983 */ /* 0x000ee80000100a00 */
[----:B------:R0:W3:Y:S04]  /*76e0*/  LDG.E.U16 R185, [R22.64] ;  /* 0x0000000616b97981 */ /* 0x0000e8000c1e1500 */
[----:B------:R1:W3:Y:S04]  /*76f0*/  LDG.E.U16 R189, [R16.64] ;  /* 0x0000000610bd7981 */ /* 0x0002e8000c1e1500 */
[----:B------:R0:W3:Y:S01]  /*7700*/  LDG.E.U16 R234, [R234.64] ;  /* 0x00000006eaea7981 */ /* 0x0000e2000c1e1500 */
[----:B------:R-:W-:-:S03]  /*7710*/  IMAD.WIDE R20, R4, 0x2, R36 ;  /* 0x0000000204147825 */ /* 0x000fc600078e0224 */
[----:B------:R-:W3:Y:S01]  /*7720*/  LDL.64 R36, [R1+0x750] ;  /* 0x0007500001247983 */ /* 0x000ee20000100a00 */
[----:B------:R-:W-:-:S03]  /*7730*/  IMAD.WIDE R18, R4, 0x2, R34 ;  /* 0x0000000204127825 */ /* 0x000fc600078e0222 */
[----:B------:R-:W3:Y:S01]  /*7740*/  LDL.64 R34, [R1+0x748] ;  /* 0x0007480001227983 */ /* 0x000ee20000100a00 */
[----:B0-----:R-:W-:-:S03]  /*7750*/  IMAD.WIDE R22, R4, 0x2, R30 ;  /* 0x0000000204167825 */ /* 0x001fc600078e021e */
[----:B------:R-:W3:Y:S01]  /*7760*/  LDL.64 R30, [R1+0x728] ;  /* 0x00072800011e7983 */ /* 0x000ee20000100a00 */
[----:B-1----:R-:W-:-:S03]  /*7770*/  IMAD.WIDE R16, R4, 0x2, R32 ;  /* 0x0000000204107825 */ /* 0x002fc600078e0220 */
[----:B------:R-:W3:Y:S04]  /*7780*/  LDL.64 R32, [R1+0x730] ;  /* 0x0007300001207983 */ /* 0x000ee80000100a00 */
[----:B------:R2:W3:Y:S04]  /*7790*/  LDG.E.U16 R181, [R18.64] ;  /* 0x0000000612b57981 */ /* 0x0004e8000c1e1500 */
[----:B------:R4:W3:Y:S01]  /*77a0*/  LDG.E.U16 R171, [R22.64] ;  /* 0x0000000616ab7981 */ /* 0x0008e2000c1e1500 */
[----:B------:R-:W-:-:S03]  /*77b0*/  IMAD.WIDE R24, R4, 0x2, R134 ;  /* 0x0000000204187825 */ /* 0x000fc600078e0286 */
[----:B------:R0:W3:Y:S04]  /*77c0*/  LDG.E.U16 R183, [R20.64] ;  /* 0x0000000614b77981 */ /* 0x0000e8000c1e1500 */
[----:B------:R1:W3:Y:S04]  /*77d0*/  LDG.E.U16 R175, [R16.64] ;  /* 0x0000000610af7981 */ /* 0x0002e8000c1e1500 */
[----:B------:R3:W3:Y:S01]  /*77e0*/  LDG.E.U16 R173, [R24.64] ;  /* 0x0000000618ad7981 */ /* 0x0006e2000c1e1500 */
[----:B0-----:R-:W-:-:S03]  /*77f0*/  IMAD.WIDE R20, R4, 0x2, R132 ;  /* 0x0000000204147825 */ /* 0x001fc600078e0284 */
[----:B------:R-:W3:Y:S01]  /*7800*/  LDL.64 R134, [R1+0x6e8] ;  /* 0x0006e80001867983 */ /* 0x000ee20000100a00 */
[----:B-1----:R-:W-:-:S03]  /*7810*/  IMAD.WIDE R16, R4, 0x2, R124 ;  /* 0x0000000204107825 */ /* 0x002fc600078e027c */
[----:B------:R0:W3:Y:S04]  /*7820*/  LDG.E.U16 R169, [R20.64] ;  /* 0x0000000614a97981 */ /* 0x0000e8000c1e1500 */
[----:B------:R-:W3:Y:S04]  /*7830*/  LDL.64 R124, [R1+0x718] ;  /* 0x00071800017c7983 */ /* 0x000ee80000100a00 */
[----:B------:R1:W3:Y:S04]  /*7840*/  LDG.E.U16 R165, [R16.64] ;  /* 0x0000000610a57981 */ /* 0x0002e8000c1e1500 */
[----:B------:R-:W3:Y:S01]  /*7850*/  LDL.64 R132, [R1+0x6d8] ;  /* 0x0006d80001847983 */ /* 0x000ee20000100a00 */
[----:B--2---:R-:W-:-:S03]  /*7860*/  IMAD.WIDE R18, R4, 0x2, R38 ;  /* 0x0000000204127825 */ /* 0x004fc600078e0226 */
[----:B------:R-:W2:Y:S04]  /*7870*/  LDL.64 R38, [R1+0x720] ;  /* 0x0007200001267983 */ /* 0x000ea80000100a00 */
[----:B------:R0:W2:Y:S01]  /*7880*/  LDG.E.U16 R167, [R18.64] ;  /* 0x0000000612a77981 */ /* 0x0000a2000c1e1500 */
[----:B----4-:R-:W-:-:S03]  /*7890*/  IMAD.WIDE R22, R4, 0x2, R104 ;  /* 0x0000000204167825 */ /* 0x010fc600078e0268 */
[----:B------:R-:W4:Y:S04]  /*78a0*/  LDL.64 R104, [R1+0x708] ;  /* 0x0007080001687983 */ /* 0x000f280000100a00 */
[----:B------:R0:W4:Y:S01]  /*78b0*/  LDG.E.U16 R161, [R22.64] ;  /* 0x0000000616a17981 */ /* 0x000122000c1e1500 */
[----:B---3--:R-:W-:-:S03]  /*78c0*/  IMAD.WIDE R24, R4, 0x2, R28 ;  /* 0x0000000204187825 */ /* 0x008fc600078e021c */
[----:B------:R-:W3:Y:S01]  /*78d0*/  LDL.64 R28, [R1+0x710] ;  /* 0x00071000011c7983 */ /* 0x000ee20000100a00 */
[----:B0-----:R-:W-:-:S03]  /*78e0*/  IMAD.WIDE R20, R4, 0x2, R26 ;  /* 0x0000000204147825 */ /* 0x001fc600078e021a */
[----:B------:R-:W3:Y:S04]  /*78f0*/  LDL.64 R26, [R1+0x700] ;  /* 0x00070000011a7983 */ /* 0x000ee80000100a00 */
[----:B------:R0:W3:Y:S04]  /*7900*/  LDG.E.U16 R163, [R24.64] ;  /* 0x0000000618a37981 */ /* 0x0000e8000c1e1500 */
[----:B------:R2:W3:Y:S01]  /*7910*/  LDG.E.U16 R159, [R20.64] ;  /* 0x00000006149f7981 */ /* 0x0004e2000c1e1500 */
[----:B------:R-:W-:-:S03]  /*7920*/  IMAD.WIDE R18, R4, 0x2, R36 ;  /* 0x0000000204127825 */ /* 0x000fc600078e0224 */
[----:B------:R-:W3:Y:S01]  /*7930*/  LDL.64 R36, [R1+0x6f8] ;  /* 0x0006f80001247983 */ /* 0x000ee20000100a00 */
[----:B-1----:R-:W-:-:S03]  /*7940*/  IMAD.WIDE R16, R4, 0x2, R34 ;  /* 0x0000000204107825 */ /* 0x002fc600078e0222 */
[----:B------:R1:W3:Y:S04]  /*7950*/  LDG.E.U16 R157, [R18.64] ;  /* 0x00000006129d7981 */ /* 0x0002e8000c1e1500 */
[----:B------:R0:W3:Y:S01]  /*7960*/  LDG.E.U16 R153, [R16.64] ;  /* 0x0000000610997981 */ /* 0x0000e2000c1e1500 */
[----:B------:R-:W-:-:S03]  /*7970*/  IMAD.WIDE R22, R4, 0x2, R32 ;  /* 0x0000000204167825 */ /* 0x000fc600078e0220 */
[----:B------:R-:W3:Y:S01]  /*7980*/  LDL.64 R32, [R1+0x6e0] ;  /* 0x0006e00001207983 */ /* 0x000ee20000100a00 */
[----:B-1----:R-:W-:-:S03]  /*7990*/  IMAD.WIDE R18, R4, 0x2, R30 ;  /* 0x0000000204127825 */ /* 0x002fc600078e021e */
[----:B------:R-:W3:Y:S01]  /*79a0*/  LDL.64 R30, [R1+0x6d0] ;  /* 0x0006d000011e7983 */ /* 0x000ee20000100a00 */
[----:B0-----:R-:W-:-:S03]  /*79b0*/  IMAD.WIDE R16, R4, 0x2, R106 ;  /* 0x0000000204107825 */ /* 0x001fc600078e026a */
[----:B------:R-:W3:Y:S01]  /*79c0*/  LDL.64 R106, [R1+0x6c8] ;  /* 0x0006c800016a7983 */ /* 0x000ee20000100a00 */
[----:B------:R-:W-:-:S03]  /*79d0*/  IMAD.WIDE R24, R4, 0x2, R126 ;  /* 0x0000000204187825 */ /* 0x000fc600078e027e */
[----:B------:R-:W3:Y:S04]  /*79e0*/  LDL.64 R34, [R1+0x6f0] ;  /* 0x0006f00001227983 */ /* 0x000ee80000100a00 */
[----:B------:R0:W3:Y:S04]  /*79f0*/  LDG.E.U16 R16, [R16.64] ;  /* 0x0000000610107981 */ /* 0x0000e8000c1e1500 */
[----:B------:R1:W3:Y:S04]  /*7a00*/  LDG.E.U16 R5, [R24.64] ;  /* 0x0000000618057981 */ /* 0x0002e8000c1e1500 */
[----:B------:R-:W3:Y:S04]  /*7a10*/  LDL.64 R126, [R1+0x6a8] ;  /* 0x0006a800017e7983 */ /* 0x000ee80000100a00 */
[----:B0-----:R4:W3:Y:S04]  /*7a20*/  LDG.E.U16 R17, [R22.64] ;  /* 0x0000000616117981 */ /* 0x0018e8000c1e1500 */
[----:B------:R0:W3:Y:S01]  /*7a30*/  LDG.E.U16 R18, [R18.64] ;  /* 0x0000000612127981 */ /* 0x0000e2000c1e1500 */
[----:B--2---:R-:W-:-:S03]  /*7a40*/  IMAD.WIDE R20, R4, 0x2, R38 ;  /* 0x0000000204147825 */ /* 0x004fc600078e0226 */
[----:B------:R-:W2:Y:S04]  /*7a50*/  LDL.64 R38, [R1+0x6c0] ;  /* 0x0006c00001267983 */ /* 0x000ea80000100a00 */
[----:B0-----:R0:W2:Y:S01]  /*7a60*/  LDG.E.U16 R19, [R20.64] ;  /* 0x0000000614137981 */ /* 0x0010a2000c1e1500 */
[----:B----4-:R-:W-:-:S03]  /*7a70*/  IMAD.WIDE R22, R4, 0x2, R104 ;  /* 0x0000000204167825 */ /* 0x010fc600078e0268 */
[----:B------:R-:W4:Y:S01]  /*7a80*/  LDL.64 R104, [R1+0x6b8] ;  /* 0x0006b80001687983 */ /* 0x000f220000100a00 */
[----:B0-----:R-:W-:-:S03]  /*7a90*/  IMAD.WIDE R20, R4, 0x2, R124 ;  /* 0x0000000204147825 */ /* 0x001fc600078e027c */
[----:B------:R0:W4:Y:S04]  /*7aa0*/  LDG.E.U16 R22, [R22.64] ;  /* 0x0000000616167981 */ /* 0x000128000c1e1500 */
[----:B------:R0:W4:Y:S04]  /*7ab0*/  LDG.E.U16 R20, [R20.64] ;  /* 0x0000000614147981 */ /* 0x000128000c1e1500 */
[----:B------:R-:W4:Y:S01]  /*7ac0*/  LDL.64 R124, [R1+0x6a0] ;  /* 0x0006a000017c7983 */ /* 0x000f220000100a00 */
[----:B---3--:R-:W-:-:S04]  /*7ad0*/  IMAD.WIDE R28, R4, 0x2, R28 ;  /* 0x00000002041c7825 */ /* 0x008fc800078e021c */
[C---:B------:R-:W-:Y:S01]  /*7ae0*/  IMAD.WIDE R26, R4.reuse, 0x2, R26 ;  /* 0x00000002041a7825 */ /* 0x040fe200078e021a */
[----:B0-----:R0:W3:Y:S04]  /*7af0*/  LDG.E.U16 R21, [R28.64] ;  /* 0x000000061c157981 */ /* 0x0010e8000c1e1500 */
[----:B------:R1:W3:Y:S01]  /*7b00*/  LDG.E.U16 R23, [R26.64] ;  /* 0x000000061a177981 */ /* 0x0002e2000c1e1500 */
[----:B0-----:R-:W-:-:S03]  /*7b10*/  IMAD.WIDE R28, R4, 0x2, R132 ;  /* 0x00000002041c7825 */ /* 0x001fc600078e0284 */
[----:B------:R-:W3:Y:S01]  /*7b20*/  LDL.64 R132, [R1+0x670] ;  /* 0x0006700001847983 */ /* 0x000ee20000100a00 */
[----:B-1----:R-:W-:-:S03]  /*7b30*/  IMAD.WIDE R26, R4, 0x2, R134 ;  /* 0x00000002041a7825 */ /* 0x002fc600078e0286 */
[----:B------:R-:W3:Y:S04]  /*7b40*/  LDL.64 R134, [R1+0x688] ;  /* 0x0006880001867983 */ /* 0x000ee80000100a00 */
[----:B------:R0:W3:Y:S04]  /*7b50*/  LDG.E.U16 R28, [R28.64] ;  /* 0x000000061c1c7981 */ /* 0x0000e8000c1e1500 */
[----:B------:R1:W3:Y:S01]  /*7b60*/  LDG.E.U16 R26, [R26.64] ;  /* 0x000000061a1a7981 */ /* 0x0002e2000c1e1500 */
[----:B------:R-:W-:-:S03]  /*7b70*/  IMAD.WIDE R24, R4, 0x2, R36 ;  /* 0x0000000204187825 */ /* 0x000fc600078e0224 */
[----:B------:R-:W3:Y:S04]  /*7b80*/  LDL.64 R36, [R1+0x6b0] ;  /* 0x0006b00001247983 */ /* 0x000ee80000100a00 */
[----:B------:R0:W3:Y:S01]  /*7b90*/  LDG.E.U16 R24, [R24.64] ;  /* 0x0000000618187981 */ /* 0x0000e2000c1e1500 */
[----:B------:R-:W-:-:S05]  /*7ba0*/  IMAD.WIDE R30, R4, 0x2, R30 ;  /* 0x00000002041e7825 */ /* 0x000fca00078e021e */
[----:B0-----:R0:W3:Y:S02]  /*7bb0*/  LDG.E.U16 R29, [R30.64] ;  /* 0x000000061e1d7981 */ /* 0x0010e4000c1e1500 */
[C---:B0-----:R-:W-:Y:S02]  /*7bc0*/  IMAD.WIDE R30, R4.reuse, 0x2, R106 ;  /* 0x00000002041e7825 */ /* 0x041fe400078e026a */
[----:B------:R-:W3:Y:S02]  /*7bd0*/  LDL.64 R106, [R1+0x690] ;  /* 0x00069000016a7983 */ /* 0x000ee40000100a00 */
[C---:B------:R-:W-:Y:S02]  /*7be0*/  IMAD.WIDE R32, R4.reuse, 0x2, R32 ;  /* 0x0000000204207825 */ /* 0x040fe400078e0220 */
[----:B------:R0:W3:Y:S02]  /*7bf0*/  LDG.E.U16 R30, [R30.64] ;  /* 0x000000061e1e7981 */ /* 0x0000e4000c1e1500 */
[----:B------:R-:W-:-:S02]  /*7c00*/  IMAD.WIDE R34, R4, 0x2, R34 ;  /* 0x0000000204227825 */ /* 0x000fc400078e0222 */
[----:B-1----:R4:W3:Y:S04]  /*7c10*/  LDG.E.U16 R27, [R32.64] ;  /* 0x00000006201b7981 */ /* 0x0028e8000c1e1500 */
[----:B------:R1:W3:Y:S02]  /*7c20*/  LDG.E.U16 R25, [R34.64] ;  /* 0x0000000622197981 */ /* 0x0002e4000c1e1500 */
[C---:B-1----:R-:W-:Y:S02]  /*7c30*/  IMAD.WIDE R34, R4.reuse, 0x2, R126 ;  /* 0x0000000204227825 */ /* 0x042fe400078e027e */
[----:B------:R-:W3:Y:S04]  /*7c40*/  LDL.64 R126, [R1+0x660] ;  /* 0x00066000017e7983 */ /* 0x000ee80000100a00 */
[----:B------:R1:W3:Y:S01]  /*7c50*/  LDG.E.U16 R34, [R34.64] ;  /* 0x0000000622227981 */ /* 0x0002e2000c1e1500 */
[----:B--2---:R-:W-:-:S05]  /*7c60*/  IMAD.WIDE R38, R4, 0x2, R38 ;  /* 0x0000000204267825 */ /* 0x004fca00078e0226 */
[----:B0-----:R3:W3:Y:S01]  /*7c70*/  LDG.E.U16 R31, [R38.64] ;  /* 0x00000006261f7981 */ /* 0x0016e2000c1e1500 */
[----:B----4-:R-:W-:-:S03]  /*7c80*/  IMAD.WIDE R32, R4, 0x2, R104 ;  /* 0x0000000204207825 */ /* 0x010fc600078e0268 */
[----:B------:R-:W4:Y:S04]  /*7c90*/  LDL.64 R104, [R1+0x680] ;  /* 0x0006800001687983 */ /* 0x000f280000100a00 */
[----:B------:R0:W3:Y:S01]  /*7ca0*/  LDG.E.U16 R32, [R32.64] ;  /* 0x0000000620207981 */ /* 0x0000e2000c1e1500 */
[----:B------:R-:W-:-:S05]  /*7cb0*/  IMAD.WIDE R124, R4, 0x2, R124 ;  /* 0x00000002047c7825 */ /* 0x000fca00078e027c */
[----:B-1----:R1:W3:Y:S02]  /*7cc0*/  LDG.E.U16 R35, [R124.64] ;  /* 0x000000067c237981 */ /* 0x0022e4000c1e1500 */
[C---:B-1----:R-:W-:Y:S02]  /*7cd0*/  IMAD.WIDE R124, R4.reuse, 0x2, R140 ;  /* 0x00000002047c7825 */ /* 0x042fe400078e028c */
[----:B------:R-:W3:Y:S04]  /*7ce0*/  LDL.64 R140, [R1+0x630] ;  /* 0x00063000018c7983 */ /* 0x000ee80000100a00 */
[----:B------:R1:W3:Y:S02]  /*7cf0*/  LDG.E.U16 R124, [R124.64] ;  /* 0x000000067c7c7981 */ /* 0x0002e4000c1e1500 */
[----:B---3--:R-:W-:-:S02]  /*7d00*/  IMAD.WIDE R38, R4, 0x2, R134 ;  /* 0x0000000204267825 */ /* 0x008fc400078e0286 */
[----:B------:R-:W3:Y:S04]  /*7d10*/  LDL.64 R134, [R1+0x650] ;  /* 0x0006500001867983 */ /* 0x000ee80000100a00 */
[----:B------:R0:W3:Y:S01]  /*7d20*/  LDG.E.U16 R38, [R38.64] ;  /* 0x0000000626267981 */ /* 0x0000e2000c1e1500 */
[----:B------:R-:W-:-:S05]  /*7d30*/  IMAD.WIDE R36, R4, 0x2, R36 ;  /* 0x0000000204247825 */ /* 0x000fca00078e0224 */
[----:B0-----:R0:W3:Y:S02]  /*7d40*/  LDG.E.U16 R33, [R36.64] ;  /* 0x0000000624217981 */ /* 0x0010e4000c1e1500 */
[C---:B0-----:R-:W-:Y:S02]  /*7d50*/  IMAD.WIDE R36, R4.reuse, 0x2, R136 ;  /* 0x0000000204247825 */ /* 0x041fe400078e0288 */
[----:B------:R-:W3:Y:S04]  /*7d60*/  LDL.64 R136, [R1+0x648] ;  /* 0x0006480001887983 */ /* 0x000ee80000100a00 */
[----:B------:R0:W3:Y:S01]  /*7d70*/  LDG.E.U16 R36, [R36.64] ;  /* 0x0000000624247981 */ /* 0x0000e2000c1e1500 */
[----:B------:R-:W-:-:S05]  /*7d80*/  IMAD.WIDE R106, R4, 0x2, R106 ;  /* 0x00000002046a7825 */ /* 0x000fca00078e026a */
[----:B0-----:R0:W3:Y:S02]  /*7d90*/  LDG.E.U16 R37, [R106.64] ;  /* 0x000000066a257981 */ /* 0x0010e4000c1e1500 */
[C---:B0-----:R-:W-:Y:S02]  /*7da0*/  IMAD.WIDE R106, R4.reuse, 0x2, R142 ;  /* 0x00000002046a7825 */ /* 0x041fe400078e028e */
[----:B------:R-:W3:Y:S04]  /*7db0*/  LDL.64 R142, [R1+0x628] ;  /* 0x00062800018e7983 */ /* 0x000ee80000100a00 */
[----:B------:R0:W3:Y:S01]  /*7dc0*/  LDG.E.U16 R106, [R106.64] ;  /* 0x000000066a6a7981 */ /* 0x0000e2000c1e1500 */
[----:B------:R-:W-:-:S04]  /*7dd0*/  IMAD.WIDE R126, R4, 0x2, R126 ;  /* 0x00000002047e7825 */ /* 0x000fc800078e027e */
[C---:B------:R-:W-:Y:S01]  /*7de0*/  IMAD.WIDE R132, R4.reuse, 0x2, R132 ;  /* 0x0000000204847825 */ /* 0x040fe200078e0284 */
[----:B0-----:R0:W3:Y:S03]  /*7df0*/  LDG.E.U16 R107, [R126.64] ;  /* 0x000000067e6b7981 */ /* 0x0010e6000c1e1500 */
[----:B----4-:R-:W-:-:S05]  /*7e00*/  IMAD.WIDE R104, R4, 0x2, R104 ;  /* 0x0000000204687825 */ /* 0x010fca00078e0268 */
[----:B------:R4:W2:Y:S02]  /*7e10*/  LDG.E.U16 R39, [R104.64] ;  /* 0x0000000668277981 */ /* 0x0008a4000c1e1500 */
[C---:B----4-:R-:W-:Y:S02]  /*7e20*/  IMAD.WIDE R104, R4.reuse, 0x2, R148 ;  /* 0x0000000204687825 */ /* 0x050fe400078e0294 */
[----:B------:R-:W4:Y:S04]  /*7e30*/  LDL.64 R148, [R1+0x618] ;  /* 0x0006180001947983 */ /* 0x000f280000100a00 */
[----:B------:R0:W2:Y:S04]  /*7e40*/  LDG.E.U16 R104, [R104.64] ;  /* 0x0000000668687981 */ /* 0x0000a8000c1e1500 */
[----:B0-----:R0:W2:Y:S01]  /*7e50*/  LDG.E.U16 R105, [R132.64] ;  /* 0x0000000684697981 */ /* 0x0010a2000c1e1500 */
[----:B---3--:R-:W-:-:S04]  /*7e60*/  IMAD.WIDE R134, R4, 0x2, R134 ;  /* 0x0000000204867825 */ /* 0x008fc800078e0286 */
[C---:B0-----:R-:W-:Y:S01]  /*7e70*/  IMAD.WIDE R132, R4.reuse, 0x2, R138 ;  /* 0x0000000204847825 */ /* 0x041fe200078e028a */
[----:B-1----:R0:W3:Y:S04]  /*7e80*/  LDG.E.U16 R125, [R134.64] ;  /* 0x00000006867d7981 */ /* 0x0020e8000c1e1500 */
[----:B------:R-:W2:Y:S01]  /*7e90*/  LDL.64 R138, [R1+0x610] ;  /* 0x00061000018a7983 */ /* 0x000ea20000100a00 */
[----:B0-----:R-:W-:-:S03]  /*7ea0*/  IMAD.WIDE R134, R4, 0x2, R140 ;  /* 0x0000000204867825 */ /* 0x001fc600078e028c */
[----:B------:R-:W3:Y:S01]  /*7eb0*/  LDL.64 R140, [R1+0x600] ;  /* 0x00060000018c7983 */ /* 0x000ee20000100a00 */
[----:B------:R-:W-:-:S03]  /*7ec0*/  IMAD.WIDE R126, R4, 0x2, R136 ;  /* 0x00000002047e7825 */ /* 0x000fc600078e0288 */
[----:B------:R-:W4:Y:S04]  /*7ed0*/  LDL.64 R136, [R1+0x620] ;  /* 0x0006200001887983 */ /* 0x000f280000100a00 */
[----:B------:R0:W4:Y:S04]  /*7ee0*/  LDG.E.U16 R126, [R126.64] ;  /* 0x000000067e7e7981 */ /* 0x000128000c1e1500 */
[----:B0-----:R0:W4:Y:S02]  /*7ef0*/  LDG.E.U16 R127, [R132.64] ;  /* 0x00000006847f7981 */ /* 0x001124000c1e1500 */
[----:B0-----:R-:W-:-:S02]  /*7f00*/  IMAD.WIDE R132, R4, 0x2, R150 ;  /* 0x0000000204847825 */ /* 0x001fc400078e0296 */
[----:B------:R-:W4:Y:S04]  /*7f10*/  LDL.64 R150, [R1+0x5d0] ;  /* 0x0005d00001967983 */ /* 0x000f280000100a00 */
[----:B------:R0:W4:Y:S04]  /*7f20*/  LDG.E.U16 R132, [R132.64] ;  /* 0x0000000684847981 */ /* 0x000128000c1e1500 */
[----:B0-----:R0:W4:Y:S02]  /*7f30*/  LDG.E.U16 R133, [R134.64] ;  /* 0x0000000686857981 */ /* 0x001124000c1e1500 */
[----:B0-----:R-:W-:-:S02]  /*7f40*/  IMAD.WIDE R134, R4, 0x2, R142 ;  /* 0x0000000204867825 */ /* 0x001fc400078e028e */
[----:B------:R-:W4:Y:S04]  /*7f50*/  LDL.64 R142, [R1+0x5f0] ;  /* 0x0005f000018e7983 */ /* 0x000f280000100a00 */
[----:B------:R0:W4:Y:S01]  /*7f60*/  LDG.E.U16 R134, [R134.64] ;  /* 0x0000000686867981 */ /* 0x000122000c1e1500 */
[----:B--2---:R-:W-:-:S04]  /*7f70*/  IMAD.WIDE R138, R4, 0x2, R138 ;  /* 0x00000002048a7825 */ /* 0x004fc800078e028a */
[----:B---3--:R-:W-:-:S04]  /*7f80*/  IMAD.WIDE R140, R4, 0x2, R140 ;  /* 0x00000002048c7825 */ /* 0x008fc800078e028c */
[----:B----4-:R-:W-:-:S05]  /*7f90*/  IMAD.WIDE R136, R4, 0x2, R136 ;  /* 0x0000000204887825 */ /* 0x010fca00078e0288 */
[----:B0-----:R0:W2:Y:S02]  /*7fa0*/  LDG.E.U16 R135, [R136.64] ;  /* 0x0000000688877981 */ /* 0x0010a4000c1e1500 */
[C---:B0-----:R-:W-:Y:S02]  /*7fb0*/  IMAD.WIDE R136, R4.reuse, 0x2, R148 ;  /* 0x0000000204887825 */ /* 0x041fe400078e0294 */
[----:B------:R-:W3:Y:S04]  /*7fc0*/  LDL.64 R148, [R1+0x5e0] ;  /* 0x0005e00001947983 */ /* 0x000ee80000100a00 */
[----:B------:R0:W4:Y:S04]  /*7fd0*/  LDG.E.U16 R136, [R136.64] ;  /* 0x0000000688887981 */ /* 0x000128000c1e1500 */
[----:B0-----:R0:W2:Y:S02]  /*7fe0*/  LDG.E.U16 R137, [R138.64] ;  /* 0x000000068a897981 */ /* 0x0010a4000c1e1500 */
[----:B0-----:R-:W-:-:S02]  /*7ff0*/  IMAD.WIDE R138, R4, 0x2, R154 ;  /* 0x00000002048a7825 */ /* 0x001fc400078e029a */
[----:B------:R-:W2:Y:S04]  /*8000*/  LDL.64 R154, [R1+0x5c0] ;  /* 0x0005c000019a7983 */ /* 0x000ea80000100a00 */
[----:B------:R0:W2:Y:S01]  /*8010*/  LDG.E.U16 R138, [R138.64] ;  /* 0x000000068a8a7981 */ /* 0x0000a2000c1e1500 */
[----:B------:R-:W-:-:S03]  /*8020*/  IMAD.WIDE R142, R4, 0x2, R142 ;  /* 0x00000002048e7825 */ /* 0x000fc600078e028e */
[----:B0-----:R0:W2:Y:S02]  /*8030*/  LDG.E.U16 R139, [R140.64] ;  /* 0x000000068c8b7981 */ /* 0x0010a4000c1e1500 */
[C---:B0-----:R-:W-:Y:S02]  /*8040*/  IMAD.WIDE R140, R4.reuse, 0x2, R232 ;  /* 0x00000002048c7825 */ /* 0x041fe400078e02e8 */
[----:B------:R-:W2:Y:S04]  /*8050*/  LDL.64 R232, [R1+0x5a8] ;  /* 0x0005a80001e87983 */ /* 0x000ea80000100a00 */
[----:B------:R0:W2:Y:S04]  /*8060*/  LDG.E.U16 R140, [R140.64] ;  /* 0x000000068c8c7981 */ /* 0x0000a8000c1e1500 */
[----:B0-----:R0:W2:Y:S04]  /*8070*/  LDG.E.U16 R141, [R142.64] ;  /* 0x000000068e8d7981 */ /* 0x0010a8000c1e1500 */
[----:B0-----:R-:W2:Y:S01]  /*8080*/  LDL.64 R142, [R1+0x5e8] ;  /* 0x0005e800018e7983 */ /* 0x001ea20000100a00 */
[----:B---3--:R-:W-:-:S04]  /*8090*/  IMAD.WIDE R148, R4, 0x2, R148 ;  /* 0x0000000204947825 */ /* 0x008fc800078e0294 */
[----:B--2---:R-:W-:-:S06]  /*80a0*/  IMAD.WIDE R142, R4, 0x2, R142 ;  /* 0x00000002048e7825 */ /* 0x004fcc00078e028e */
[----:B------:R0:W2:Y:S04]  /*80b0*/  LDG.E.U16 R142, [R142.64] ;  /* 0x000000068e8e7981 */ /* 0x0000a8000c1e1500 */
[----:B0-----:R0:W3:Y:S04]  /*80c0*/  LDG.E.U16 R143, [R148.64] ;  /* 0x00000006948f7981 */ /* 0x0010e8000c1e1500 */
[----:B0-----:R-:W2:Y:S01]  /*80d0*/  LDL.64 R148, [R1+0x5d8] ;  /* 0x0005d80001947983 */ /* 0x001ea20000100a00 */
[----:B------:R-:W-:-:S04]  /*80e0*/  IMAD.WIDE R150, R4, 0x2, R150 ;  /* 0x0000000204967825 */ /* 0x000fc800078e0296 */
[----:B--2---:R-:W-:-:S06]  /*80f0*/  IMAD.WIDE R148, R4, 0x2, R148 ;  /* 0x0000000204947825 */ /* 0x004fcc00078e0294 */
[----:B------:R0:W2:Y:S04]  /*8100*/  LDG.E.U16 R148, [R148.64] ;  /* 0x0000000694947981 */ /* 0x0000a8000c1e1500 */
[----:B0-----:R0:W2:Y:S04]  /*8110*/  LDG.E.U16 R149, [R150.64] ;  /* 0x0000000696957981 */ /* 0x0010a8000c1e1500 */
[----:B0-----:R-:W2:Y:S01]  /*8120*/  LDL.64 R150, [R1+0x5c8] ;  /* 0x0005c80001967983 */ /* 0x001ea20000100a00 */
[----:B------:R-:W-:-:S04]  /*8130*/  IMAD.WIDE R154, R4, 0x2, R154 ;  /* 0x00000002049a7825 */ /* 0x000fc800078e029a */
[----:B--2---:R-:W-:-:S06]  /*8140*/  IMAD.WIDE R150, R4, 0x2, R150 ;  /* 0x0000000204967825 */ /* 0x004fcc00078e0296 */
[----:B------:R0:W2:Y:S04]  /*8150*/  LDG.E.U16 R150, [R150.64] ;  /* 0x0000000696967981 */ /* 0x0000a8000c1e1500 */
[----:B0-----:R0:W2:Y:S04]  /*8160*/  LDG.E.U16 R151, [R154.64] ;  /* 0x000000069a977981 */ /* 0x0010a8000c1e1500 */
[----:B0-----:R-:W2:Y:S02]  /*8170*/  LDL.64 R154, [R1+0x5b8] ;  /* 0x0005b800019a7983 */ /* 0x001ea40000100a00 */
[----:B--2---:R-:W-:-:S05]  /*8180*/  IMAD.WIDE R154, R4, 0x2, R154 ;  /* 0x00000002049a7825 */ /* 0x004fca00078e029a */
[----:B------:R0:W2:Y:S04]  /*8190*/  LDG.E.U16 R152, [R154.64] ;  /* 0x000000069a987981 */ /* 0x0000a8000c1e1500 */
[----:B0-----:R-:W2:Y:S02]  /*81a0*/  LDL.64 R154, [R1+0x5b0] ;  /* 0x0005b000019a7983 */ /* 0x001ea40000100a00 */
[----:B--2---:R-:W-:-:S05]  /*81b0*/  IMAD.WIDE R154, R4, 0x2, R154 ;  /* 0x00000002049a7825 */ /* 0x004fca00078e029a */
[----:B------:R0:W2:Y:S02]  /*81c0*/  LDG.E.U16 R156, [R154.64] ;  /* 0x000000069a9c7981 */ /* 0x0000a4000c1e1500 */
[C---:B0-----:R-:W-:Y:S02]  /*81d0*/  IMAD.WIDE R154, R4.reuse, 0x2, R232 ;  /* 0x00000002049a7825 */ /* 0x041fe400078e02e8 */
[----:B------:R-:W2:Y:S04]  /*81e0*/  LDL.64 R232, [R1+0x538] ;  /* 0x0005380001e87983 */ /* 0x000ea80000100a00 */
[----:B------:R0:W2:Y:S04]  /*81f0*/  LDG.E.U16 R158, [R154.64] ;  /* 0x000000069a9e7981 */ /* 0x0000a8000c1e1500 */
[----:B0-----:R-:W2:Y:S02]  /*8200*/  LDL.64 R154, [R1+0x5a0] ;  /* 0x0005a000019a7983 */ /* 0x001ea40000100a00 */
[----:B--2---:R-:W-:-:S05]  /*8210*/  IMAD.WIDE R154, R4, 0x2, R154 ;  /* 0x00000002049a7825 */ /* 0x004fca00078e029a */
        /* <DEDUP_REMOVED lines=49> */
[----:B0-----:R-:W-:-:S05]  /*8530*/  IMAD.WIDE R154, R4, 0x2, R232 ;  /* 0x00000002049a7825 */ /* 0x001fca00078e02e8 */
        /* <DEDUP_REMOVED lines=32> */
[----:B--2---:R-:W-:-:S06]  /*8740*/  IMAD.WIDE R154, R4, 0x2, R154 ;  /* 0x00000002049a7825 */ /* 0x004fcc00078e029a */
[----:B------:R0:W2:Y:S04]  /*8750*/  LDG.E.U16 R154, [R154.64] ;  /* 0x000000069a9a7981 */ /* 0x0000a8000c1e1500 */
[----:B------:R-:W-:Y:S01]  /*8760*/  BAR.SYNC.DEFER_BLOCKING 0x0 ;  /* 0x0000000000007b1d */ /* 0x000fe20000010000 */
[----:B0-----:R-:W-:-:S05]  /*8770*/  LOP3.LUT R155, R225, 0x20, RZ, 0x3c, !PT ;  /* 0x00000020e19b7812 */ /* 0x001fca00078e3cff */
[----:B------:R0:W-:Y:S04]  /*8780*/  STS.U16 [R225+0xa000], R187 ;  /* 0x00a000bbe1007388 */ /* 0x0001e80000000400 */
[----:B------:R-:W-:Y:S01]  /*8790*/  STS.U16 [R225+0x8000], R47 ;  /* 0x0080002fe1007388 */ /* 0x000fe20000000400 */
[----:B0-----:R-:W-:-:S03]  /*87a0*/  LOP3.LUT R187, R225, 0x10, RZ, 0x3c, !PT ;  /* 0x00000010e1bb7812 */ /* 0x001fc600078e3cff */
[----:B------:R-:W-:Y:S04]  /*87b0*/  STS.U16 [R225+0x8100], R46 ;  /* 0x0081002ee1007388 */ /* 0x000fe80000000400 */
[----:B------:R-:W-:Y:S04]  /*87c0*/  STS.U16 [R225+0x9000], R45 ;  /* 0x0090002de1007388 */ /* 0x000fe80000000400 */
[----:B------:R-:W-:Y:S04]  /*87d0*/  STS.U16 [R225+0x9100], R44 ;  /* 0x0091002ce1007388 */ /* 0x000fe80000000400 */
[----:B------:R-:W-:Y:S04]  /*87e0*/  STS.U16 [R225+0xa100], R185 ;  /* 0x00a100b9e1007388 */ /* 0x000fe80000000400 */
[----:B------:R0:W-:Y:S04]  /*87f0*/  STS.U16 [R225+0xb000], R16 ;  /* 0x00b00010e1007388 */ /* 0x0001e80000000400 */
        /* <DEDUP_REMOVED lines=36> */
[----:B----4-:R-:W-:Y:S04]  /*8a40*/  STS.U16 [R155+0xd400], R136 ;  /* 0x00d400889b007388 */ /* 0x010fe80000000400 */
        /* <DEDUP_REMOVED lines=13> */
[----:B-1----:R-:W-:-:S03]  /*8b20*/  LOP3.LUT R17, R225, 0x40, RZ, 0x3c, !PT ;  /* 0x00000040e1117812 */ /* 0x002fc600078e3cff */
        /* <DEDUP_REMOVED lines=37> */
[----:B---3--:R-:W-:Y:S04]  /*8d80*/  STS.U16 [R16+0xdb00], R143 ;  /* 0x00db008f10007388 */ /* 0x008fe80000000400 */
[----:B------:R-:W-:Y:S04]  /*8d90*/  STS.U16 [R16+0xea00], R174 ;  /* 0x00ea00ae10007388 */ /* 0x000fe80000000400 */
[----:B------:R-:W-:Y:S04]  /*8da0*/  STS.U16 [R16+0xeb00], R184 ;  /* 0x00eb00b810007388 */ /* 0x000fe80000000400 */
[----:B------:R-:W-:Y:S04]  /*8db0*/  STS.U16 [R16+0xfa00], R240 ;  /* 0x00fa00f010007388 */ /* 0x000fe80000000400 */
[----:B------:R0:W-:Y:S04]  /*8dc0*/  STS.U16 [R16+0xfb00], R242 ;  /* 0x00fb00f210007388 */ /* 0x0001e80000000400 */
[----:B------:R-:W-:Y:S04]  /*8dd0*/  STS.U16 [R17+0x8c00], R9 ;  /* 0x008c000911007388 */ /* 0x000fe80000000400 */
[----:B------:R-:W-:Y:S04]  /*8de0*/  STS.U16 [R17+0x8d00], R8 ;  /* 0x008d000811007388 */ /* 0x000fe80000000400 */
[----:B------:R-:W-:Y:S04]  /*8df0*/  STS.U16 [R17+0x9c00], R229 ;  /* 0x009c00e511007388 */ /* 0x000fe80000000400 */
[----:B------:R1:W-:Y:S04]  /*8e00*/  STS.U16 [R17+0x9d00], R223 ;  /* 0x009d00df11007388 */ /* 0x0003e80000000400 */
        /* <DEDUP_REMOVED lines=28> */
[----:B--2---:R-:W-:Y:S04]  /*8fd0*/  STS.U16 [R16+0xff00], R154 ;  /* 0x00ff009a10007388 */ /* 0x004fe80000000400 */
[----:B------:R-:W-:Y:S01]  /*8fe0*/  BAR.SYNC.DEFER_BLOCKING 0x0 ;  /* 0x0000000000007b1d */ /* 0x000fe20000010000 */
[----:B------:R-:W-:-:S02]  /*8ff0*/  LOP3.LUT R222, R2, 0x20, RZ, 0x3c, !PT ;  /* 0x0000002002de7812 */ /* 0x000fc400078e3cff */
[C---:B------:R-:W-:Y:S02]  /*9000*/  LOP3.LUT R190, R2.reuse, 0x40, RZ, 0x3c, !PT ;  /* 0x0000004002be7812 */ /* 0x040fe400078e3cff */
[----:B------:R-:W-:Y:S01]  /*9010*/  LOP3.LUT R188, R2, 0x60, RZ, 0x3c, !PT ;  /* 0x0000006002bc7812 */ /* 0x000fe200078e3cff */
[----:B------:R0:W5:Y:S01]  /*9020*/  LDL.LU R47, [R1+0x904] ;  /* 0x00090400012f7983 */ /* 0x0001620000300800 */
[----:B-1----:R-:W-:-:S03]  /*9030*/  LOP3.LUT R223, R227, 0x40, RZ, 0x3c, !PT ;  /* 0x00000040e3df7812 */ /* 0x002fc600078e3cff */
[----:B------:R0:W5:Y:S04]  /*9040*/  LDL.LU R46, [R1+0x900] ;  /* 0x00090000012e7983 */ /* 0x0001680000300800 */
[----:B------:R0:W5:Y:S04]  /*9050*/  LDL.LU R45, [R1+0x8fc] ;  /* 0x0008fc00012d7983 */ /* 0x0001680000300800 */
[----:B------:R0:W5:Y:S04]  /*9060*/  LDL.LU R44, [R1+0x8f8] ;  /* 0x0008f800012c7983 */ /* 0x0001680000300800 */
[----:B------:R0:W5:Y:S04]  /*9070*/  LDL.LU R43, [R1+0x8f4] ;  /* 0x0008f400012b7983 */ /* 0x0001680000300800 */
[----:B------:R-:W-:Y:S04]  /*9080*/  LDSM.16.M88.4 R160, [R227+0x8000] ;  /* 0x00800000e3a0783b */ /* 0x000fe80000000200 */
[----:B------:R-:W1:Y:S04]  /*9090*/  LDSM.16.MT88.4 R32, [R222] ;  /* 0x00000000de20783b */ /* 0x000e680000004200 */
[----:B------:R-:W2:Y:S04]  /*90a0*/  LDSM.16.M88.4 R20, [R227+0xc000] ;  /* 0x00c00000e314783b */ /* 0x000ea80000000200 */
[----:B------:R-:W3:Y:S04]  /*90b0*/  LDSM.16.MT88.4 R180, [R2] ;  /* 0x0000000002b4783b */ /* 0x000ee80000004200 */
[----:B------:R-:W4:Y:S04]  /*90c0*/  LDSM.16.MT88.4 R152, [R190] ;  /* 0x00000000be98783b */ /* 0x000f280000004200 */
[----:B------:R-:W0:Y:S04]  /*90d0*/  LDSM.16.MT88.4 R132, [R188] ;  /* 0x00000000bc84783b */ /* 0x000e280000004200 */
[----:B------:R-:W0:Y:S04]  /*90e0*/  LDSM.16.MT88.4 R28, [R222+0x800] ;  /* 0x00080000de1c783b */ /* 0x000e280000004200 */
[----:B------:R-:W0:Y:S04]  /*90f0*/  LDSM.16.MT88.4 R36, [R2+0x800] ;  /* 0x000800000224783b */ /* 0x000e280000004200 */
[----:B------:R-:W0:Y:S04]  /*9100*/  LDSM.16.MT88.4 R16, [R190+0x800] ;  /* 0x00080000be10783b */ /* 0x000e280000004200 */
[----:B------:R-:W0:Y:S04]  /*9110*/  LDSM.16.MT88.4 R104, [R188+0x800] ;  /* 0x00080000bc68783b */ /* 0x000e280000004200 */
[----:B------:R-:W-:Y:S01]  /*9120*/  LDSM.16.MT88.4 R164, [R2+0x1000] ;  /* 0x0010000002a4783b */ /* 0x000fe20000004200 */
[C---:B-1----:R-:W-:Y:S03]  /*9130*/  HMMA.16816.F32 R124, R32.reuse, R160, RZ ;  /* 0x000000a0207c723c */ /* 0x042fe600000018ff */
[----:B------:R-:W1:Y:S04]  /*9140*/  LDSM.16.M88.4 R148, [R223+0x8000] ;  /* 0x00800000df94783b */ /* 0x000e680000000200 */
[----:B------:R-:W1:Y:S01]  /*9150*/  LDSM.16.MT88.4 R156, [R222+0x1000] ;  /* 0x00100000de9c783b */ /* 0x000e620000004200 */
[----:B--2---:R-:W-:Y:S03]  /*9160*/  HMMA.16816.F32 R32, R32, R20, RZ ;  /* 0x000000142020723c */ /* 0x004fe600000018ff */
[----:B------:R-:W2:Y:S04]  /*9170*/  LDSM.16.M88.4 R168, [R223+0xc000] ;  /* 0x00c00000dfa8783b */ /* 0x000ea80000000200 */
[----:B------:R-:W1:Y:S01]  /*9180*/  LDSM.16.MT88.4 R24, [R190+0x1000] ;  /* 0x00100000be18783b */ /* 0x000e620000004200 */
[C---:B---3--:R-:W-:Y:S03]  /*9190*/  HMMA.16816.F32 R172, R180.reuse, R160, RZ ;  /* 0x000000a0b4ac723c */ /* 0x048fe600000018ff */
[----:B------:R-:W-:Y:S04]  /*91a0*/  LDSM.16.MT88.4 R184, [R188+0x3000] ;  /* 0x00300000bcb8783b */ /* 0x000fe80000004200 */
[----:B------:R3:W5:Y:S01]  /*91b0*/  LDL.LU R42, [R1+0x8f0] ;  /* 0x0008f000012a7983 */ /* 0x0007620000300800 */
[----:B------:R-:W-:Y:S03]  /*91c0*/  HMMA.16816.F32 R180, R180, R20, RZ ;  /* 0x00000014b4b4723c */ /* 0x000fe600000018ff */
[----:B------:R3:W5:Y:S04]  /*91d0*/  LDL.LU R41, [R1+0x8ec] ;  /* 0x0008ec0001297983 */ /* 0x0007680000300800 */
[----:B------:R3:W5:Y:S01]  /*91e0*/  LDL.LU R40, [R1+0x8e8] ;  /* 0x0008e80001287983 */ /* 0x0007620000300800 */
[-C--:B----4-:R-:W-:Y:S03]  /*91f0*/  HMMA.16816.F32 R136, R152, R160.reuse, RZ ;  /* 0x000000a09888723c */ /* 0x090fe600000018ff */
[----:B------:R3:W5:Y:S04]  /*9200*/  LDL.LU R15, [R1+0x8e4] ;  /* 0x0008e400010f7983 */ /* 0x0007680000300800 */
[----:B------:R3:W5:Y:S01]  /*9210*/  LDL.LU R14, [R1+0x8e0] ;  /* 0x0008e000010e7983 */ /* 0x0007620000300800 */
[----:B0-----:R-:W-:Y:S03]  /*9220*/  HMMA.16816.F32 R140, R132, R160, RZ ;  /* 0x000000a0848c723c */ /* 0x001fe600000018ff */
[----:B------:R3:W5:Y:S04]  /*9230*/  LDL.LU R13, [R1+0x8dc] ;  /* 0x0008dc00010d7983 */ /* 0x0007680000300800 */
[----:B------:R3:W5:Y:S01]  /*9240*/  LDL.LU R12, [R1+0x8d8] ;  /* 0x0008d800010c7983 */ /* 0x0007620000300800 */
[-C--:B------:R-:W-:Y:S03]  /*9250*/  HMMA.16816.F32 R152, R152, R20.reuse, RZ ;  /* 0x000000149898723c */ /* 0x080fe600000018ff */
[----:B------:R3:W5:Y:S04]  /*9260*/  LDL.LU R11, [R1+0x8d4] ;  /* 0x0008d400010b7983 */ /* 0x0007680000300800 */
[----:B------:R3:W5:Y:S01]  /*9270*/  LDL.LU R10, [R1+0x8d0] ;  /* 0x0008d000010a7983 */ /* 0x0007620000300800 */
[----:B------:R-:W-:Y:S03]  /*9280*/  HMMA.16816.F32 R132, R132, R20, RZ ;  /* 0x000000148484723c */ /* 0x000fe600000018ff */
[----:B------:R3:W5:Y:S04]  /*9290*/  LDL.LU R9, [R1+0x8cc] ;  /* 0x0008cc0001097983 */ /* 0x0007680000300800 */
[----:B------:R3:W5:Y:S01]  /*92a0*/  LDL.LU R8, [R1+0x8c8] ;  /* 0x0008c80001087983 */ /* 0x0007620000300800 */
[C---:B------:R-:W-:Y:S03]  /*92b0*/  HMMA.16816.F32 R124, R28.reuse, R162, R124 ;  /* 0x000000a21c7c723c */ /* 0x040fe6000000187c */
[----:B------:R3:W5:Y:S04]  /*92c0*/  LDL.LU R3, [R1+0x8c4] ;  /* 0x0008c40001037983 */ /* 0x0007680000300800 */
[----:B------:R3:W5:Y:S01]  /*92d0*/  LDL.LU R0, [R1+0x8c0] ;  /* 0x0008c00001007983 */ /* 0x0007620000300800 */
[----:B------:R-:W-:Y:S03]  /*92e0*/  HMMA.16816.F32 R28, R28, R22, R32 ;  /* 0x000000161c1c723c */ /* 0x000fe60000001820 */
[----:B------:R-:W0:Y:S05]  /*92f0*/  LDSM.16.MT88.4 R32, [R188+0x1000] ;  /* 0x00100000bc20783b */ /* 0x000e2a0000004200 */
[C---:B------:R-:W-:Y:S08]  /*9300*/  HMMA.16816.F32 R172, R36.reuse, R162, R172 ;  /* 0x000000a224ac723c */ /* 0x040ff000000018ac */
[----:B------:R-:W-:Y:S01]  /*9310*/  HMMA.16816.F32 R36, R36, R22, R180 ;  /* 0x000000162424723c */ /* 0x000fe200000018b4 */
[----:B------:R-:W-:Y:S07]  /*9320*/  LDSM.16.MT88.4 R180, [R222+0x1800] ;  /* 0x00180000deb4783b */ /* 0x000fee0000004200 */
[C---:B------:R-:W-:Y:S08]  /*9330*/  HMMA.16816.F32 R136, R16.reuse, R162, R136 ;  /* 0x000000a21088723c */ /* 0x040ff00000001888 */
[----:B------:R-:W-:Y:S01]  /*9340*/  HMMA.16816.F32 R16, R16, R22, R152 ;  /* 0x000000161010723c */ /* 0x000fe20000001898 */
[----:B------:R-:W-:Y:S07]  /*9350*/  LDSM.16.MT88.4 R152, [R190+0x1800] ;  /* 0x00180000be98783b */ /* 0x000fee0000004200 */
[C---:B------:R-:W-:Y:S01]  /*9360*/  HMMA.16816.F32 R160, R104.reuse, R162, R140 ;  /* 0x000000a268a0723c */ /* 0x040fe2000000188c */
[----:B------:R-:W-:Y:S07]  /*9370*/  LDSM.16.MT88.4 R140, [R190+0x2000] ;  /* 0x00200000be8c783b */ /* 0x000fee0000004200 */
[----:B------:R-:W-:Y:S01]  /*9380*/  HMMA.16816.F32 R20, R104, R22, R132 ;  /* 0x000000166814723c */ /* 0x000fe20000001884 */
[----:B------:R-:W4:Y:S04]  /*9390*/  LDSM.16.MT88.4 R104, [R2+0x1800] ;  /* 0x001800000268783b */ /* 0x000f280000004200 */
[----:B------:R-:W-:Y:S03]  /*93a0*/  LDSM.16.MT88.4 R132, [R222+0x2000] ;  /* 0x00200000de84783b */ /* 0x000fe60000004200 */
[-C--:B-1----:R-:W-:Y:S08]  /*93b0*/  HMMA.16816.F32 R172, R164, R148.reuse, R172 ;  /* 0x00000094a4ac723c */ /* 0x082ff000000018ac */
[----:B------:R-:W-:Y:S08]  /*93c0*/  HMMA.16816.F32 R124, R156, R148, R124 ;  /* 0x000000949c7c723c */ /* 0x000ff0000000187c */
[-C--:B--2---:R-:W-:Y:S01]  /*93d0*/  HMMA.16816.F32 R164, R164, R168.reuse, R36 ;  /* 0x000000a8a4a4723c */ /* 0x084fe20000001824 */
[----:B------:R-:W-:Y:S07]  /*93e0*/  LDSM.16.MT88.4 R36, [R2+0x2000] ;  /* 0x002000000224783b */ /* 0x000fee0000004200 */
[----:B------:R-:W-:Y:S01]  /*93f0*/  HMMA.16816.F32 R156, R156, R168, R28 ;  /* 0x000000a89c9c723c */ /* 0x000fe2000000181c */
[----:B------:R-:W1:Y:S07]  /*9400*/  LDSM.16.MT88.4 R28, [R188+0x1800] ;  /* 0x00180000bc1c783b */ /* 0x000e6e0000004200 */
[C---:B------:R-:W-:Y:S08]  /*9410*/  HMMA.16816.F32 R136, R24.reuse, R148, R136 ;  /* 0x000000941888723c */ /* 0x040ff00000001888 */
[----:B------:R-:W-:Y:S01]  /*9420*/  HMMA.16816.F32 R24, R24, R168, R16 ;  /* 0x000000a81818723c */ /* 0x000fe20000001810 */
[----:B------:R-:W2:Y:S07]  /*9430*/  LDSM.16.M88.4 R16, [R227+0x8080] ;  /* 0x00808000e310783b */ /* 0x000eae0000000200 */
[C---:B0-----:R-:W-:Y:S08]  /*9440*/  HMMA.16816.F32 R160, R32.reuse, R148, R160 ;  /* 0x0000009420a0723c */ /* 0x041ff000000018a0 */
[----:B------:R-:W-:Y:S01]  /*9450*/  HMMA.16816.F32 R32, R32, R168, R20 ;  /* 0x000000a82020723c */ /* 0x000fe20000001814 */
[----:B------:R-:W0:Y:S07]  /*9460*/  LDSM.16.M88.4 R20, [R227+0xc080] ;  /* 0x00c08000e314783b */ /* 0x000e2e0000000200 */
[C---:B----4-:R-:W-:Y:S08]  /*9470*/  HMMA.16816.F32 R172, R104.reuse, R150, R172 ;  /* 0x0000009668ac723c */ /* 0x050ff000000018ac */
[----:B------:R-:W-:Y:S01]  /*9480*/  HMMA.16816.F32 R104, R104, R170, R164 ;  /* 0x000000aa6868723c */ /* 0x000fe200000018a4 */
[----:B------:R-:W4:Y:S07]  /*9490*/  LDSM.16.MT88.4 R164, [R188+0x2000] ;  /* 0x00200000bca4783b */ /* 0x000f2e0000004200 */
[-C--:B------:R-:W-:Y:S08]  /*94a0*/  HMMA.16816.F32 R124, R180, R150.reuse, R124 ;  /* 0x00000096b47c723c */ /* 0x080ff0000000187c */
[----:B------:R-:W-:Y:S08]  /*94b0*/  HMMA.16816.F32 R136, R152, R150, R136 ;  /* 0x000000969888723c */ /* 0x000ff00000001888 */
[-C--:B------:R-:W-:Y:S01]  /*94c0*/  HMMA.16816.F32 R156, R180, R170.reuse, R156 ;  /* 0x000000aab49c723c */ /* 0x080fe2000000189c */
[----:B------:R-:W-:Y:S07]  /*94d0*/  LDSM.16.MT88.4 R180, [R190+0x3000] ;  /* 0x00300000beb4783b */ /* 0x000fee0000004200 */
[----:B------:R-:W-:Y:S01]  /*94e0*/  HMMA.16816.F32 R152, R152, R170, R24 ;  /* 0x000000aa9898723c */ /* 0x000fe20000001818 */
[----:B------:R-:W3:Y:S07]  /*94f0*/  LDSM.16.MT88.4 R24, [R2+0x2800] ;  /* 0x002800000218783b */ /* 0x000eee0000004200 */
[----:B-1----:R-:W-:Y:S01]  /*9500*/  HMMA.16816.F32 R148, R28, R150, R160 ;  /* 0x000000961c94723c */ /* 0x002fe200000018a0 */
[----:B------:R-:W-:Y:S07]  /*9510*/  LDSM.16.M88.4 R160, [R223+0xc080] ;  /* 0x00c08000dfa0783b */ /* 0x000fee0000000200 */
[----:B--2---:R-:W-:Y:S08]  /*9520*/  HMMA.16816.F32 R172, R36, R16, R172 ;  /* 0x0000001024ac723c */ /* 0x004ff000000018ac */
[----:B------:R-:W-:Y:S01]  /*9530*/  HMMA.16816.F32 R168, R28, R170, R32 ;  /* 0x000000aa1ca8723c */ /* 0x000fe20000001820 */
[----:B------:R-:W1:Y:S04]  /*9540*/  LDSM.16.MT88.4 R28, [R222+0x2800] ;  /* 0x00280000de1c783b */ /* 0x000e680000004200 */
[----:B------:R-:W2:Y:S03]  /*9550*/  LDSM.16.MT88.4 R32, [R190+0x2800] ;  /* 0x00280000be20783b */ /* 0x000ea60000004200 */
[----:B0-----:R-:W-:Y:S01]  /*9560*/  HMMA.16816.F32 R36, R36, R20, R104 ;  /* 0x000000142424723c */ /* 0x001fe20000001868 */
[----:B------:R-:W0:Y:S07]  /*9570*/  LDSM.16.MT88.4 R104, [R188+0x2800] ;  /* 0x00280000bc68783b */ /* 0x000e2e0000004200 */
[-C--:B------:R-:W-:Y:S08]  /*9580*/  HMMA.16816.F32 R124, R132, R16.reuse, R124 ;  /* 0x00000010847c723c */ /* 0x080ff0000000187c */
[----:B------:R-:W-:Y:S08]  /*9590*/  HMMA.16816.F32 R136, R140, R16, R136 ;  /* 0x000000108c88723c */ /* 0x000ff00000001888 */
[-C--:B------:R-:W-:Y:S01]  /*95a0*/  HMMA.16816.F32 R132, R132, R20.reuse, R156 ;  /* 0x000000148484723c */ /* 0x080fe2000000189c */
[----:B------:R-:W-:Y:S07]  /*95b0*/  LDSM.16.M88.4 R156, [R223+0x8080] ;  /* 0x00808000df9c783b */ /* 0x000fee0000000200 */
[----:B------:R-:W-:Y:S01]  /*95c0*/  HMMA.16816.F32 R140, R140, R20, R152 ;  /* 0x000000148c8c723c */ /* 0x000fe20000001898 */
[----:B------:R-:W0:Y:S07]  /*95d0*/  LDSM.16.MT88.4 R152, [R2+0x3000] ;  /* 0x003000000298783b */ /* 0x000e2e0000004200 */
[----:B----4-:R-:W-:Y:S08]  /*95e0*/  HMMA.16816.F32 R148, R164, R16, R148 ;  /* 0x00000010a494723c */ /* 0x010ff00000001894 */
[C---:B---3--:R-:W-:Y:S08]  /*95f0*/  HMMA.16816.F32 R172, R24.reuse, R18, R172 ;  /* 0x0000001218ac723c */ /* 0x048ff000000018ac */
[----:B------:R-:W-:Y:S01]  /*9600*/  HMMA.16816.F32 R36, R24, R22, R36 ;  /* 0x000000161824723c */ /* 0x000fe20000001824 */
[----:B------:R-:W-:Y:S07]  /*9610*/  LDSM.16.MT88.4 R24, [R190+0x3800] ;  /* 0x00380000be18783b */ /* 0x000fee0000004200 */
[----:B------:R-:W-:Y:S01]  /*9620*/  HMMA.16816.F32 R164, R164, R20, R168 ;  /* 0x00000014a4a4723c */ /* 0x000fe200000018a8 */
[----:B------:R-:W3:Y:S07]  /*9630*/  LDSM.16.MT88.4 R168, [R222+0x3000] ;  /* 0x00300000dea8783b */ /* 0x000eee0000004200 */
[-C--:B-1----:R-:W-:Y:S08]  /*9640*/  HMMA.16816.F32 R124, R28, R18.reuse, R124 ;  /* 0x000000121c7c723c */ /* 0x082ff0000000187c */
[-C--:B--2---:R-:W-:Y:S08]  /*9650*/  HMMA.16816.F32 R136, R32, R18.reuse, R136 ;  /* 0x000000122088723c */ /* 0x084ff00000001888 */
[----:B0-----:R-:W-:Y:S01]  /*9660*/  HMMA.16816.F32 R148, R104, R18, R148 ;  /* 0x000000126894723c */ /* 0x001fe20000001894 */
[----:B------:R-:W0:Y:S07]  /*9670*/  LDSM.16.MT88.4 R16, [R2+0x3800] ;  /* 0x003800000210783b */ /* 0x000e2e0000004200 */
[-C--:B------:R-:W-:Y:S01]  /*9680*/  HMMA.16816.F32 R140, R32, R22.reuse, R140 ;  /* 0x00000016208c723c */ /* 0x080fe2000000188c */
[----:B------:R-:W-:Y:S07]  /*9690*/  LDSM.16.M88.4 R32, [R227+0xc100] ;  /* 0x00c10000e320783b */ /* 0x000fee0000000200 */
[----:B------:R-:W-:Y:S01]  /*96a0*/  HMMA.16816.F32 R132, R28, R22, R132 ;  /* 0x000000161c84723c */ /* 0x000fe20000001884 */
[----:B------:R-:W-:Y:S07]  /*96b0*/  LDSM.16.M88.4 R28, [R227+0x8100] ;  /* 0x00810000e31c783b */ /* 0x000fee0000000200 */
[C---:B------:R-:W-:Y:S08]  /*96c0*/  HMMA.16816.F32 R172, R152.reuse, R156, R172 ;  /* 0x0000009c98ac723c */ /* 0x040ff000000018ac */
[----:B------:R-:W-:Y:S01]  /*96d0*/  HMMA.16816.F32 R36, R152, R160, R36 ;  /* 0x000000a09824723c */ /* 0x000fe20000001824 */
[----:B------:R-:W-:Y:S07]  /*96e0*/  LDSM.16.MT88.4 R152, [R188+0x3800] ;  /* 0x00380000bc98783b */ /* 0x000fee0000004200 */
[----:B------:R-:W-:Y:S01]  /*96f0*/  HMMA.16816.F32 R164, R104, R22, R164 ;  /* 0x0000001668a4723c */ /* 0x000fe200000018a4 */
[----:B------:R-:W1:Y:S04]  /*9700*/  LDSM.16.MT88.4 R20, [R222+0x3800] ;  /* 0x00380000de14783b */ /* 0x000e680000004200 */
[----:B------:R-:W2:Y:S03]  /*9710*/  LDSM.16.MT88.4 R104, [R2+0x4000] ;  /* 0x004000000268783b */ /* 0x000ea60000004200 */
[C---:B------:R-:W-:Y:S08]  /*9720*/  HMMA.16816.F32 R136, R180.reuse, R156, R136 ;  /* 0x0000009cb488723c */ /* 0x040ff00000001888 */
[----:B------:R-:W-:Y:S08]  /*9730*/  HMMA.16816.F32 R140, R180, R160, R140 ;  /* 0x000000a0b48c723c */ /* 0x000ff0000000188c */
[C---:B---3--:R-:W-:Y:S08]  /*9740*/  HMMA.16816.F32 R124, R168.reuse, R156, R124 ;  /* 0x0000009ca87c723c */ /* 0x048ff0000000187c */
[----:B------:R-:W-:Y:S01]  /*9750*/  HMMA.16816.F32 R132, R168, R160, R132 ;  /* 0x000000a0a884723c */ /* 0x000fe20000001884 */
[----:B------:R-:W-:Y:S07]  /*9760*/  LDSM.16.MT88.4 R168, [R222+0x4000] ;  /* 0x00400000dea8783b */ /* 0x000fee0000004200 */
[C---:B0-----:R-:W-:Y:S08]  /*9770*/  HMMA.16816.F32 R172, R16.reuse, R158, R172 ;  /* 0x0000009e10ac723c */ /* 0x041ff000000018ac */
[----:B------:R-:W-:Y:S01]  /*9780*/  HMMA.16816.F32 R36, R16, R162, R36 ;  /* 0x000000a21024723c */ /* 0x000fe20000001824 */
[----:B------:R-:W0:Y:S07]  /*9790*/  LDSM.16.MT88.4 R16, [R190+0x4000] ;  /* 0x00400000be10783b */ /* 0x000e2e0000004200 */
[C---:B------:R-:W-:Y:S08]  /*97a0*/  HMMA.16816.F32 R148, R184.reuse, R156, R148 ;  /* 0x0000009cb894723c */ /* 0x040ff00000001894 */
[----:B------:R-:W-:Y:S08]  /*97b0*/  HMMA.16816.F32 R164, R184, R160, R164 ;  /* 0x000000a0b8a4723c */ /* 0x000ff000000018a4 */
[C---:B------:R-:W-:Y:S08]  /*97c0*/  HMMA.16816.F32 R136, R24.reuse, R158, R136 ;  /* 0x0000009e1888723c */ /* 0x040ff00000001888 */
[----:B------:R-:W-:Y:S01]  /*97d0*/  HMMA.16816.F32 R140, R24, R162, R140 ;  /* 0x000000a2188c723c */ /* 0x000fe2000000188c */
[----:B------:R-:W-:Y:S07]  /*97e0*/  LDSM.16.MT88.4 R24, [R222+0x4800] ;  /* 0x00480000de18783b */ /* 0x000fee0000004200 */
[C---:B-1----:R-:W-:Y:S01]  /*97f0*/  HMMA.16816.F32 R180, R20.reuse, R158, R124 ;  /* 0x0000009e14b4723c */ /* 0x042fe2000000187c */
[----:B------:R-:W1:Y:S07]  /*9800*/  LDSM.16.MT88.4 R124, [R188+0x4000] ;  /* 0x00400000bc7c783b */ /* 0x000e6e0000004200 */
[----:B------:R-:W-:Y:S01]  /*9810*/  HMMA.16816.F32 R132, R20, R162, R132 ;  /* 0x000000a21484723c */ /* 0x000fe20000001884 */
[----:B------:R-:W3:Y:S07]  /*9820*/  LDSM.16.MT88.4 R20, [R2+0x4800] ;  /* 0x004800000214783b */ /* 0x000eee0000004200 */
[C---:B------:R-:W-:Y:S01]  /*9830*/  HMMA.16816.F32 R148, R152.reuse, R158, R148 ;  /* 0x0000009e9894723c */ /* 0x040fe20000001894 */
[----:B------:R-:W-:Y:S07]  /*9840*/  LDSM.16.MT88.4 R156, [R188+0x4800] ;  /* 0x00480000bc9c783b */ /* 0x000fee0000004200 */
[----:B------:R-:W-:Y:S01]  /*9850*/  HMMA.16816.F32 R164, R152, R162, R164 ;  /* 0x000000a298a4723c */ /* 0x000fe200000018a4 */
[----:B------:R-:W-:Y:S04]  /*9860*/  LDSM.16.MT88.4 R160, [R222+0x5000] ;  /* 0x00500000dea0783b */ /* 0x000fe80000004200 */
[----:B------:R-:W-:Y:S03]  /*9870*/  LDSM.16.MT88.4 R152, [R2+0x5000] ;  /* 0x005000000298783b */ /* 0x000fe60000004200 */
[C---:B--2---:R-:W-:Y:S08]  /*9880*/  HMMA.16816.F32 R172, R104.reuse, R28, R172 ;  /* 0x0000001c68ac723c */ /* 0x044ff000000018ac */
[----:B------:R-:W-:Y:S01]  /*9890*/  HMMA.16816.F32 R36, R104, R32, R36 ;  /* 0x000000206824723c */ /* 0x000fe20000001824 */
[----:B------:R-:W-:Y:S07]  /*98a0*/  LDSM.16.M88.4 R104, [R223+0x8100] ;  /* 0x00810000df68783b */ /* 0x000fee0000000200 */
[C---:B0-----:R-:W-:Y:S08]  /*98b0*/  HMMA.16816.F32 R136, R16.reuse, R28, R136 ;  /* 0x0000001c1088723c */ /* 0x041ff00000001888 */
[----:B------:R-:W-:Y:S01]  /*98c0*/  HMMA.16816.F32 R140, R16, R32, R140 ;  /* 0x00000020108c723c */ /* 0x000fe2000000188c */
[----:B------:R-:W0:Y:S07]  /*98d0*/  LDSM.16.MT88.4 R16, [R190+0x4800] ;  /* 0x00480000be10783b */ /* 0x000e2e0000004200 */
[C---:B------:R-:W-:Y:S08]  /*98e0*/  HMMA.16816.F32 R180, R168.reuse, R28, R180 ;  /* 0x0000001ca8b4723c */ /* 0x040ff000000018b4 */
[----:B------:R-:W-:Y:S01]  /*98f0*/  HMMA.16816.F32 R132, R168, R32, R132 ;  /* 0x00000020a884723c */ /* 0x000fe20000001884 */
[----:B------:R-:W-:Y:S07]  /*9900*/  LDSM.16.MT88.4 R168, [R222+0x6000] ;  /* 0x00600000dea8783b */ /* 0x000fee0000004200 */
[C---:B-1----:R-:W-:Y:S08]  /*9910*/  HMMA.16816.F32 R148, R124.reuse, R28, R148 ;  /* 0x0000001c7c94723c */ /* 0x042ff00000001894 */
[----:B------:R-:W-:Y:S01]  /*9920*/  HMMA.16816.F32 R164, R124, R32, R164 ;  /* 0x000000207ca4723c */ /* 0x000fe200000018a4 */
[----:B------:R-:W1:Y:S07]  /*9930*/  LDSM.16.M88.4 R124, [R223+0xc100] ;  /* 0x00c10000df7c783b */ /* 0x000e6e0000000200 */
[C---:B---3--:R-:W-:Y:S08]  /*9940*/  HMMA.16816.F32 R172, R20.reuse, R30, R172 ;  /* 0x0000001e14ac723c */ /* 0x048ff000000018ac */
[----:B------:R-:W-:Y:S01]  /*9950*/  HMMA.16816.F32 R36, R20, R34, R36 ;  /* 0x000000221424723c */ /* 0x000fe20000001824 */
[----:B------:R-:W2:Y:S07]  /*9960*/  LDSM.16.MT88.4 R20, [R190+0x5000] ;  /* 0x00500000be14783b */ /* 0x000eae0000004200 */
[C---:B------:R-:W-:Y:S08]  /*9970*/  HMMA.16816.F32 R180, R24.reuse, R30, R180 ;  /* 0x0000001e18b4723c */ /* 0x040ff000000018b4 */
[----:B------:R-:W-:Y:S01]  /*9980*/  HMMA.16816.F32 R132, R24, R34, R132 ;  /* 0x000000221884723c */ /* 0x000fe20000001884 */
[----:B------:R-:W3:Y:S07]  /*9990*/  LDSM.16.MT88.4 R24, [R188+0x5000] ;  /* 0x00500000bc18783b */ /* 0x000eee0000004200 */
[C---:B0-----:R-:W-:Y:S08]  /*99a0*/  HMMA.16816.F32 R136, R16.reuse, R30, R136 ;  /* 0x0000001e1088723c */ /* 0x041ff00000001888 */
[----:B------:R-:W-:Y:S01]  /*99b0*/  HMMA.16816.F32 R140, R16, R34, R140 ;  /* 0x00000022108c723c */ /* 0x000fe2000000188c */
[----:B------:R-:W0:Y:S07]  /*99c0*/  LDSM.16.MT88.4 R16, [R222+0x5800] ;  /* 0x00580000de10783b */ /* 0x000e2e0000004200 */
[C---:B------:R-:W-:Y:S01]  /*99d0*/  HMMA.16816.F32 R148, R156.reuse, R30, R148 ;  /* 0x0000001e9c94723c */ /* 0x040fe20000001894 */
[----:B------:R-:W-:Y:S07]  /*99e0*/  LDSM.16.MT88.4 R28, [R2+0x5800] ;  /* 0x00580000021c783b */ /* 0x000fee0000004200 */
[----:B------:R-:W-:Y:S01]  /*99f0*/  HMMA.16816.F32 R164, R156, R34, R164 ;  /* 0x000000229ca4723c */ /* 0x000fe200000018a4 */
[----:B------:R-:W4:Y:S04]  /*9a00*/  LDSM.16.MT88.4 R32, [R190+0x5800] ;  /* 0x00580000be20783b */ /* 0x000f280000004200 */
[----:B------:R-:W-:Y:S03]  /*9a10*/  LDSM.16.M88.4 R156, [R227+0x8180] ;  /* 0x00818000e39c783b */ /* 0x000fe60000000200 */
[C---:B------:R-:W-:Y:S08]  /*9a20*/  HMMA.16816.F32 R180, R160.reuse, R104, R180 ;  /* 0x00000068a0b4723c */ /* 0x040ff000000018b4 */
[----:B-1----:R-:W-:Y:S08]  /*9a30*/  HMMA.16816.F32 R132, R160, R124, R132 ;  /* 0x0000007ca084723c */ /* 0x002ff00000001884 */
[C---:B--2---:R-:W-:Y:S08]  /*9a40*/  HMMA.16816.F32 R136, R20.reuse, R104, R136 ;  /* 0x000000681488723c */ /* 0x044ff00000001888 */
[----:B------:R-:W-:Y:S01]  /*9a50*/  HMMA.16816.F32 R140, R20, R124, R140 ;  /* 0x0000007c148c723c */ /* 0x000fe2000000188c */
[----:B------:R-:W1:Y:S07]  /*9a60*/  LDSM.16.MT88.4 R20, [R188+0x5800] ;  /* 0x00580000bc14783b */ /* 0x000e6e0000004200 */
[C---:B------:R-:W-:Y:S08]  /*9a70*/  HMMA.16816.F32 R172, R152.reuse, R104, R172 ;  /* 0x0000006898ac723c */ /* 0x040ff000000018ac */
[----:B------:R-:W-:Y:S01]  /*9a80*/  HMMA.16816.F32 R36, R152, R124, R36 ;  /* 0x0000007c9824723c */ /* 0x000fe20000001824 */
[----:B------:R-:W-:Y:S07]  /*9a90*/  LDSM.16.M88.4 R152, [R227+0xc180] ;  /* 0x00c18000e398783b */ /* 0x000fee0000000200 */
[C---:B---3--:R-:W-:Y:S01]  /*9aa0*/  HMMA.16816.F32 R160, R24.reuse, R104, R148 ;  /* 0x0000006818a0723c */ /* 0x048fe20000001894 */
[----:B------:R-:W-:Y:S07]  /*9ab0*/  LDSM.16.MT88.4 R148, [R2+0x6000] ;  /* 0x006000000294783b */ /* 0x000fee0000004200 */
[----:B------:R-:W-:Y:S01]  /*9ac0*/  HMMA.16816.F32 R164, R24, R124, R164 ;  /* 0x0000007c18a4723c */ /* 0x000fe200000018a4 */
[----:B------:R-:W2:Y:S07]  /*9ad0*/  LDSM.16.MT88.4 R24, [R190+0x6000] ;  /* 0x00600000be18783b */ /* 0x000eae0000004200 */
[C---:B0-----:R-:W-:Y:S08]  /*9ae0*/  HMMA.16816.F32 R180, R16.reuse, R106, R180 ;  /* 0x0000006a10b4723c */ /* 0x041ff000000018b4 */
[----:B------:R-:W-:Y:S01]  /*9af0*/  HMMA.16816.F32 R132, R16, R126, R132 ;  /* 0x0000007e1084723c */ /* 0x000fe20000001884 */
[----:B------:R-:W0:Y:S07]  /*9b00*/  LDSM.16.MT88.4 R16, [R188+0x6000] ;  /* 0x00600000bc10783b */ /* 0x000e2e0000004200 */
[C---:B----4-:R-:W-:Y:S08]  /*9b10*/  HMMA.16816.F32 R136, R32.reuse, R106, R136 ;  /* 0x0000006a2088723c */ /* 0x050ff00000001888 */
[----:B------:R-:W-:Y:S01]  /*9b20*/  HMMA.16816.F32 R140, R32, R126, R140 ;  /* 0x0000007e208c723c */ /* 0x000fe2000000188c */
[----:B------:R-:W-:Y:S07]  /*9b30*/  LDSM.16.MT88.4 R32, [R190+0x6800] ;  /* 0x00680000be20783b */ /* 0x000fee0000004200 */
[C---:B-1----:R-:W-:Y:S08]  /*9b40*/  HMMA.16816.F32 R160, R20.reuse, R106, R160 ;  /* 0x0000006a14a0723c */ /* 0x042ff000000018a0 */
[----:B------:R-:W-:Y:S01]  /*9b50*/  HMMA.16816.F32 R164, R20, R126, R164 ;  /* 0x0000007e14a4723c */ /* 0x000fe200000018a4 */
[----:B------:R-:W-:Y:S07]  /*9b60*/  LDSM.16.MT88.4 R20, [R2+0x6800] ;  /* 0x006800000214783b */ /* 0x000fee0000004200 */
[C---:B------:R-:W-:Y:S01]  /*9b70*/  HMMA.16816.F32 R172, R28.reuse, R106, R172 ;  /* 0x0000006a1cac723c */ /* 0x040fe200000018ac */
[----:B------:R-:W1:Y:S04]  /*9b80*/  S2R R251, SR_TID.X ;  /* 0x0000000000fb7919 */ /* 0x000e680000002100 */
[----:B------:R-:W-:Y:S03]  /*9b90*/  LDSM.16.M88.4 R104, [R223+0x8180] ;  /* 0x00818000df68783b */ /* 0x000fe60000000200 */
[----:B------:R-:W-:Y:S01]  /*9ba0*/  HMMA.16816.F32 R36, R28, R126, R36 ;  /* 0x0000007e1c24723c */ /* 0x000fe20000001824 */
[----:B------:R-:W3:Y:S04]  /*9bb0*/  LDSM.16.MT88.4 R28, [R222+0x6800] ;  /* 0x00680000de1c783b */ /* 0x000ee80000004200 */
[----:B------:R-:W-:Y:S03]  /*9bc0*/  LDSM.16.MT88.4 R124, [R2+0x7000] ;  /* 0x00700000027c783b */ /* 0x000fe60000004200 */
[C---:B--2---:R-:W-:Y:S08]  /*9bd0*/  HMMA.16816.F32 R136, R24.reuse, R156, R136 ;  /* 0x0000009c1888723c */ /* 0x044ff00000001888 */
[----:B------:R-:W-:Y:S01]  /*9be0*/  HMMA.16816.F32 R140, R24, R152, R140 ;  /* 0x00000098188c723c */ /* 0x000fe2000000188c */
[----:B------:R-:W2:Y:S07]  /*9bf0*/  LDSM.16.MT88.4 R24, [R188+0x6800] ;  /* 0x00680000bc18783b */ /* 0x000eae0000004200 */
[C---:B------:R-:W-:Y:S08]  /*9c00*/  HMMA.16816.F32 R180, R168.reuse, R156, R180 ;  /* 0x0000009ca8b4723c */ /* 0x040ff000000018b4 */
[----:B------:R-:W-:Y:S08]  /*9c10*/  HMMA.16816.F32 R132, R168, R152, R132 ;  /* 0x00000098a884723c */ /* 0x000ff00000001884 */
[C---:B0-----:R-:W-:Y:S08]  /*9c20*/  HMMA.16816.F32 R160, R16.reuse, R156, R160 ;  /* 0x0000009c10a0723c */ /* 0x041ff000000018a0 */
[----:B------:R-:W-:Y:S01]  /*9c30*/  HMMA.16816.F32 R164, R16, R152, R164 ;  /* 0x0000009810a4723c */ /* 0x000fe200000018a4 */
[----:B------:R-:W-:Y:S07]  /*9c40*/  LDSM.16.M88.4 R16, [R223+0xc180] ;  /* 0x00c18000df10783b */ /* 0x000fee0000000200 */
[C---:B------:R-:W-:Y:S08]  /*9c50*/  HMMA.16816.F32 R172, R148.reuse, R156, R172 ;  /* 0x0000009c94ac723c */ /* 0x040ff000000018ac */
[----:B------:R-:W-:Y:S01]  /*9c60*/  HMMA.16816.F32 R36, R148, R152, R36 ;  /* 0x000000989424723c */ /* 0x000fe20000001824 */
[----:B------:R-:W0:Y:S01]  /*9c70*/  LDSM.16.MT88.4 R148, [R222+0x7000] ;  /* 0x00700000de94783b */ /* 0x000e220000004200 */
[----:B-1----:R-:W-:-:S02]  /*9c80*/  LOP3.LUT R249, R251, 0x3, RZ, 0xc0, !PT ;  /* 0x00000003fbf97812 */ /* 0x002fc400078ec0ff */
[----:B------:R-:W-:-:S04]  /*9c90*/  LOP3.LUT R251, R251, 0x60, RZ, 0xc0, !PT ;  /* 0x00000060fbfb7812 */ /* 0x000fc800078ec0ff */
[----:B---3--:R-:W-:Y:S01]  /*9ca0*/  HMMA.16816.F32 R180, R28, R158, R180 ;  /* 0x0000009e1cb4723c */ /* 0x008fe200000018b4 */
[----:B------:R-:W-:-:S07]  /*9cb0*/  SHF.L.U32 R5, R249, 0x1, RZ ;  /* 0x00000001f9057819 */ /* 0x000fce00000006ff */
[----:B------:R-:W-:Y:S08]  /*9cc0*/  HMMA.16816.F32 R132, R28, R154, R132 ;  /* 0x0000009a1c84723c */ /* 0x000ff00000001884 */
[C---:B--2---:R-:W-:Y:S08]  /*9cd0*/  HMMA.16816.F32 R160, R24.reuse, R158, R160 ;  /* 0x0000009e18a0723c */ /* 0x044ff000000018a0 */
[----:B------:R-:W-:Y:S01]  /*9ce0*/  HMMA.16816.F32 R164, R24, R154, R164 ;  /* 0x0000009a18a4723c */ /* 0x000fe200000018a4 */
[----:B------:R-:W1:Y:S01]  /*9cf0*/  LDSM.16.MT88.4 R24, [R188+0x7000] ;  /* 0x00700000bc18783b */ /* 0x000e620000004200 */
[----:B------:R-:W-:-:S06]  /*9d00*/  LEA.HI R5, R251, R5, RZ, 0x1e ;  /* 0x00000005fb057211 */ /* 0x000fcc00078ff0ff */
[C---:B------:R-:W-:Y:S01]  /*9d10*/  HMMA.16816.F32 R172, R20.reuse, R158, R172 ;  /* 0x0000009e14ac723c */ /* 0x040fe200000018ac */
[----:B------:R-:W2:Y:S04]  /*9d20*/  S2R R251, SR_TID.X ;  /* 0x0000000000fb7919 */ /* 0x000ea80000002100 */
[----:B------:R-:W3:Y:S03]  /*9d30*/  S2R R170, SR_CTAID.X ;  /* 0x0000000000aa7919 */ /* 0x000ee60000002500 */
[----:B------:R-:W-:Y:S01]  /*9d40*/  HMMA.16816.F32 R36, R20, R154, R36 ;  /* 0x0000009a1424723c */ /* 0x000fe20000001824 */
[----:B------:R-:W4:Y:S04]  /*9d50*/  LDSM.16.MT88.4 R20, [R190+0x7000] ;  /* 0x00700000be14783b */ /* 0x000f280000004200 */
[----:B------:R-:W-:Y:S03]  /*9d60*/  LDSM.16.MT88.4 R28, [R222+0x7800] ;  /* 0x00780000de1c783b */ /* 0x000fe60000004200 */
[C---:B------:R-:W-:Y:S08]  /*9d70*/  HMMA.16816.F32 R136, R32.reuse, R158, R136 ;  /* 0x0000009e2088723c */ /* 0x040ff00000001888 */
[----:B------:R-:W-:Y:S01]  /*9d80*/  HMMA.16816.F32 R140, R32, R154, R140 ;  /* 0x0000009a208c723c */ /* 0x000fe2000000188c */
[----:B------:R-:W4:Y:S07]  /*9d90*/  LDSM.16.MT88.4 R32, [R2+0x7800] ;  /* 0x007800000220783b */ /* 0x000f2e0000004200 */
[C---:B0-----:R-:W-:Y:S08]  /*9da0*/  HMMA.16816.F32 R180, R148.reuse, R104, R180 ;  /* 0x0000006894b4723c */ /* 0x041ff000000018b4 */
[----:B------:R-:W-:Y:S01]  /*9db0*/  HMMA.16816.F32 R132, R148, R16, R132 ;  /* 0x000000109484723c */ /* 0x000fe20000001884 */
[----:B------:R2:W0:Y:S07]  /*9dc0*/  LDSM.16.MT88.4 R148, [R188+0x7800] ;  /* 0x00780000bc94783b */ /* 0x00042e0000004200 */
[----:B------:R-:W-:Y:S01]  /*9dd0*/  HMMA.16816.F32 R172, R124, R104, R172 ;  /* 0x000000687cac723c */ /* 0x000fe200000018ac */
[----:B--2---:R-:W-:-:S07]  /*9de0*/  LOP3.LUT R188, R251, 0x1c, RZ, 0xc0, !PT ;  /* 0x0000001cfbbc7812 */ /* 0x004fce00078ec0ff */
[-C--:B------:R-:W-:Y:S01]  /*9df0*/  HMMA.16816.F32 R36, R124, R16.reuse, R36 ;  /* 0x000000107c24723c */ /* 0x080fe20000001824 */
[----:B------:R-:W2:Y:S01]  /*9e00*/  LDSM.16.MT88.4 R124, [R190+0x7800] ;  /* 0x00780000be7c783b */ /* 0x000ea20000004200 */
[----:B------:R-:W-:Y:S01]  /*9e10*/  LEA.HI R188, R188, 0x8, RZ, 0x1e ;  /* 0x00000008bcbc7811 */ /* 0x000fe200078ff0ff */
[----:B---3--:R-:W-:Y:S02]  /*9e20*/  IMAD.SHL.U32 R170, R170, 0x40, RZ ;  /* 0x00000040aaaa7824 */ /* 0x008fe400078e00ff */
[----:B------:R-:W3:Y:S03]  /*9e30*/  S2R R249, SR_TID.X ;  /* 0x0000000000f97919 */ /* 0x000ee60000002100 */
[-C--:B-1----:R-:W-:Y:S01]  /*9e40*/  HMMA.16816.F32 R164, R24, R16.reuse, R164 ;  /* 0x0000001018a4723c */ /* 0x082fe200000018a4 */
[----:B------:R-:W-:Y:S01]  /*9e50*/  IMAD.IADD R170, R170, 0x1, R188 ;  /* 0x00000001aaaa7824 */ /* 0x000fe200078e02bc */
[----:B------:R-:W1:Y:S04]  /*9e60*/  S2R R171, SR_CTAID.X ;  /* 0x0000000000ab7919 */ /* 0x000e680000002500 */
[----:B------:R-:W0:Y:S02]  /*9e70*/  S2R R188, SR_TID.X ;  /* 0x0000000000bc7919 */ /* 0x000e240000002100 */
[----:B----4-:R-:W-:Y:S02]  /*9e80*/  HMMA.16816.F32 R140, R20, R16, R140 ;  /* 0x00000010148c723c */ /* 0x010fe4000000188c */
[----:B------:R-:W4:Y:S04]  /*9e90*/  S2R R156, SR_CTAID.X ;  /* 0x00000000009c7919 */ /* 0x000f280000002500 */
[----:B------:R-:W0:Y:S04]  /*9ea0*/  S2R R169, SR_CTAID.X ;  /* 0x0000000000a97919 */ /* 0x000e280000002500 */
[----:B------:R-:W0:Y:S01]  /*9eb0*/  S2R R153, SR_CTAID.X ;  /* 0x0000000000997919 */ /* 0x000e220000002500 */
[----:B------:R-:W-:Y:S03]  /*9ec0*/  HMMA.16816.F32 R36, R32, R18, R36 ;  /* 0x000000122024723c */ /* 0x000fe60000001824 */
[----:B------:R-:W1:Y:S04]  /*9ed0*/  S2R R168, SR_CTAID.X ;  /* 0x0000000000a87919 */ /* 0x000e680000002500 */
[----:B------:R-:W2:Y:S01]  /*9ee0*/  S2R R157, SR_CTAID.X ;  /* 0x00000000009d7919 */ /* 0x000ea20000002500 */
[----:B------:R-:W-:Y:S01]  /*9ef0*/  HMMA.16816.F32 R136, R20, R104, R136 ;  /* 0x000000681488723c */ /* 0x000fe20000001888 */
[----:B---3--:R-:W-:-:S02]  /*9f00*/  LOP3.LUT R251, R249, 0x1c, RZ, 0xc0, !PT ;  /* 0x0000001cf9fb7812 */ /* 0x008fc400078ec0ff */
[----:B------:R-:W3:Y:S05]  /*9f10*/  S2R R152, SR_CTAID.X ;  /* 0x0000000000987919 */ /* 0x000eea0000002500 */
[----:B------:R-:W-:Y:S01]  /*9f20*/  HMMA.16816.F32 R132, R28, R18, R132 ;  /* 0x000000121c84723c */ /* 0x000fe20000001884 */
[----:B------:R-:W-:Y:S02]  /*9f30*/  LOP3.LUT R249, R249, 0x1c, RZ, 0xc0, !PT ;  /* 0x0000001cf9f97812 */ /* 0x000fe400078ec0ff */
[----:B------:R-:W-:-:S05]  /*9f40*/  IADD3 R5, P0, R5, UR4, RZ ;  /* 0x0000000405057c10 */ /* 0x000fca000ff1e0ff */
[----:B------:R-:W-:Y:S01]  /*9f50*/  HMMA.16816.F32 R160, R24, R104, R160 ;  /* 0x0000006818a0723c */ /* 0x000fe200000018a0 */
[----:B0-----:R-:W-:Y:S02]  /*9f60*/  LOP3.LUT R188, R188, 0x1c, RZ, 0xc0, !PT ;  /* 0x0000001cbcbc7812 */ /* 0x001fe400078ec0ff */
[----:B-1----:R-:W-:-:S05]  /*9f70*/  SHF.L.U32 R171, R171, 0x6, RZ ;  /* 0x00000006abab7819 */ /* 0x002fca00000006ff */
[----:B------:R-:W-:Y:S01]  /*9f80*/  HMMA.16816.F32 R164, R148, R18, R164 ;  /* 0x0000001294a4723c */ /* 0x000fe200000018a4 */
[----:B------:R-:W-:Y:S02]  /*9f90*/  LEA.HI R249, R249, 0x28, RZ, 0x1e ;  /* 0x00000028f9f97811 */ /* 0x000fe400078ff0ff */
[----:B----4-:R-:W-:Y:S02]  /*9fa0*/  SHF.L.U32 R156, R156, 0x6, RZ ;  /* 0x000000069c9c7819 */ /* 0x010fe400000006ff */
[----:B------:R-:W-:-:S03]  /*9fb0*/  IADD3 R17, P3, R5, 0x20, RZ ;  /* 0x0000002005117810 */ /* 0x000fc60007f7e0ff */
[----:B--2---:R-:W-:Y:S01]  /*9fc0*/  HMMA.16816.F32 R140, R124, R18, R140 ;  /* 0x000000127c8c723c */ /* 0x004fe2000000188c */
[----:B------:R-:W-:Y:S02]  /*9fd0*/  IADD3.X R21, RZ, UR5, RZ, P0, !PT ;  /* 0x00000005ff157c10 */ /* 0x000fe400087fe4ff */
[----:B------:R-:W-:Y:S02]  /*9fe0*/  LEA.HI R245, R188, 0x10, RZ, 0x1e ;  /* 0x00000010bcf57811 */ /* 0x000fe400078ff0ff */
[----:B------:R-:W-:-:S03]  /*9ff0*/  SHF.L.U32 R169, R169, 0x6, RZ ;  /* 0x00000006a9a97819 */ /* 0x000fc600000006ff */
[----:B------:R-:W-:Y:S01]  /*a000*/  HMMA.16816.F32 R172, R32, R106, R172 ;  /* 0x0000006a20ac723c */ /* 0x000fe200000018ac */
[C---:B------:R-:W-:Y:S01]  /*a010*/  LEA.HI R171, R251.reuse, R171, RZ, 0x1e ;  /* 0x000000abfbab7211 */ /* 0x040fe200078ff0ff */
[----:B------:R-:W-:Y:S01]  /*a020*/  IMAD.IADD R156, R156, 0x1, R249 ;  /* 0x000000019c9c7824 */ /* 0x000fe200078e02f9 */
[----:B------:R-:W-:Y:S01]  /*a030*/  LEA.HI R249, R251, 0x30, RZ, 0x1e ;  /* 0x00000030fbf97811 */ /* 0x000fe200078ff0ff */
[----:B------:R-:W-:Y:S01]  /*a040*/  IMAD.X R22, RZ, RZ, R21, P3 ;  /* 0x000000ffff167224 */ /* 0x000fe200018e0615 */
[----:B------:R-:W-:-:S03]  /*a050*/  SHF.L.U32 R153, R153, 0x6, RZ ;  /* 0x0000000699997819 */ /* 0x000fc600000006ff */
[-C--:B------:R-:W-:Y:S01]  /*a060*/  HMMA.16816.F32 R180, R28, R106.reuse, R180 ;  /* 0x0000006a1cb4723c */ /* 0x080fe200000018b4 */
[----:B------:R-:W-:Y:S01]  /*a070*/  ISETP.GT.U32.AND P2, PT, R17, R171, PT ;  /* 0x000000ab1100720c */ /* 0x000fe20003f44070 */
[----:B------:R-:W-:Y:S01]  /*a080*/  IMAD.IADD R169, R169, 0x1, R245 ;  /* 0x00000001a9a97824 */ /* 0x000fe200078e02f5 */
[----:B------:R-:W-:Y:S01]  /*a090*/  LEA.HI R247, R188, 0x18, RZ, 0x1e ;  /* 0x00000018bcf77811 */ /* 0x000fe200078ff0ff */
[----:B------:R-:W-:Y:S01]  /*a0a0*/  IMAD.SHL.U32 R157, R157, 0x40, RZ ;  /* 0x000000409d9d7824 */ /* 0x000fe200078e00ff */
[----:B------:R-:W-:Y:S01]  /*a0b0*/  SHF.L.U32 R168, R168, 0x6, RZ ;  /* 0x00000006a8a87819 */ /* 0x000fe200000006ff */
[----:B------:R-:W-:Y:S01]  /*a0c0*/  FMUL R20, R36, c[0x0][0x188] ;  /* 0x0000620024147a20 */ /* 0x000fe20000400000 */
[----:B------:R-:W-:Y:S01]  /*a0d0*/  LEA.HI R188, R188, 0x20, RZ, 0x1e ;  /* 0x00000020bcbc7811 */ /* 0x000fe200078ff0ff */
[----:B------:R-:W-:Y:S01]  /*a0e0*/  IMAD.IADD R153, R153, 0x1, R249 ;  /* 0x0000000199997824 */ /* 0x000fe200078e02f9 */
[----:B------:R-:W-:Y:S01]  /*a0f0*/  ISETP.GT.U32.AND.EX P2, PT, R22, RZ, PT, P2 ;  /* 0x000000ff1600720c */ /* 0x000fe20003f44120 */
[----:B------:R-:W-:Y:S01]  /*a100*/  HMMA.16816.F32 R136, R124, R106, R136 ;  /* 0x0000006a7c88723c */ /* 0x000fe20000001888 */
[----:B------:R-:W-:Y:S01]  /*a110*/  ISETP.GT.U32.AND P1, PT, R17, R169, PT ;  /* 0x000000a91100720c */ /* 0x000fe20003f24070 */
[----:B------:R-:W-:Y:S01]  /*a120*/  IMAD.IADD R168, R168, 0x1, R247 ;  /* 0x00000001a8a87824 */ /* 0x000fe200078e02f7 */
[----:B------:R-:W-:Y:S01]  /*a130*/  IADD3 R157, R157, R188, RZ ;  /* 0x000000bc9d9d7210 */ /* 0x000fe20007ffe0ff */
[----:B------:R-:W-:Y:S01]  /*a140*/  FMUL R30, R132, c[0x0][0x188] ;  /* 0x00006200841e7a20 */ /* 0x000fe20000400000 */
[----:B------:R-:W-:-:S02]  /*a150*/  FSEL R20, R20, -INF , !P2 ;  /* 0xff80000014147808 */ /* 0x000fc40005000000 */
[----:B------:R-:W-:Y:S02]  /*a160*/  ISETP.GT.U32.AND P2, PT, R17, R153, PT ;  /* 0x000000991100720c */ /* 0x000fe40003f44070 */
[----:B------:R-:W-:Y:S01]  /*a170*/  ISETP.GT.U32.AND.EX P1, PT, R22, RZ, PT, P1 ;  /* 0x000000ff1600720c */ /* 0x000fe20003f24110 */
[----:B------:R-:W-:Y:S01]  /*a180*/  HMMA.16816.F32 R160, R148, R106, R160 ;  /* 0x0000006a94a0723c */ /* 0x000fe200000018a0 */
[----:B------:R-:W-:Y:S01]  /*a190*/  LEA.HI R251, R251, 0x38, RZ, 0x1e ;  /* 0x00000038fbfb7811 */ /* 0x000fe200078ff0ff */
[----:B------:R-:W-:Y:S01]  /*a1a0*/  FMUL R19, R164, c[0x0][0x188] ;  /* 0x00006200a4137a20 */ /* 0x000fe20000400000 */
[----:B---3--:R-:W-:Y:S02]  /*a1b0*/  SHF.L.U32 R152, R152, 0x6, RZ ;  /* 0x0000000698987819 */ /* 0x008fe400000006ff */
[C---:B------:R-:W-:Y:S02]  /*a1c0*/  ISETP.GT.U32.AND P5, PT, R17.reuse, R170, PT ;  /* 0x000000aa1100720c */ /* 0x040fe40003fa4070 */
[----:B------:R-:W-:-:S02]  /*a1d0*/  ISETP.GT.U32.AND P4, PT, R17, R168, PT ;  /* 0x000000a81100720c */ /* 0x000fc40003f84070 */
[C---:B------:R-:W-:Y:S02]  /*a1e0*/  ISETP.GT.U32.AND P3, PT, R17.reuse, R157, PT ;  /* 0x0000009d1100720c */ /* 0x040fe40003f64070 */
[----:B------:R-:W-:Y:S02]  /*a1f0*/  ISETP.GT.U32.AND P0, PT, R17, R156, PT ;  /* 0x0000009c1100720c */ /* 0x000fe40003f04070 */
[----:B------:R-:W-:Y:S02]  /*a200*/  ISETP.GT.U32.AND.EX P2, PT, R22, RZ, PT, P2 ;  /* 0x000000ff1600720c */ /* 0x000fe40003f44120 */
[----:B------:R-:W-:Y:S01]  /*a210*/  FSEL R30, R30, -INF , !P1 ;  /* 0xff8000001e1e7808 */ /* 0x000fe20004800000 */
[----:B------:R-:W-:Y:S01]  /*a220*/  FMUL R16, R38, c[0x0][0x188] ;  /* 0x0000620026107a20 */ /* 0x000fe20000400000 */
[----:B------:R-:W-:Y:S01]  /*a230*/  ISETP.GT.U32.AND P1, PT, R5, R171, PT ;  /* 0x000000ab0500720c */ /* 0x000fe20003f24070 */
[----:B------:R-:W-:Y:S01]  /*a240*/  FMUL R28, R134, c[0x0][0x188] ;  /* 0x00006200861c7a20 */ /* 0x000fe20000400000 */
[----:B------:R-:W-:Y:S01]  /*a250*/  ISETP.GT.U32.AND.EX P5, PT, R22, RZ, PT, P5 ;  /* 0x000000ff1600720c */ /* 0x000fe20003fa4150 */
[----:B------:R-:W-:Y:S01]  /*a260*/  FMUL R26, R140, c[0x0][0x188] ;  /* 0x000062008c1a7a20 */ /* 0x000fe20000400000 */
[----:B------:R-:W-:Y:S01]  /*a270*/  ISETP.GT.U32.AND.EX P4, PT, R22, RZ, PT, P4 ;  /* 0x000000ff1600720c */ /* 0x000fe20003f84140 */
[----:B------:R-:W-:Y:S01]  /*a280*/  FMUL R23, R142, c[0x0][0x188] ;  /* 0x000062008e177a20 */ /* 0x000fe20000400000 */
[----:B------:R-:W-:Y:S01]  /*a290*/  ISETP.GT.U32.AND.EX P3, PT, R22, RZ, PT, P3 ;  /* 0x000000ff1600720c */ /* 0x000fe20003f64130 */
[----:B------:R-:W-:Y:S01]  /*a2a0*/  IMAD.IADD R152, R152, 0x1, R251 ;  /* 0x0000000198987824 */ /* 0x000fe200078e02fb */
[----:B------:R-:W-:Y:S01]  /*a2b0*/  ISETP.GT.U32.AND.EX P0, PT, R22, RZ, PT, P0 ;  /* 0x000000ff1600720c */ /* 0x000fe20003f04100 */
[----:B------:R-:W-:Y:S01]  /*a2c0*/  FMUL R172, R172, c[0x0][0x188] ;  /* 0x00006200acac7a20 */ /* 0x000fe20000400000 */
[----:B------:R-:W-:-:S02]  /*a2d0*/  FSEL R19, R19, -INF , !P2 ;  /* 0xff80000013137808 */ /* 0x000fc40005000000 */
[----:B------:R-:W-:Y:S02]  /*a2e0*/  ISETP.GT.U32.AND P2, PT, R5, R169, PT ;  /* 0x000000a90500720c */ /* 0x000fe40003f44070 */
[----:B------:R-:W-:Y:S01]  /*a2f0*/  ISETP.GT.U32.AND.EX P1, PT, R21, RZ, PT, P1 ;  /* 0x000000ff1500720c */ /* 0x000fe20003f24110 */
[----:B------:R-:W-:Y:S01]  /*a300*/  FMUL R34, R180, c[0x0][0x188] ;  /* 0x00006200b4227a20 */ /* 0x000fe20000400000 */
[----:B------:R-:W-:Y:S02]  /*a310*/  FSEL R16, R16, -INF , !P5 ;  /* 0xff80000010107808 */ /* 0x000fe40006800000 */
[----:B------:R-:W-:Y:S02]  /*a320*/  FSEL R28, R28, -INF , !P4 ;  /* 0xff8000001c1c7808 */ /* 0x000fe40006000000 */
[----:B------:R-:W-:Y:S02]  /*a330*/  FSEL R26, R26, -INF , !P3 ;  /* 0xff8000001a1a7808 */ /* 0x000fe40005800000 */
[----:B------:R-:W-:-:S02]  /*a340*/  FSEL R23, R23, -INF , !P0 ;  /* 0xff80000017177808 */ /* 0x000fc40004000000 */
[----:B------:R-:W-:Y:S02]  /*a350*/  ISETP.GT.U32.AND P5, PT, R17, R152, PT ;  /* 0x000000981100720c */ /* 0x000fe40003fa4070 */
[C---:B------:R-:W-:Y:S02]  /*a360*/  ISETP.GE.U32.AND P4, PT, R5.reuse, R171, PT ;  /* 0x000000ab0500720c */ /* 0x040fe40003f86070 */
[CC--:B------:R-:W-:Y:S02]  /*a370*/  ISETP.GT.U32.AND P3, PT, R5.reuse, R170.reuse, PT ;  /* 0x000000aa0500720c */ /* 0x0c0fe40003f64070 */
[----:B------:R-:W-:Y:S02]  /*a380*/  ISETP.GE.U32.AND P0, PT, R5, R170, PT ;  /* 0x000000aa0500720c */ /* 0x000fe40003f06070 */
[----:B------:R-:W-:Y:S02]  /*a390*/  FSEL R172, R172, -INF , !P1 ;  /* 0xff800000acac7808 */ /* 0x000fe40004800000 */
[----:B------:R-:W-:Y:S01]  /*a3a0*/  ISETP.GT.U32.AND.EX P2, PT, R21, RZ, PT, P2 ;  /* 0x000000ff1500720c */ /* 0x000fe20003f44120 */
[----:B------:R-:W-:Y:S01]  /*a3b0*/  FMUL R173, R173, c[0x0][0x188] ;  /* 0x00006200adad7a20 */ /* 0x000fe20000400000 */
[----:B------:R-:W-:Y:S01]  /*a3c0*/  ISETP.GT.U32.AND P1, PT, R5, R168, PT ;  /* 0x000000a80500720c */ /* 0x000fe20003f24070 */
[----:B------:R-:W-:Y:S01]  /*a3d0*/  FMUL R174, R174, c[0x0][0x188] ;  /* 0x00006200aeae7a20 */ /* 0x000fe20000400000 */
[----:B------:R-:W-:Y:S01]  /*a3e0*/  ISETP.GT.U32.AND.EX P5, PT, R22, RZ, PT, P5 ;  /* 0x000000ff1600720c */ /* 0x000fe20003fa4150 */
[----:B------:R-:W-:Y:S01]  /*a3f0*/  FMUL R175, R175, c[0x0][0x188] ;  /* 0x00006200afaf7a20 */ /* 0x000fe20000400000 */
[C---:B------:R-:W-:Y:S01]  /*a400*/  ISETP.GE.U32.AND.EX P4, PT, R21.reuse, RZ, PT, P4 ;  /* 0x000000ff1500720c */ /* 0x040fe20003f86140 */
[----:B------:R-:W-:Y:S01]  /*a410*/  FMUL R17, R166, c[0x0][0x188] ;  /* 0x00006200a6117a20 */ /* 0x000fe20000400000 */
[C---:B------:R-:W-:Y:S01]  /*a420*/  ISETP.GT.U32.AND.EX P3, PT, R21.reuse, RZ, PT, P3 ;  /* 0x000000ff1500720c */ /* 0x040fe20003f64130 */
[----:B------:R-:W-:Y:S01]  /*a430*/  FMUL R32, R182, c[0x0][0x188] ;  /* 0x00006200b6207a20 */ /* 0x000fe20000400000 */
[----:B------:R-:W-:-:S02]  /*a440*/  ISETP.GE.U32.AND.EX P0, PT, R21, RZ, PT, P0 ;  /* 0x000000ff1500720c */ /* 0x000fc40003f06100 */
[----:B------:R-:W-:Y:S02]  /*a450*/  FSEL R34, R34, -INF , !P2 ;  /* 0xff80000022227808 */ /* 0x000fe40005000000 */
[----:B------:R-:W-:Y:S02]  /*a460*/  ISETP.GT.U32.AND P2, PT, R5, R156, PT ;  /* 0x0000009c0500720c */ /* 0x000fe40003f44070 */
[----:B------:R-:W-:Y:S01]  /*a470*/  ISETP.GT.U32.AND.EX P1, PT, R21, RZ, PT, P1 ;  /* 0x000000ff1500720c */ /* 0x000fe20003f24110 */
[----:B------:R-:W-:Y:S01]  /*a480*/  FMUL R24, R138, c[0x0][0x188] ;  /* 0x000062008a187a20 */ /* 0x000fe20000400000 */
[----:B------:R-:W-:Y:S02]  /*a490*/  FSEL R17, R17, -INF , !P5 ;  /* 0xff80000011117808 */ /* 0x000fe40006800000 */
[----:B------:R-:W-:Y:S02]  /*a4a0*/  FSEL R173, R173, -INF , !P4 ;  /* 0xff800000adad7808 */ /* 0x000fe40006000000 */
[----:B------:R-:W-:-:S02]  /*a4b0*/  FSEL R174, R174, -INF , !P3 ;  /* 0xff800000aeae7808 */ /* 0x000fc40005800000 */
[----:B------:R-:W-:Y:S02]  /*a4c0*/  FSEL R175, R175, -INF , !P0 ;  /* 0xff800000afaf7808 */ /* 0x000fe40004000000 */
[C---:B------:R-:W-:Y:S02]  /*a4d0*/  ISETP.GE.U32.AND P5, PT, R5.reuse, R169, PT ;  /* 0x000000a90500720c */ /* 0x040fe40003fa6070 */
[C---:B------:R-:W-:Y:S02]  /*a4e0*/  ISETP.GE.U32.AND P4, PT, R5.reuse, R168, PT ;  /* 0x000000a80500720c */ /* 0x040fe40003f86070 */
[CC--:B------:R-:W-:Y:S02]  /*a4f0*/  ISETP.GT.U32.AND P3, PT, R5.reuse, R157.reuse, PT ;  /* 0x0000009d0500720c */ /* 0x0c0fe40003f64070 */
[----:B------:R-:W-:Y:S02]  /*a500*/  ISETP.GE.U32.AND P0, PT, R5, R157, PT ;  /* 0x0000009d0500720c */ /* 0x000fe40003f06070 */
[----:B------:R-:W-:-:S02]  /*a510*/  FSEL R32, R32, -INF , !P1 ;  /* 0xff80000020207808 */ /* 0x000fc40004800000 */
[----:B------:R-:W-:Y:S01]  /*a520*/  ISETP.GT.U32.AND.EX P2, PT, R21, RZ, PT, P2 ;  /* 0x000000ff1500720c */ /* 0x000fe20003f44120 */
[----:B------:R-:W-:Y:S01]  /*a530*/  FMUL R33, R181, c[0x0][0x188] ;  /* 0x00006200b5217a20 */ /* 0x000fe20000400000 */
[----:B------:R-:W-:Y:S01]  /*a540*/  ISETP.GT.U32.AND P1, PT, R5, R153, PT ;  /* 0x000000990500720c */ /* 0x000fe20003f24070 */
[----:B------:R-:W-:Y:S01]  /*a550*/  FMUL R31, R183, c[0x0][0x188] ;  /* 0x00006200b71f7a20 */ /* 0x000fe20000400000 */
[C---:B------:R-:W-:Y:S01]  /*a560*/  ISETP.GE.U32.AND.EX P5, PT, R21.reuse, RZ, PT, P5 ;  /* 0x000000ff1500720c */ /* 0x040fe20003fa6150 */
[----:B------:R-:W-:Y:S01]  /*a570*/  FMUL R29, R136, c[0x0][0x188] ;  /* 0x00006200881d7a20 */ /* 0x000fe20000400000 */
[----:B------:R-:W-:Y:S01]  /*a580*/  ISETP.GE.U32.AND.EX P4, PT, R21, RZ, PT, P4 ;  /* 0x000000ff1500720c */ /* 0x000fe20003f86140 */
[----:B------:R-:W-:Y:S01]  /*a590*/  FMUL R27, R137, c[0x0][0x188] ;  /* 0x00006200891b7a20 */ /* 0x000fe20000400000 */
[C---:B------:R-:W-:Y:S01]  /*a5a0*/  ISETP.GT.U32.AND.EX P3, PT, R21.reuse, RZ, PT, P3 ;  /* 0x000000ff1500720c */ /* 0x040fe20003f64130 */
[----:B------:R-:W-:Y:S01]  /*a5b0*/  FMUL R22, R160, c[0x0][0x188] ;  /* 0x00006200a0167a20 */ /* 0x000fe20000400000 */
[----:B------:R-:W-:-:S02]  /*a5c0*/  ISETP.GE.U32.AND.EX P0, PT, R21, RZ, PT, P0 ;  /* 0x000000ff1500720c */ /* 0x000fc40003f06100 */
[----:B------:R-:W-:Y:S02]  /*a5d0*/  FSEL R24, R24, -INF , !P2 ;  /* 0xff80000018187808 */ /* 0x000fe40005000000 */
[----:B------:R-:W-:Y:S02]  /*a5e0*/  IADD3 R35, P2, R5, 0x21, RZ ;  /* 0x0000002105237810 */ /* 0x000fe40007f5e0ff */
[----:B------:R-:W-:Y:S02]  /*a5f0*/  ISETP.GT.U32.AND.EX P1, PT, R21, RZ, PT, P1 ;  /* 0x000000ff1500720c */ /* 0x000fe40003f24110 */
        /* <DEDUP_REMOVED lines=8> */
[----:B------:R-:W-:-:S02]  /*a680*/  IADD3.X R36, RZ, R21, RZ, P2, !PT ;  /* 0x00000015ff247210 */ /* 0x000fc400017fe4ff */
[----:B------:R-:W-:Y:S01]  /*a690*/  FSEL R22, R22, -INF , !P1 ;  /* 0xff80000016167808 */ /* 0x000fe20004800000 */
[----:B------:R-:W-:Y:S01]  /*a6a0*/  FMUL R25, R139, c[0x0][0x188] ;  /* 0x000062008b197a20 */ /* 0x000fe20000400000 */
[----:B------:R-:W-:Y:S01]  /*a6b0*/  ISETP.GT.U32.AND P2, PT, R35, R171, PT ;  /* 0x000000ab2300720c */ /* 0x000fe20003f44070 */
[----:B------:R-:W-:Y:S01]  /*a6c0*/  FMUL R161, R161, c[0x0][0x188] ;  /* 0x00006200a1a17a20 */ /* 0x000fe20000400000 */
[----:B------:R-:W-:Y:S01]  /*a6d0*/  ISETP.GT.U32.AND P1, PT, R35, R170, PT ;  /* 0x000000aa2300720c */ /* 0x000fe20003f24070 */
[----:B------:R-:W-:Y:S01]  /*a6e0*/  FMUL R18, R162, c[0x0][0x188] ;  /* 0x00006200a2127a20 */ /* 0x000fe20000400000 */
[----:B------:R-:W-:Y:S01]  /*a6f0*/  ISETP.GE.U32.AND.EX P5, PT, R21, RZ, PT, P5 ;  /* 0x000000ff1500720c */ /* 0x000fe20003fa6150 */
[----:B------:R-:W-:Y:S01]  /*a700*/  FMUL R163, R163, c[0x0][0x188] ;  /* 0x00006200a3a37a20 */ /* 0x000fe20000400000 */
[----:B------:R-:W-:Y:S01]  /*a710*/  ISETP.GE.U32.AND.EX P4, PT, R21, RZ, PT, P4 ;  /* 0x000000ff1500720c */ /* 0x000fe20003f86140 */
[----:B------:R-:W-:Y:S01]  /*a720*/  FMUL R37, R37, c[0x0][0x188] ;  /* 0x0000620025257a20 */ /* 0x000fe20000400000 */
[----:B------:R-:W-:Y:S01]  /*a730*/  ISETP.GT.U32.AND.EX P3, PT, R21, RZ, PT, P3 ;  /* 0x000000ff1500720c */ /* 0x000fe20003f64130 */
[----:B------:R-:W-:Y:S01]  /*a740*/  FMUL R39, R39, c[0x0][0x188] ;  /* 0x0000620027277a20 */ /* 0x000fe20000400000 */
[----:B------:R-:W-:-:S02]  /*a750*/  ISETP.GE.U32.AND.EX P0, PT, R21, RZ, PT, P0 ;  /* 0x000000ff1500720c */ /* 0x000fc40003f06100 */
[C---:B------:R-:W-:Y:S02]  /*a760*/  ISETP.GT.U32.AND.EX P2, PT, R36.reuse, RZ, PT, P2 ;  /* 0x000000ff2400720c */ /* 0x040fe40003f44120 */
[----:B------:R-:W-:Y:S02]  /*a770*/  ISETP.GT.U32.AND.EX P1, PT, R36, RZ, PT, P1 ;  /* 0x000000ff2400720c */ /* 0x000fe40003f24110 */
[----:B------:R-:W-:Y:S02]  /*a780*/  FSEL R25, R25, -INF , !P5 ;  /* 0xff80000019197808 */ /* 0x000fe40006800000 */
[----:B------:R-:W-:Y:S02]  /*a790*/  FSEL R21, R161, -INF , !P4 ;  /* 0xff800000a1157808 */ /* 0x000fe40006000000 */
[----:B------:R-:W-:Y:S02]  /*a7a0*/  FSEL R18, R18, -INF , !P3 ;  /* 0xff80000012127808 */ /* 0x000fe40005800000 */
[----:B------:R-:W-:-:S02]  /*a7b0*/  FSEL R5, R163, -INF , !P0 ;  /* 0xff800000a3057808 */ /* 0x000fc40004000000 */
[C---:B------:R-:W-:Y:S02]  /*a7c0*/  ISETP.GT.U32.AND P4, PT, R35.reuse, R169, PT ;  /* 0x000000a92300720c */ /* 0x040fe40003f84070 */
[C---:B------:R-:W-:Y:S02]  /*a7d0*/  ISETP.GT.U32.AND P3, PT, R35.reuse, R168, PT ;  /* 0x000000a82300720c */ /* 0x040fe40003f64070 */
[C---:B------:R-:W-:Y:S02]  /*a7e0*/  ISETP.GT.U32.AND P5, PT, R35.reuse, R157, PT ;  /* 0x0000009d2300720c */ /* 0x040fe40003fa4070 */
[----:B------:R-:W-:Y:S02]  /*a7f0*/  ISETP.GT.U32.AND P0, PT, R35, R156, PT ;  /* 0x0000009c2300720c */ /* 0x000fe40003f04070 */
[----:B------:R-:W-:Y:S02]  /*a800*/  FSEL R37, R37, -INF , !P2 ;  /* 0xff80000025257808 */ /* 0x000fe40005000000 */
[----:B------:R-:W-:Y:S01]  /*a810*/  FSEL R39, R39, -INF , !P1 ;  /* 0xff80000027277808 */ /* 0x000fe20004800000 */
[----:B------:R-:W-:Y:S01]  /*a820*/  FMUL R135, R135, c[0x0][0x188] ;  /* 0x0000620087877a20 */ /* 0x000fe20000400000 */
[----:B------:R-:W-:Y:S01]  /*a830*/  ISETP.GT.U32.AND P2, PT, R35, R153, PT ;  /* 0x000000992300720c */ /* 0x000fe20003f44070 */
[----:B------:R-:W-:Y:S01]  /*a840*/  FMUL R107, R141, c[0x0][0x188] ;  /* 0x000062008d6b7a20 */ /* 0x000fe20000400000 */
[----:B------:R-:W-:Y:S01]  /*a850*/  ISETP.GT.U32.AND P1, PT, R35, R152, PT ;  /* 0x000000982300720c */ /* 0x000fe20003f24070 */
[----:B------:R-:W-:Y:S01]  /*a860*/  FMUL R35, R133, c[0x0][0x188] ;  /* 0x0000620085237a20 */ /* 0x000fe20000400000 */
[C---:B------:R-:W-:Y:S01]  /*a870*/  ISETP.GT.U32.AND.EX P4, PT, R36.reuse, RZ, PT, P4 ;  /* 0x000000ff2400720c */ /* 0x040fe20003f84140 */
[----:B------:R-:W-:Y:S01]  /*a880*/  FMUL R106, R143, c[0x0][0x188] ;  /* 0x000062008f6a7a20 */ /* 0x000fe20000400000 */
[----:B------:R-:W-:-:S02]  /*a890*/  ISETP.GT.U32.AND.EX P3, PT, R36, RZ, PT, P3 ;  /* 0x000000ff2400720c */ /* 0x000fc40003f64130 */
[C---:B------:R-:W-:Y:S02]  /*a8a0*/  ISETP.GT.U32.AND.EX P5, PT, R36.reuse, RZ, PT, P5 ;  /* 0x000000ff2400720c */ /* 0x040fe40003fa4150 */
[----:B------:R-:W-:Y:S02]  /*a8b0*/  ISETP.GT.U32.AND.EX P0, PT, R36, RZ, PT, P0 ;  /* 0x000000ff2400720c */ /* 0x000fe40003f04100 */
[----:B------:R-:W-:Y:S02]  /*a8c0*/  FMNMX R124, R172, R173, !PT ;  /* 0x000000adac7c7209 */ /* 0x000fe40007800000 */
[----:B------:R-:W-:Y:S02]  /*a8d0*/  FMNMX R125, R174, R175, !PT ;  /* 0x000000afae7d7209 */ /* 0x000fe40007800000 */
[----:B------:R-:W-:Y:S02]  /*a8e0*/  FMNMX R126, R34, R33, !PT ;  /* 0x00000021227e7209 */ /* 0x000fe40007800000 */
[----:B------:R-:W-:-:S02]  /*a8f0*/  FMNMX R127, R32, R31, !PT ;  /* 0x0000001f207f7209 */ /* 0x000fc40007800000 */
[----:B------:R-:W-:Y:S02]  /*a900*/  FMNMX R132, R29, R27, !PT ;  /* 0x0000001b1d847209 */ /* 0x000fe40007800000 */
[----:B------:R-:W-:Y:S02]  /*a910*/  FMNMX R133, R24, R25, !PT ;  /* 0x0000001918857209 */ /* 0x000fe40007800000 */
[----:B------:R-:W-:Y:S02]  /*a920*/  FSEL R35, R35, -INF , !P4 ;  /* 0xff80000023237808 */ /* 0x000fe40006000000 */
[----:B------:R-:W-:Y:S02]  /*a930*/  FSEL R135, R135, -INF , !P3 ;  /* 0xff80000087877808 */ /* 0x000fe40005800000 */
[----:B------:R-:W-:Y:S02]  /*a940*/  FSEL R107, R107, -INF , !P5 ;  /* 0xff8000006b6b7808 */ /* 0x000fe40006800000 */
[----:B------:R-:W-:-:S02]  /*a950*/  FSEL R106, R106, -INF , !P0 ;  /* 0xff8000006a6a7808 */ /* 0x000fc40004000000 */
[----:B------:R-:W-:Y:S02]  /*a960*/  FMNMX R124, R20, R124, !PT ;  /* 0x0000007c147c7209 */ /* 0x000fe40007800000 */
[----:B------:R-:W-:Y:S02]  /*a970*/  FMNMX R125, R16, R125, !PT ;  /* 0x0000007d107d7209 */ /* 0x000fe40007800000 */
[----:B------:R-:W-:Y:S02]  /*a980*/  FMNMX R126, R30, R126, !PT ;  /* 0x0000007e1e7e7209 */ /* 0x000fe40007800000 */
[----:B------:R-:W-:Y:S02]  /*a990*/  FMNMX R127, R28, R127, !PT ;  /* 0x0000007f1c7f7209 */ /* 0x000fe40007800000 */
[----:B------:R-:W-:Y:S02]  /*a9a0*/  FMNMX R132, R26, R132, !PT ;  /* 0x000000841a847209 */ /* 0x000fe40007800000 */
[----:B------:R-:W-:-:S02]  /*a9b0*/  FMNMX R133, R23, R133, !PT ;  /* 0x0000008517857209 */ /* 0x000fc40007800000 */
[----:B------:R-:W-:Y:S02]  /*a9c0*/  FMNMX R124, R37, R124, !PT ;  /* 0x0000007c257c7209 */ /* 0x000fe40007800000 */
[----:B------:R-:W-:Y:S02]  /*a9d0*/  FMNMX R125, R39, R125, !PT ;  /* 0x0000007d277d7209 */ /* 0x000fe40007800000 */
[----:B------:R-:W-:Y:S02]  /*a9e0*/  FMNMX R126, R35, R126, !PT ;  /* 0x0000007e237e7209 */ /* 0x000fe40007800000 */
[----:B------:R-:W-:Y:S02]  /*a9f0*/  FMNMX R127, R135, R127, !PT ;  /* 0x0000007f877f7209 */ /* 0x000fe40007800000 */
[----:B------:R-:W-:Y:S02]  /*aa00*/  FMNMX R132, R107, R132, !PT ;  /* 0x000000846b847209 */ /* 0x000fe40007800000 */
[----:B------:R-:W-:Y:S01]  /*aa10*/  FMNMX R133, R106, R133, !PT ;  /* 0x000000856a857209 */ /* 0x000fe20007800000 */
[----:B------:R-:W0:Y:S04]  /*aa20*/  SHFL.BFLY PT, R140, R124, 0x2, 0x1f ;  /* 0x0c401f007c8c7f89 */ /* 0x000e2800000e0000 */
[----:B------:R-:W1:Y:S04]  /*aa30*/  SHFL.BFLY PT, R139, R125, 0x2, 0x1f ;  /* 0x0c401f007d8b7f89 */ /* 0x000e6800000e0000 */
[----:B------:R-:W2:Y:S04]  /*aa40*/  SHFL.BFLY PT, R138, R126, 0x2, 0x1f ;  /* 0x0c401f007e8a7f89 */ /* 0x000ea800000e0000 */
[----:B------:R-:W3:Y:S04]  /*aa50*/  SHFL.BFLY PT, R137, R127, 0x2, 0x1f ;  /* 0x0c401f007f897f89 */ /* 0x000ee800000e0000 */
[----:B------:R-:W4:Y:S04]  /*aa60*/  SHFL.BFLY PT, R136, R132, 0x2, 0x1f ;  /* 0x0c401f0084887f89 */ /* 0x000f2800000e0000 */
[----:B------:R-:W0:Y:S01]  /*aa70*/  SHFL.BFLY PT, R134, R133, 0x2, 0x1f ;  /* 0x0c401f0085867f89 */ /* 0x000e2200000e0000 */
[----:B------:R-:W-:Y:S01]  /*aa80*/  FMUL R105, R165, c[0x0][0x188] ;  /* 0x00006200a5697a20 */ /* 0x000fe20000400000 */
[C---:B------:R-:W-:Y:S01]  /*aa90*/  ISETP.GT.U32.AND.EX P2, PT, R36.reuse, RZ, PT, P2 ;  /* 0x000000ff2400720c */ /* 0x040fe20003f44120 */
[----:B------:R-:W-:Y:S01]  /*aaa0*/  FMUL R104, R167, c[0x0][0x188] ;  /* 0x00006200a7687a20 */ /* 0x000fe20000400000 */
[----:B------:R-:W-:-:S02]  /*aab0*/  ISETP.GT.U32.AND.EX P1, PT, R36, RZ, PT, P1 ;  /* 0x000000ff2400720c */ /* 0x000fc40003f24110 */
[----:B------:R-:W-:Y:S02]  /*aac0*/  FMNMX R141, R22, R21, !PT ;  /* 0x00000015168d7209 */ /* 0x000fe40007800000 */
[----:B------:R-:W-:Y:S02]  /*aad0*/  FMNMX R36, R18, R5, !PT ;  /* 0x0000000512247209 */ /* 0x000fe40007800000 */
[----:B------:R-:W-:Y:S02]  /*aae0*/  FSEL R105, R105, -INF , !P2 ;  /* 0xff80000069697808 */ /* 0x000fe40005000000 */
[----:B------:R-:W-:Y:S02]  /*aaf0*/  FMNMX R141, R19, R141, !PT ;  /* 0x0000008d138d7209 */ /* 0x000fe40007800000 */
[----:B------:R-:W-:Y:S02]  /*ab00*/  FSEL R104, R104, -INF , !P1 ;  /* 0xff80000068687808 */ /* 0x000fe40004800000 */
[----:B------:R-:W-:-:S02]  /*ab10*/  FMNMX R36, R17, R36, !PT ;  /* 0x0000002411247209 */ /* 0x000fc40007800000 */
[----:B------:R-:W-:Y:S02]  /*ab20*/  FMNMX R141, R105, R141, !PT ;  /* 0x0000008d698d7209 */ /* 0x000fe40007800000 */
[----:B------:R-:W-:-:S03]  /*ab30*/  FMNMX R36, R104, R36, !PT ;  /* 0x0000002468247209 */ /* 0x000fc60007800000 */
[----:B------:R-:W4:Y:S01]  /*ab40*/  SHFL.BFLY PT, R142, R141, 0x2, 0x1f ;  /* 0x0c401f008d8e7f89 */ /* 0x000f2200000e0000 */
[----:B0-----:R-:W-:-:S03]  /*ab50*/  FMNMX R124, R124, R140, !PT ;  /* 0x0000008c7c7c7209 */ /* 0x001fc60007800000 */
[----:B------:R-:W0:Y:S01]  /*ab60*/  SHFL.BFLY PT, R38, R36, 0x2, 0x1f ;  /* 0x0c401f0024267f89 */ /* 0x000e2200000e0000 */
[----:B-1----:R-:W-:Y:S02]  /*ab70*/  FMNMX R125, R125, R139, !PT ;  /* 0x0000008b7d7d7209 */ /* 0x002fe40007800000 */
[----:B--2---:R-:W-:Y:S02]  /*ab80*/  FMNMX R126, R126, R138, !PT ;  /* 0x0000008a7e7e7209 */ /* 0x004fe40007800000 */
[----:B---3--:R-:W-:Y:S02]  /*ab90*/  FMNMX R127, R127, R137, !PT ;  /* 0x000000897f7f7209 */ /* 0x008fe40007800000 */
[----:B----4-:R-:W-:Y:S02]  /*aba0*/  FMNMX R132, R132, R136, !PT ;  /* 0x0000008884847209 */ /* 0x010fe40007800000 */
[----:B------:R-:W-:Y:S01]  /*abb0*/  FMNMX R133, R133, R134, !PT ;  /* 0x0000008685857209 */ /* 0x000fe20007800000 */
[----:B------:R-:W1:Y:S04]  /*abc0*/  SHFL.BFLY PT, R136, R126, 0x1, 0x1f ;  /* 0x0c201f007e887f89 */ /* 0x000e6800000e0000 */
[----:B------:R-:W2:Y:S04]  /*abd0*/  SHFL.BFLY PT, R134, R124, 0x1, 0x1f ;  /* 0x0c201f007c867f89 */ /* 0x000ea800000e0000 */
[----:B------:R-:W3:Y:S04]  /*abe0*/  SHFL.BFLY PT, R137, R127, 0x1, 0x1f ;  /* 0x0c201f007f897f89 */ /* 0x000ee800000e0000 */
[----:B------:R-:W4:Y:S04]  /*abf0*/  SHFL.BFLY PT, R138, R132, 0x1, 0x1f ;  /* 0x0c201f00848a7f89 */ /* 0x000f2800000e0000 */
[----:B------:R-:W4:Y:S04]  /*ac00*/  SHFL.BFLY PT, R139, R133, 0x1, 0x1f ;  /* 0x0c201f00858b7f89 */ /* 0x000f2800000e0000 */
[----:B------:R-:W4:Y:S01]  /*ac10*/  SHFL.BFLY PT, R140, R125, 0x1, 0x1f ;  /* 0x0c201f007d8c7f89 */ /* 0x000f2200000e0000 */
[----:B------:R-:W-:-:S02]  /*ac20*/  FMNMX R142, R141, R142, !PT ;  /* 0x0000008e8d8e7209 */ /* 0x000fc40007800000 */
[----:B0-----:R-:W-:Y:S01]  /*ac30*/  FMNMX R141, R36, R38, !PT ;  /* 0x00000026248d7209 */ /* 0x001fe20007800000 */
[----:B------:R-:W-:Y:S02]  /*ac40*/  BSSY B0, `(.L_x_1) ;  /* 0x0000019000007945 */ /* 0x000fe40003800000 */
[----:B------:R0:W0:Y:S01]  /*ac50*/  SHFL.BFLY PT, R38, R142, 0x1, 0x1f ;  /* 0x0c201f008e267f89 */ /* 0x00002200000e0000 */
[----:B-1----:R-:W-:-:S03]  /*ac60*/  FMNMX R136, R126, R136, !PT ;  /* 0x000000887e887209 */ /* 0x002fc60007800000 */
[----:B------:R1:W0:Y:S01]  /*ac70*/  SHFL.BFLY PT, R36, R141, 0x1, 0x1f ;  /* 0x0c201f008d247f89 */ /* 0x00022200000e0000 */
[----:B--2---:R-:W-:Y:S02]  /*ac80*/  FMNMX R134, R124, R134, !PT ;  /* 0x000000867c867209 */ /* 0x004fe40007800000 */
[----:B---3--:R-:W-:Y:S02]  /*ac90*/  FMNMX R137, R127, R137, !PT ;  /* 0x000000897f897209 */ /* 0x008fe40007800000 */
[----:B----4-:R-:W-:Y:S02]  /*aca0*/  FMNMX R138, R132, R138, !PT ;  /* 0x0000008a848a7209 */ /* 0x010fe40007800000 */
[----:B------:R-:W-:Y:S02]  /*acb0*/  FMNMX R139, R133, R139, !PT ;  /* 0x0000008b858b7209 */ /* 0x000fe40007800000 */
[----:B------:R-:W-:Y:S01]  /*acc0*/  FMNMX R140, R125, R140, !PT ;  /* 0x0000008c7d8c7209 */ /* 0x000fe20007800000 */
[----:B------:R-:W-:Y:S06]  /*acd0*/  BAR.SYNC.DEFER_BLOCKING 0x0 ;  /* 0x0000000000007b1d */ /* 0x000fec0000010000 */
[----:B------:R-:W-:Y:S05]  /*ace0*/  @P6 BRA `(.L_x_2) ;  /* 0x000000e000006947 */ /* 0x000fea0003800000 */
[----:B-1----:R-:W1:Y:S02]  /*acf0*/  S2R R251, SR_TID.X ;  /* 0x0000000000fb7919 */ /* 0x002e640000002100 */
[----:B-1----:R-:W-:-:S02]  /*ad00*/  LOP3.LUT R249, R251, 0x1c, RZ, 0xc0, !PT ;  /* 0x0000001cfbf97812 */ /* 0x002fc400078ec0ff */
[----:B------:R-:W-:Y:S02]  /*ad10*/  LOP3.LUT R251, R251, 0x7f, RZ, 0xc0, !PT ;  /* 0x0000007ffbfb7812 */ /* 0x000fe400078ec0ff */
[C---:B------:R-:W-:Y:S01]  /*ad20*/  LEA.HI R188, R249.reuse, 0x8, RZ, 0x1e ;  /* 0x00000008f9bc7811 */ /* 0x040fe200078ff0ff */
[----:B------:R-:W-:Y:S01]  /*ad30*/  IMAD.SHL.U32 R249, R249, 0x4, RZ ;  /* 0x00000004f9f97824 */ /* 0x000fe200078e00ff */
[--C-:B------:R-:W-:Y:S02]  /*ad40*/  SHF.R.U32.HI R150, RZ, 0x3, R251.reuse ;  /* 0x00000003ff967819 */ /* 0x100fe400000116fb */
[----:B------:R-:W-:Y:S02]  /*ad50*/  SHF.R.U32.HI R148, RZ, 0x3, R251 ;  /* 0x00000003ff947819 */ /* 0x000fe400000116fb */
[----:B------:R-:W-:Y:S02]  /*ad60*/  LOP3.LUT R150, R150, 0xc, RZ, 0xc0, !PT ;  /* 0x0000000c96967812 */ /* 0x000fe400078ec0ff */
[----:B------:R-:W-:-:S02]  /*ad70*/  SHF.L.U32 R149, R188, 0x4, RZ ;  /* 0x00000004bc957819 */ /* 0x000fc400000006ff */
[----:B------:R-:W-:Y:S01]  /*ad80*/  LOP3.LUT R148, R148, 0xc, RZ, 0xc0, !PT ;  /* 0x0000000c94947812 */ /* 0x000fe200078ec0ff */
[----:B------:R-:W-:-:S03]  /*ad90*/  IMAD.IADD R150, R249, 0x1, R150 ;  /* 0x00000001f9967824 */ /* 0x000fc600078e0296 */
[----:B------:R-:W-:Y:S02]  /*ada0*/  IADD3 R148, R148, R149, RZ ;  /* 0x0000009594947210 */ /* 0x000fe40007ffe0ff */
[----:B------:R1:W-:Y:S04]  /*adb0*/  STS [R150+0x8000], R134 ;  /* 0x0080008696007388 */ /* 0x0003e80000000800 */
[----:B------:R1:W-:Y:S02]  /*adc0*/  STS [R148+0x8000], R140 ;  /* 0x0080008c94007388 */ /* 0x0003e40000000800 */
.L_x_2:
[----:B-1----:R-:W-:Y:S05]  /*add0*/  BSYNC B0 ;  /* 0x0000000000007941 */ /* 0x002fea0003800000 */
.L_x_1:
[----:B------:R-:W-:Y:S01]  /*ade0*/  BSSY B0, `(.L_x_3) ;  /* 0x0000041000007945 */ /* 0x000fe20003800000 */
[----:B------:R-:W-:Y:S01]  /*adf0*/  BSSY B1, `(.L_x_4) ;  /* 0x0000036000017945 */ /* 0x000fe20003800000 */
[----:B0-----:R-:W-:Y:S02]  /*ae00*/  FMNMX R38, R142, R38, !PT ;  /* 0x000000268e267209 */ /* 0x001fe40007800000 */
[----:B------:R-:W-:Y:S01]  /*ae10*/  FMNMX R36, R141, R36, !PT ;  /* 0x000000248d247209 */ /* 0x000fe20007800000 */
[----:B------:R-:W-:Y:S05]  /*ae20*/  @P6 BRA `(.L_x_5) ;  /* 0x0000013000006947 */ /* 0x000fea0003800000 */
[----:B------:R-:W0:Y:S02]  /*ae30*/  S2R R124, SR_TID.X ;  /* 0x00000000007c7919 */ /* 0x000e240000002100 */
[----:B0-----:R-:W-:-:S02]  /*ae40*/  LOP3.LUT R125, R124, 0x1c, RZ, 0xc0, !PT ;  /* 0x0000001c7c7d7812 */ /* 0x001fc400078ec0ff */
[----:B------:R-:W-:Y:S02]  /*ae50*/  LOP3.LUT R124, R124, 0x7f, RZ, 0xc0, !PT ;  /* 0x0000007f7c7c7812 */ /* 0x000fe400078ec0ff */
[----:B------:R-:W-:Y:S02]  /*ae60*/  LEA.HI R125, R125, 0x10, RZ, 0x1e ;  /* 0x000000107d7d7811 */ /* 0x000fe400078ff0ff */
[----:B------:R-:W-:-:S03]  /*ae70*/  SHF.R.U32.HI R124, RZ, 0x3, R124 ;  /* 0x00000003ff7c7819 */ /* 0x000fc6000001167c */
[----:B------:R-:W-:Y:S01]  /*ae80*/  IMAD.SHL.U32 R125, R125, 0x10, RZ ;  /* 0x000000107d7d7824 */ /* 0x000fe200078e00ff */
[----:B------:R-:W-:-:S04]  /*ae90*/  LOP3.LUT R124, R124, 0xc, RZ, 0xc0, !PT ;  /* 0x0000000c7c7c7812 */ /* 0x000fc800078ec0ff */
[----:B------:R-:W-:-:S05]  /*aea0*/  IADD3 R124, R124, R125, RZ ;  /* 0x0000007d7c7c7210 */ /* 0x000fca0007ffe0ff */
[----:B------:R0:W-:Y:S01]  /*aeb0*/  STS [R124+0x8000], R136 ;  /* 0x008000887c007388 */ /* 0x0001e20000000800 */
[----:B------:R-:W-:Y:S05]  /*aec0*/  @P6 BRA `(.L_x_6) ;  /* 0x0000013000006947 */ /* 0x000fea0003800000 */
[----:B0-----:R-:W0:Y:S02]  /*aed0*/  S2R R124, SR_TID.X ;  /* 0x00000000007c7919 */ /* 0x001e240000002100 */
[C---:B0-----:R-:W-:Y:S02]  /*aee0*/  LOP3.LUT R125, R124.reuse, 0x1c, RZ, 0xc0, !PT ;  /* 0x0000001c7c7d7812 */ /* 0x041fe400078ec0ff */
[----:B------:R-:W-:Y:S02]  /*aef0*/  LOP3.LUT R124, R124, 0x7f, RZ, 0xc0, !PT ;  /* 0x0000007f7c7c7812 */ /* 0x000fe400078ec0ff */
[----:B------:R-:W-:Y:S02]  /*af00*/  LEA.HI R125, R125, 0x18, RZ, 0x1e ;  /* 0x000000187d7d7811 */ /* 0x000fe400078ff0ff */
[----:B------:R-:W-:-:S03]  /*af10*/  SHF.R.U32.HI R124, RZ, 0x3, R124 ;  /* 0x00000003ff7c7819 */ /* 0x000fc6000001167c */
[----:B------:R-:W-:Y:S01]  /*af20*/  IMAD.SHL.U32 R125, R125, 0x10, RZ ;  /* 0x000000107d7d7824 */ /* 0x000fe200078e00ff */
[----:B------:R-:W-:-:S04]  /*af30*/  LOP3.LUT R124, R124, 0xc, RZ, 0xc0, !PT ;  /* 0x0000000c7c7c7812 */ /* 0x000fc800078ec0ff */
[----:B------:R-:W-:-:S05]  /*af40*/  IADD3 R124, R124, R125, RZ ;  /* 0x0000007d7c7c7210 */ /* 0x000fca0007ffe0ff */
[----:B------:R0:W-:Y:S02]  /*af50*/  STS [R124+0x8000], R137 ;  /* 0x008000897c007388 */ /* 0x0001e40000000800 */
.L_x_5:
        /* <DEDUP_REMOVED lines=10> */
.L_x_6:
        /* <DEDUP_REMOVED lines=10> */
.L_x_7:
[----:B------:R-:W-:Y:S01]  /*b0a0*/  @P6 BREAK B1 ;  /* 0x0000000000016942 */ /* 0x000fe20003800000 */
        /* <DEDUP_REMOVED lines=10> */
.L_x_8:
[----:B------:R-:W-:Y:S05]  /*b150*/  BSYNC B1 ;  /* 0x0000000000017941 */ /* 0x000fea0003800000 */
.L_x_4:
        /* <DEDUP_REMOVED lines=8> */
[----:B------:R0:W-:Y:S02]  /*b1e0*/  @!P6 STS [R38+0x8000], R36 ;  /* 0x008000242600e388 */ /* 0x0001e40000000800 */
.L_x_9:
[----:B------:R-:W-:Y:S05]  /*b1f0*/  BSYNC B0 ;  /* 0x0000000000007941 */ /* 0x000fea0003800000 */
.L_x_3:
[----:B------:R-:W-:Y:S01]  /*b200*/  WARPSYNC 0xffffffff ;  /* 0xffffffff00007948 */ /* 0x000fe20003800000 */
[----:B------:R-:W2:Y:S04]  /*b210*/  LDL R163, [R1] ;  /* 0x0000000001a37983 */ /* 0x000ea80000100800 */
[----:B------:R-:W3:Y:S04]  /*b220*/  LDL R164, [R1+0x4] ;  /* 0x0000040001a47983 */ /* 0x000ee80000100800 */
[----:B------:R-:W4:Y:S04]  /*b230*/  LDL R149, [R1+0x8] ;  /* 0x0000080001957983 */ /* 0x000f280000100800 */
[----:B------:R-:W4:Y:S04]  /*b240*/  LDL R162, [R1+0xc] ;  /* 0x00000c0001a27983 */ /* 0x000f280000100800 */
[----:B------:R-:W4:Y:S04]  /*b250*/  LDL R161, [R1+0x10] ;  /* 0x0000100001a17983 */ /* 0x000f280000100800 */
[----:B------:R-:W4:Y:S04]  /*b260*/  LDL R159, [R1+0x14] ;  /* 0x00001400019f7983 */ /* 0x000f280000100800 */
[----:B------:R-:W4:Y:S04]  /*b270*/  LDL R150, [R1+0x18] ;  /* 0x0000180001967983 */ /* 0x000f280000100800 */
[----:B------:R-:W4:Y:S04]  /*b280*/  LDL R157, [R1+0x1c] ;  /* 0x00001c00019d7983 */ /* 0x000f280000100800 */
[----:B------:R-:W1:Y:S02]  /*b290*/  S2R R152, SR_TID.X ;  /* 0x0000000000987919 */ /* 0x000e640000002100 */
[----:B-1----:R-:W-:-:S02]  /*b2a0*/  LOP3.LUT R160, R152, 0x7f, RZ, 0xc0, !PT ;  /* 0x0000007f98a07812 */ /* 0x002fc400078ec0ff */
[----:B------:R-:W-:Y:S06]  /*b2b0*/  BAR.SYNC.DEFER_BLOCKING 0x0 ;  /* 0x0000000000007b1d */ /* 0x000fec0000010000 */
[----:B0-----:R-:W0:Y:S04]  /*b2c0*/  LDS R124, [R160.X4+0x8000] ;  /* 0x00800000a07c7984 */ /* 0x001e280000004800 */
[----:B------:R-:W1:Y:S04]  /*b2d0*/  LDS R36, [R160.X4+0x8200] ;  /* 0x00820000a0247984 */ /* 0x000e680000004800 */
[----:B0-----:R-:W0:Y:S04]  /*b2e0*/  SHFL.BFLY PT, R125, R124, 0x2, 0x1f ;  /* 0x0c401f007c7d7f89 */ /* 0x001e2800000e0000 */
[----:B-1----:R-:W1:Y:S01]  /*b2f0*/  SHFL.BFLY PT, R38, R36, 0x2, 0x1f ;  /* 0x0c401f0024267f89 */ /* 0x002e6200000e0000 */
[----:B0-----:R-:W-:-:S02]  /*b300*/  FMNMX R125, R124, R125, !PT ;  /* 0x0000007d7c7d7209 */ /* 0x001fc40007800000 */
[----:B-1----:R-:W-:-:S03]  /*b310*/  FMNMX R38, R36, R38, !PT ;  /* 0x0000002624267209 */ /* 0x002fc60007800000 */
[----:B------:R-:W0:Y:S04]  /*b320*/  SHFL.BFLY PT, R124, R125, 0x1, 0x1f ;  /* 0x0c201f007d7c7f89 */ /* 0x000e2800000e0000 */
[----:B------:R-:W1:Y:S04]  /*b330*/  SHFL.BFLY PT, R36, R38, 0x1, 0x1f ;  /* 0x0c201f0026247f89 */ /* 0x000e6800000e0000 */
[----:B------:R-:W1:Y:S04]  /*b340*/  S2R R165, SR_TID.X ;  /* 0x0000000000a57919 */ /* 0x000e680000002100 */
[----:B------:R-:W1:Y:S01]  /*b350*/  S2R R156, SR_TID.X ;  /* 0x00000000009c7919 */ /* 0x000e620000002100 */
[----:B0-----:R-:W-:-:S02]  /*b360*/  FMNMX R124, R125, R124, !PT ;  /* 0x0000007c7d7c7209 */ /* 0x001fc40007800000 */
[----:B-1----:R-:W-:-:S03]  /*b370*/  FMNMX R36, R38, R36, !PT ;  /* 0x0000002426247209 */ /* 0x002fc60007800000 */
[----:B------:R-:W-:Y:S04]  /*b380*/  @!P6 STS [R160.X4+0x8000], R124 ;  /* 0x0080007ca000e388 */ /* 0x000fe80000004800 */
[----:B------:R-:W-:Y:S01]  /*b390*/  @!P6 STS [R160.X4+0x8200], R36 ;  /* 0x00820024a000e388 */ /* 0x000fe20000004800 */
[----:B------:R-:W-:-:S04]  /*b3a0*/  LOP3.LUT R167, R165, 0x1c, RZ, 0xc0, !PT ;  /* 0x0000001ca5a77812 */ /* 0x000fc800078ec0ff */
[----:B------:R-:W-:Y:S01]  /*b3b0*/  LEA.HI R166, R167, 0x8, RZ, 0x1e ;  /* 0x00000008a7a67811 */ /* 0x000fe200078ff0ff */
[----:B------:R-:W-:Y:S01]  /*b3c0*/  BAR.SYNC.DEFER_BLOCKING 0x0 ;  /* 0x0000000000007b1d */ /* 0x000fe20000010000 */
[----:B------:R-:W-:-:S05]  /*b3d0*/  LOP3.LUT R155, R156, 0x1c, RZ, 0xc0, !PT ;  /* 0x0000001c9c9b7812 */ /* 0x000fca00078ec0ff */
[----:B------:R-:W2:Y:S04]  /*b3e0*/  LDS R235, [R166.X16+0x8000] ;  /* 0x00800000a6eb7984 */ /* 0x000ea8000000c800 */
[----:B------:R-:W3:Y:S01]  /*b3f0*/  LDS R236, [R155.X4+0x8000] ;  /* 0x008000009bec7984 */ /* 0x000ee20000004800 */
[----:B------:R-:W-:Y:S02]  /*b400*/  LEA.HI R158, R167, 0x10, RZ, 0x1e ;  /* 0x00000010a79e7811 */ /* 0x000fe400078ff0ff */
[C---:B------:R-:W-:Y:S02]  /*b410*/  LEA.HI R184, R155.reuse, 0x18, RZ, 0x1e ;  /* 0x000000189bb87811 */ /* 0x040fe400078ff0ff */
[C---:B------:R-:W-:Y:S01]  /*b420*/  LEA.HI R186, R155.reuse, 0x20, RZ, 0x1e ;  /* 0x000000209bba7811 */ /* 0x040fe200078ff0ff */
[----:B------:R-:W4:Y:S04]  /*b430*/  LDS R234, [R158.X16+0x8000] ;  /* 0x008000009eea7984 */ /* 0x000f28000000c800 */
[----:B------:R-:W0:Y:S04]  /*b440*/  LDS R233, [R184.X16+0x8000] ;  /* 0x00800000b8e97984 */ /* 0x000e28000000c800 */
[----:B------:R-:W1:Y:S01]  /*b450*/  LDS R232, [R186.X16+0x8000] ;  /* 0x00800000bae87984 */ /* 0x000e62000000c800 */
[----:B------:R-:W-:-:S05]  /*b460*/  LEA.HI R154, R155, 0x28, RZ, 0x1e ;  /* 0x000000289b9a7811 */ /* 0x000fca00078ff0ff */
[----:B------:R-:W0:Y:S01]  /*b470*/  LDS R231, [R154.X16+0x8000] ;  /* 0x008000009ae77984 */ /* 0x000e22000000c800 */
[C---:B------:R-:W-:Y:S02]  /*b480*/  LEA.HI R153, R155.reuse, 0x30, RZ, 0x1e ;  /* 0x000000309b997811 */ /* 0x040fe400078ff0ff */
[----:B------:R-:W-:-:S03]  /*b490*/  LEA.HI R151, R155, 0x38, RZ, 0x1e ;  /* 0x000000389b977811 */ /* 0x000fc600078ff0ff */
[----:B------:R-:W0:Y:S04]  /*b4a0*/  LDS R230, [R153.X16+0x8000] ;  /* 0x0080000099e67984 */ /* 0x000e28000000c800 */
[----:B------:R-:W-:Y:S01]  /*b4b0*/  LDS R229, [R151.X16+0x8000] ;  /* 0x0080000097e57984 */ /* 0x000fe2000000c800 */
[----:B--2---:R-:W-:Y:S02]  /*b4c0*/  FMNMX R235, R235, R163, !PT ;  /* 0x000000a3ebeb7209 */ /* 0x004fe40007800000 */
[----:B---3--:R-:W-:-:S03]  /*b4d0*/  FMNMX R236, R236, R164, !PT ;  /* 0x000000a4ecec7209 */ /* 0x008fc60007800000 */
[--C-:B------:R-:W-:Y:S02]  /*b4e0*/  FADD R127, R174, -R235.reuse ;  /* 0x800000ebae7f7221 */ /* 0x100fe40000000000 */
[----:B------:R-:W-:Y:S02]  /*b4f0*/  FADD R175, R175, -R235 ;  /* 0x800000ebafaf7221 */ /* 0x000fe40000000000 */
[--C-:B------:R-:W-:Y:S02]  /*b500*/  FADD R134, R172, -R236.reuse ;  /* 0x800000ecac867221 */ /* 0x100fe40000000000 */
[----:B------:R-:W-:Y:S02]  /*b510*/  FADD R173, R173, -R236 ;  /* 0x800000ecadad7221 */ /* 0x000fe40000000000 */
[----:B------:R-:W-:Y:S02]  /*b520*/  FMUL R127, R127, 1.4426950216293334961 ;  /* 0x3fb8aa3b7f7f7820 */ /* 0x000fe40000400000 */
[----:B------:R-:W-:-:S02]  /*b530*/  FMUL R126, R175, 1.4426950216293334961 ;  /* 0x3fb8aa3baf7e7820 */ /* 0x000fc40000400000 */
[--C-:B------:R-:W-:Y:S02]  /*b540*/  FADD R125, R16, -R235.reuse ;  /* 0x800000eb107d7221 */ /* 0x100fe40000000000 */
[----:B------:R-:W-:Y:S02]  /*b550*/  FMUL R134, R134, 1.4426950216293334961 ;  /* 0x3fb8aa3b86867820 */ /* 0x000fe40000400000 */
[----:B------:R-:W-:Y:S02]  /*b560*/  FMUL R133, R173, 1.4426950216293334961 ;  /* 0x3fb8aa3bad857820 */ /* 0x000fe40000400000 */
[----:B------:R-:W-:Y:S01]  /*b570*/  FMUL R125, R125, 1.4426950216293334961 ;  /* 0x3fb8aa3b7d7d7820 */ /* 0x000fe20000400000 */
[----:B------:R-:W-:Y:S01]  /*b580*/  MUFU.EX2 R127, R127 ;  /* 0x0000007f007f7308 */ /* 0x000fe20000000800 */
[----:B------:R-:W-:Y:S02]  /*b590*/  FADD R20, R20, -R236 ;  /* 0x800000ec14147221 */ /* 0x000fe40000000000 */
[----:B------:R-:W-:-:S02]  /*b5a0*/  FADD R39, R39, -R235 ;  /* 0x800000eb27277221 */ /* 0x000fc40000000000 */
[----:B------:R-:W-:-:S03]  /*b5b0*/  FMUL R20, R20, 1.4426950216293334961 ;  /* 0x3fb8aa3b14147820 */ /* 0x000fc60000400000 */
[----:B------:R-:W2:Y:S01]  /*b5c0*/  MUFU.EX2 R126, R126 ;  /* 0x0000007e007e7308 */ /* 0x000ea20000000800 */
[----:B------:R-:W-:Y:S02]  /*b5d0*/  FADD R37, R37, -R236 ;  /* 0x800000ec25257221 */ /* 0x000fe40000000000 */
[----:B------:R-:W-:-:S05]  /*b5e0*/  FMUL R39, R39, 1.4426950216293334961 ;  /* 0x3fb8aa3b27277820 */ /* 0x000fca0000400000 */
[----:B------:R-:W-:Y:S01]  /*b5f0*/  MUFU.EX2 R134, R134 ;  /* 0x0000008600867308 */ /* 0x000fe20000000800 */
[----:B------:R-:W-:-:S07]  /*b600*/  FMUL R37, R37, 1.4426950216293334961 ;  /* 0x3fb8aa3b25257820 */ /* 0x000fce0000400000 */
[----:B------:R-:W3:Y:S08]  /*b610*/  MUFU.EX2 R133, R133 ;  /* 0x0000008500857308 */ /* 0x000ef00000000800 */
[----:B------:R-:W1:Y:S01]  /*b620*/  MUFU.EX2 R125, R125 ;  /* 0x0000007d007d7308 */ /* 0x000e620000000800 */
[----:B----4-:R-:W-:-:S07]  /*b630*/  FMNMX R234, R234, R149, !PT ;  /* 0x00000095eaea7209 */ /* 0x010fce0007800000 */
[----:B------:R3:W4:Y:S01]  /*b640*/  MUFU.EX2 R182, R20 ;  /* 0x0000001400b67308 */ /* 0x0007220000000800 */
[----:B0-----:R-:W-:-:S07]  /*b650*/  FMNMX R233, R233, R162, !PT ;  /* 0x000000a2e9e97209 */ /* 0x001fce0007800000 */
[----:B------:R-:W0:Y:S01]  /*b660*/  MUFU.EX2 R124, R39 ;  /* 0x00000027007c7308 */ /* 0x000e220000000800 */
[----:B--2---:R-:W-:-:S07]  /*b670*/  FADD R16, R127, R126 ;  /* 0x0000007e7f107221 */ /* 0x004fce0000000000 */
[----:B------:R-:W2:Y:S01]  /*b680*/  MUFU.EX2 R132, R37 ;  /* 0x0000002500847308 */ /* 0x000ea20000000800 */
[--C-:B------:R-:W-:Y:S01]  /*b690*/  FADD R33, R33, -R234.reuse ;  /* 0x800000ea21217221 */ /* 0x100fe20000000000 */
[----:B-1----:R-:W-:Y:S01]  /*b6a0*/  FMNMX R232, R232, R161, !PT ;  /* 0x000000a1e8e87209 */ /* 0x002fe20007800000 */
[----:B------:R-:W-:Y:S02]  /*b6b0*/  FADD R28, R28, -R233 ;  /* 0x800000e91c1c7221 */ /* 0x000fe40000000000 */
[----:B---3--:R-:W-:Y:S02]  /*b6c0*/  FADD R20, R134, R133 ;  /* 0x0000008586147221 */ /* 0x008fe40000000000 */
[----:B------:R-:W-:Y:S02]  /*b6d0*/  FADD R35, R35, -R234 ;  /* 0x800000ea23237221 */ /* 0x000fe40000000000 */
[----:B------:R-:W-:Y:S02]  /*b6e0*/  FADD R16, R125, R16 ;  /* 0x000000107d107221 */ /* 0x000fe40000000000 */
[----:B------:R-:W-:-:S02]  /*b6f0*/  FMUL R33, R33, 1.4426950216293334961 ;  /* 0x3fb8aa3b21217820 */ /* 0x000fc40000400000 */
[----:B------:R-:W-:Y:S02]  /*b700*/  FADD R32, R32, -R233 ;  /* 0x800000e920207221 */ /* 0x000fe40000000000 */
[----:B------:R-:W-:Y:S02]  /*b710*/  FMUL R28, R28, 1.4426950216293334961 ;  /* 0x3fb8aa3b1c1c7820 */ /* 0x000fe40000400000 */
[----:B------:R-:W-:Y:S02]  /*b720*/  FADD R107, R107, -R232 ;  /* 0x800000e86b6b7221 */ /* 0x000fe40000000000 */
[----:B----4-:R-:W-:Y:S02]  /*b730*/  FADD R20, R182, R20 ;  /* 0x00000014b6147221 */ /* 0x010fe40000000000 */
[----:B------:R-:W-:Y:S02]  /*b740*/  FMUL R35, R35, 1.4426950216293334961 ;  /* 0x3fb8aa3b23237820 */ /* 0x000fe40000400000 */
[----:B0-----:R-:W-:Y:S01]  /*b750*/  FADD R16, R124, R16 ;  /* 0x000000107c107221 */ /* 0x001fe20000000000 */
[----:B------:R-:W-:Y:S01]  /*b760*/  MUFU.EX2 R38, R33 ;  /* 0x0000002100267308 */ /* 0x000fe20000000800 */
[----:B------:R-:W-:-:S02]  /*b770*/  FMUL R32, R32, 1.4426950216293334961 ;  /* 0x3fb8aa3b20207820 */ /* 0x000fc40000400000 */
[----:B------:R-:W-:Y:S02]  /*b780*/  FADD R135, R135, -R233 ;  /* 0x800000e987877221 */ /* 0x000fe40000000000 */
[----:B--2---:R-:W-:-:S03]  /*b790*/  FADD R20, R132, R20 ;  /* 0x0000001484147221 */ /* 0x004fc60000000000 */
[----:B------:R0:W-:Y:S08]  /*b7a0*/  MUFU.EX2 R33, R28 ;  /* 0x0000001c00217308 */ /* 0x0001f00000000800 */
[----:B------:R-:W-:Y:S01]  /*b7b0*/  MUFU.EX2 R36, R35 ;  /* 0x0000002300247308 */ /* 0x000fe20000000800 */
[----:B0-----:R-:W-:Y:S02]  /*b7c0*/  FMUL R28, R107, 1.4426950216293334961 ;  /* 0x3fb8aa3b6b1c7820 */ /* 0x001fe40000400000 */
[----:B------:R-:W0:Y:S05]  /*b7d0*/  SHFL.BFLY PT, R107, R16, 0x2, 0x1f ;  /* 0x0c401f00106b7f89 */ /* 0x000e2a00000e0000 */
[----:B------:R1:W-:Y:S02]  /*b7e0*/  MUFU.EX2 R35, R32 ;  /* 0x0000002000237308 */ /* 0x0003e40000000800 */
[----:B-1----:R-:W-:-:S02]  /*b7f0*/  FMUL R32, R135, 1.4426950216293334961 ;  /* 0x3fb8aa3b87207820 */ /* 0x002fc40000400000 */
[----:B------:R-:W1:Y:S01]  /*b800*/  SHFL.BFLY PT, R135, R20, 0x2, 0x1f ;  /* 0x0c401f0014877f89 */ /* 0x000e6200000e0000 */
[----:B------:R-:W-:-:S05]  /*b810*/  FMNMX R231, R231, R159, !PT ;  /* 0x0000009fe7e77209 */ /* 0x000fca0007800000 */
[--C-:B------:R-:W-:Y:S01]  /*b820*/  FADD R24, R24, -R231.reuse ;  /* 0x800000e718187221 */ /* 0x100fe20000000000 */
[----:B------:R-:W-:Y:S01]  /*b830*/  FMNMX R230, R230, R150, !PT ;  /* 0x00000096e6e67209 */ /* 0x000fe20007800000 */
[----:B------:R-:W-:Y:S02]  /*b840*/  FADD R106, R106, -R231 ;  /* 0x800000e76a6a7221 */ /* 0x000fe40000000000 */
[----:B------:R-:W-:Y:S02]  /*b850*/  FMUL R24, R24, 1.4426950216293334961 ;  /* 0x3fb8aa3b18187820 */ /* 0x000fe40000400000 */
[--C-:B------:R-:W-:Y:S02]  /*b860*/  FADD R34, R34, -R234.reuse ;  /* 0x800000ea22227221 */ /* 0x100fe40000000000 */
[----:B------:R-:W-:Y:S02]  /*b870*/  FADD R37, R30, -R234 ;  /* 0x800000ea1e257221 */ /* 0x000fe40000000000 */
[----:B------:R-:W-:-:S02]  /*b880*/  FADD R31, R31, -R233 ;  /* 0x800000e91f1f7221 */ /* 0x000fc40000000000 */
[--C-:B------:R-:W-:Y:S02]  /*b890*/  FADD R30, R27, -R232.reuse ;  /* 0x800000e81b1e7221 */ /* 0x100fe40000000000 */
[----:B0-----:R-:W-:Y:S01]  /*b8a0*/  FADD R16, R16, R107 ;  /* 0x0000006b10107221 */ /* 0x001fe20000000000 */
[----:B------:R0:W-:Y:S01]  /*b8b0*/  MUFU.EX2 R27, R24 ;  /* 0x00000018001b7308 */ /* 0x0001e20000000800 */
[--C-:B------:R-:W-:Y:S02]  /*b8c0*/  FADD R29, R29, -R232.reuse ;  /* 0x800000e81d1d7221 */ /* 0x100fe40000000000 */
[----:B------:R-:W-:Y:S02]  /*b8d0*/  FMUL R34, R34, 1.4426950216293334961 ;  /* 0x3fb8aa3b22227820 */ /* 0x000fe40000400000 */
[----:B------:R-:W-:Y:S02]  /*b8e0*/  FADD R26, R26, -R232 ;  /* 0x800000e81a1a7221 */ /* 0x000fe40000000000 */
[----:B------:R-:W-:-:S02]  /*b8f0*/  FMUL R31, R31, 1.4426950216293334961 ;  /* 0x3fb8aa3b1f1f7820 */ /* 0x000fc40000400000 */
[----:B0-----:R-:W-:Y:S02]  /*b900*/  FMUL R24, R106, 1.4426950216293334961 ;  /* 0x3fb8aa3b6a187820 */ /* 0x001fe40000400000 */
[----:B-1----:R-:W-:Y:S02]  /*b910*/  FADD R106, R20, R135 ;  /* 0x00000087146a7221 */ /* 0x002fe40000000000 */
[----:B------:R-:W-:Y:S02]  /*b920*/  FADD R20, R105, -R230 ;  /* 0x800000e669147221 */ /* 0x000fe40000000000 */
[----:B------:R-:W-:Y:S01]  /*b930*/  FMUL R29, R29, 1.4426950216293334961 ;  /* 0x3fb8aa3b1d1d7820 */ /* 0x000fe20000400000 */
[----:B------:R-:W0:Y:S01]  /*b940*/  SHFL.BFLY PT, R105, R16, 0x1, 0x1f ;  /* 0x0c201f0010697f89 */ /* 0x000e2200000e0000 */
[----:B------:R-:W-:Y:S01]  /*b950*/  FMUL R26, R26, 1.4426950216293334961 ;  /* 0x3fb8aa3b1a1a7820 */ /* 0x000fe20000400000 */
[----:B------:R-:W-:Y:S01]  /*b960*/  FMNMX R229, R229, R157, !PT ;  /* 0x0000009de5e57209 */ /* 0x000fe20007800000 */
[----:B------:R-:W-:Y:S01]  /*b970*/  MUFU.EX2 R39, R34 ;  /* 0x0000002200277308 */ /* 0x000fe20000000800 */
[----:B------:R-:W-:-:S02]  /*b980*/  FADD R23, R23, -R231 ;  /* 0x800000e717177221 */ /* 0x000fc40000000000 */
[--C-:B------:R-:W-:Y:S02]  /*b990*/  FADD R22, R22, -R230.reuse ;  /* 0x800000e616167221 */ /* 0x100fe40000000000 */
[----:B------:R-:W-:-:S03]  /*b9a0*/  FADD R21, R21, -R230 ;  /* 0x800000e615157221 */ /* 0x000fc60000000000 */
[----:B------:R-:W1:Y:S01]  /*b9b0*/  MUFU.EX2 R34, R31 ;  /* 0x0000001f00227308 */ /* 0x000e620000000800 */
[----:B------:R-:W-:Y:S01]  /*b9c0*/  FADD R19, R19, -R230 ;  /* 0x800000e613137221 */ /* 0x000fe20000000000 */
[----:B------:R-:W2:Y:S01]  /*b9d0*/  SHFL.BFLY PT, R107, R106, 0x1, 0x1f ;  /* 0x0c201f006a6b7f89 */ /* 0x000ea200000e0000 */
[----:B------:R-:W-:Y:S02]  /*b9e0*/  FMUL R23, R23, 1.4426950216293334961 ;  /* 0x3fb8aa3b17177820 */ /* 0x000fe40000400000 */
[----:B------:R-:W-:-:S03]  /*b9f0*/  FADD R18, R18, -R229 ;  /* 0x800000e512127221 */ /* 0x000fc60000000000 */
[----:B------:R-:W-:Y:S01]  /*ba00*/  MUFU.EX2 R31, R29 ;  /* 0x0000001d001f7308 */ /* 0x000fe20000000800 */
[----:B------:R-:W-:Y:S02]  /*ba10*/  FMUL R22, R22, 1.4426950216293334961 ;  /* 0x3fb8aa3b16167820 */ /* 0x000fe40000400000 */
[----:B------:R-:W-:Y:S02]  /*ba20*/  FMUL R21, R21, 1.4426950216293334961 ;  /* 0x3fb8aa3b15157820 */ /* 0x000fe40000400000 */
[----:B------:R-:W-:-:S03]  /*ba30*/  FADD R5, R5, -R229 ;  /* 0x800000e505057221 */ /* 0x000fc60000000000 */
[----:B------:R3:W-:Y:S01]  /*ba40*/  MUFU.EX2 R29, R26 ;  /* 0x0000001a001d7308 */ /* 0x0007e20000000800 */
[----:B------:R-:W-:Y:S02]  /*ba50*/  FMUL R19, R19, 1.4426950216293334961 ;  /* 0x3fb8aa3b13137820 */ /* 0x000fe40000400000 */
[----:B------:R-:W-:Y:S02]  /*ba60*/  FMUL R30, R30, 1.4426950216293334961 ;  /* 0x3fb8aa3b1e1e7820 */ /* 0x000fe40000400000 */
[----:B------:R-:W-:Y:S02]  /*ba70*/  FMUL R18, R18, 1.4426950216293334961 ;  /* 0x3fb8aa3b12127820 */ /* 0x000fe40000400000 */
[----:B---3--:R-:W-:Y:S02]  /*ba80*/  FADD R26, R25, -R231 ;  /* 0x800000e7191a7221 */ /* 0x008fe40000000000 */
[----:B------:R-:W-:Y:S01]  /*ba90*/  FADD R17, R17, -R229 ;  /* 0x800000e511117221 */ /* 0x000fe20000000000 */
[----:B------:R-:W-:Y:S01]  /*baa0*/  MUFU.EX2 R25, R23 ;  /* 0x0000001700197308 */ /* 0x000fe20000000800 */
[----:B------:R-:W-:-:S02]  /*bab0*/  FMUL R26, R26, 1.4426950216293334961 ;  /* 0x3fb8aa3b1a1a7820 */ /* 0x000fc40000400000 */
[----:B------:R-:W-:Y:S02]  /*bac0*/  FMUL R5, R5, 1.4426950216293334961 ;  /* 0x3fb8aa3b05057820 */ /* 0x000fe40000400000 */
[----:B------:R-:W-:-:S03]  /*bad0*/  FMUL R37, R37, 1.4426950216293334961 ;  /* 0x3fb8aa3b25257820 */ /* 0x000fc60000400000 */
[----:B------:R-:W-:Y:S01]  /*bae0*/  MUFU.EX2 R23, R22 ;  /* 0x0000001600177308 */ /* 0x000fe20000000800 */
[----:B------:R-:W-:Y:S02]  /*baf0*/  FMUL R17, R17, 1.4426950216293334961 ;  /* 0x3fb8aa3b11117820 */ /* 0x000fe40000400000 */
[----:B------:R-:W-:-:S05]  /*bb00*/  FADD R104, R104, -R229 ;  /* 0x800000e568687221 */ /* 0x000fca0000000000 */
[----:B------:R-:W-:Y:S01]  /*bb10*/  MUFU.EX2 R22, R21 ;  /* 0x0000001500167308 */ /* 0x000fe20000000800 */
[----:B------:R-:W-:-:S07]  /*bb20*/  FMUL R20, R20, 1.4426950216293334961 ;  /* 0x3fb8aa3b14147820 */ /* 0x000fce0000400000 */
[----:B------:R-:W-:Y:S01]  /*bb30*/  MUFU.EX2 R21, R19 ;  /* 0x0000001300157308 */ /* 0x000fe20000000800 */
[----:B------:R-:W-:-:S07]  /*bb40*/  FMUL R104, R104, 1.4426950216293334961 ;  /* 0x3fb8aa3b68687820 */ /* 0x000fce0000400000 */
[----:B------:R-:W-:Y:S01]  /*bb50*/  MUFU.EX2 R19, R18 ;  /* 0x0000001200137308 */ /* 0x000fe20000000800 */
[----:B0-----:R-:W-:-:S07]  /*bb60*/  FADD R105, R16, R105 ;  /* 0x0000006910697221 */ /* 0x001fce0000000000 */
[----:B------:R-:W0:Y:S08]  /*bb70*/  MUFU.EX2 R30, R30 ;  /* 0x0000001e001e7308 */ /* 0x000e300000000800 */
[----:B------:R-:W3:Y:S08]  /*bb80*/  MUFU.EX2 R26, R26 ;  /* 0x0000001a001a7308 */ /* 0x000ef00000000800 */
[----:B------:R2:W4:Y:S08]  /*bb90*/  MUFU.EX2 R18, R5 ;  /* 0x0000000500127308 */ /* 0x0005300000000800 */
[----:B------:R-:W0:Y:S08]  /*bba0*/  MUFU.EX2 R37, R37 ;  /* 0x0000002500257308 */ /* 0x000e300000000800 */
[----:B------:R-:W0:Y:S01]  /*bbb0*/  MUFU.EX2 R17, R17 ;  /* 0x0000001100117308 */ /* 0x000e220000000800 */
[----:B--2---:R-:W-:-:S07]  /*bbc0*/  FADD R5, R106, R107 ;  /* 0x0000006b6a057221 */ /* 0x004fce0000000000 */
[----:B------:R-:W2:Y:S08]  /*bbd0*/  MUFU.EX2 R32, R32 ;  /* 0x0000002000207308 */ /* 0x000eb00000000800 */
[----:B------:R-:W0:Y:S08]  /*bbe0*/  MUFU.EX2 R28, R28 ;  /* 0x0000001c001c7308 */ /* 0x000e300000000800 */
[----:B------:R-:W0:Y:S08]  /*bbf0*/  MUFU.EX2 R24, R24 ;  /* 0x0000001800187308 */ /* 0x000e300000000800 */
[----:B------:R-:W2:Y:S08]  /*bc00*/  MUFU.EX2 R20, R20 ;  /* 0x0000001400147308 */ /* 0x000eb00000000800 */
[----:B------:R2:W4:Y:S01]  /*bc10*/  MUFU.EX2 R16, R104 ;  /* 0x0000006800107308 */ /* 0x0005220000000800 */
[----:B-1----:R-:W-:-:S02]  /*bc20*/  FADD R106, R35, R34 ;  /* 0x00000022236a7221 */ /* 0x002fc40000000000 */
[----:B0-----:R-:W-:Y:S02]  /*bc30*/  FADD R135, R31, R30 ;  /* 0x0000001e1f877221 */ /* 0x001fe40000000000 */
[----:B---3--:R-:W-:Y:S02]  /*bc40*/  FADD R136, R27, R26 ;  /* 0x0000001a1b887221 */ /* 0x008fe40000000000 */
[----:B------:R-:W-:Y:S02]  /*bc50*/  FADD R137, R23, R22 ;  /* 0x0000001617897221 */ /* 0x000fe40000000000 */
[----:B--2---:R-:W-:Y:S02]  /*bc60*/  FADD R104, R39, R38 ;  /* 0x0000002627687221 */ /* 0x004fe40000000000 */
[----:B----4-:R-:W-:Y:S02]  /*bc70*/  FADD R138, R19, R18 ;  /* 0x00000012138a7221 */ /* 0x010fe40000000000 */
[----:B------:R-:W-:-:S02]  /*bc80*/  FADD R104, R37, R104 ;  /* 0x0000006825687221 */ /* 0x000fc40000000000 */
[----:B------:R-:W-:Y:S02]  /*bc90*/  FADD R106, R33, R106 ;  /* 0x0000006a216a7221 */ /* 0x000fe40000000000 */
[----:B------:R-:W-:Y:S02]  /*bca0*/  FADD R135, R29, R135 ;  /* 0x000000871d877221 */ /* 0x000fe40000000000 */
[----:B------:R-:W-:Y:S02]  /*bcb0*/  FADD R136, R25, R136 ;  /* 0x0000008819887221 */ /* 0x000fe40000000000 */
[----:B------:R-:W-:Y:S02]  /*bcc0*/  FADD R137, R21, R137 ;  /* 0x0000008915897221 */ /* 0x000fe40000000000 */
[----:B------:R-:W-:Y:S02]  /*bcd0*/  FADD R138, R17, R138 ;  /* 0x0000008a118a7221 */ /* 0x000fe40000000000 */
[----:B------:R-:W-:-:S02]  /*bce0*/  FADD R104, R36, R104 ;  /* 0x0000006824687221 */ /* 0x000fc40000000000 */
[----:B------:R-:W-:Y:S02]  /*bcf0*/  FADD R106, R32, R106 ;  /* 0x0000006a206a7221 */ /* 0x000fe40000000000 */
[----:B------:R-:W-:Y:S02]  /*bd00*/  FADD R135, R28, R135 ;  /* 0x000000871c877221 */ /* 0x000fe40000000000 */
[----:B------:R-:W-:Y:S02]  /*bd10*/  FADD R136, R24, R136 ;  /* 0x0000008818887221 */ /* 0x000fe40000000000 */
[----:B------:R-:W-:Y:S02]  /*bd20*/  FADD R137, R20, R137 ;  /* 0x0000008914897221 */ /* 0x000fe40000000000 */
[----:B------:R-:W-:Y:S01]  /*bd30*/  FADD R138, R16, R138 ;  /* 0x0000008a108a7221 */ /* 0x000fe20000000000 */
[----:B------:R-:W0:Y:S04]  /*bd40*/  SHFL.BFLY PT, R143, R104, 0x2, 0x1f ;  /* 0x0c401f00688f7f89 */ /* 0x000e2800000e0000 */
[----:B------:R-:W1:Y:S04]  /*bd50*/  SHFL.BFLY PT, R142, R106, 0x2, 0x1f ;  /* 0x0c401f006a8e7f89 */ /* 0x000e6800000e0000 */
[----:B------:R-:W2:Y:S04]  /*bd60*/  SHFL.BFLY PT, R141, R135, 0x2, 0x1f ;  /* 0x0c401f00878d7f89 */ /* 0x000ea800000e0000 */
[----:B------:R-:W3:Y:S04]  /*bd70*/  SHFL.BFLY PT, R140, R136, 0x2, 0x1f ;  /* 0x0c401f00888c7f89 */ /* 0x000ee800000e0000 */
[----:B------:R-:W4:Y:S04]  /*bd80*/  SHFL.BFLY PT, R139, R137, 0x2, 0x1f ;  /* 0x0c401f00898b7f89 */ /* 0x000f2800000e0000 */
[----:B------:R-:W4:Y:S01]  /*bd90*/  SHFL.BFLY PT, R107, R138, 0x2, 0x1f ;  /* 0x0c401f008a6b7f89 */ /* 0x000f2200000e0000 */
[----:B0-----:R-:W-:-:S02]  /*bda0*/  FADD R104, R104, R143 ;  /* 0x0000008f68687221 */ /* 0x001fc40000000000 */
[----:B-1----:R-:W-:Y:S02]  /*bdb0*/  FADD R106, R106, R142 ;  /* 0x0000008e6a6a7221 */ /* 0x002fe40000000000 */
[----:B--2---:R-:W-:Y:S02]  /*bdc0*/  FADD R135, R135, R141 ;  /* 0x0000008d87877221 */ /* 0x004fe40000000000 */
[----:B---3--:R-:W-:Y:S02]  /*bdd0*/  FADD R136, R136, R140 ;  /* 0x0000008c88887221 */ /* 0x008fe40000000000 */
[----:B----4-:R-:W-:Y:S02]  /*bde0*/  FADD R137, R137, R139 ;  /* 0x0000008b89897221 */ /* 0x010fe40000000000 */
[----:B------:R-:W-:Y:S01]  /*bdf0*/  FADD R138, R138, R107 ;  /* 0x0000006b8a8a7221 */ /* 0x000fe20000000000 */
[----:B------:R0:W1:Y:S01]  /*be00*/  SHFL.BFLY PT, R139, R104, 0x1, 0x1f ;  /* 0x0c201f00688b7f89 */ /* 0x00006200000e0000 */
[----:B------:R-:W-:Y:S03]  /*be10*/  BSSY B0, `(.L_x_10) ;  /* 0x0000013000007945 */ /* 0x000fe60003800000 */
[----:B------:R0:W2:Y:S04]  /*be20*/  SHFL.BFLY PT, R140, R106, 0x1, 0x1f ;  /* 0x0c201f006a8c7f89 */ /* 0x0000a800000e0000 */
[----:B------:R0:W3:Y:S04]  /*be30*/  SHFL.BFLY PT, R141, R135, 0x1, 0x1f ;  /* 0x0c201f00878d7f89 */ /* 0x0000e800000e0000 */
[----:B------:R0:W4:Y:S04]  /*be40*/  SHFL.BFLY PT, R142, R136, 0x1, 0x1f ;  /* 0x0c201f00888e7f89 */ /* 0x00012800000e0000 */
[----:B------:R0:W0:Y:S04]  /*be50*/  SHFL.BFLY PT, R143, R137, 0x1, 0x1f ;  /* 0x0c201f00898f7f89 */ /* 0x00002800000e0000 */
[----:B------:R0:W0:Y:S04]  /*be60*/  SHFL.BFLY PT, R148, R138, 0x1, 0x1f ;  /* 0x0c201f008a947f89 */ /* 0x00002800000e0000 */
[----:B------:R-:W-:Y:S06]  /*be70*/  BAR.SYNC.DEFER_BLOCKING 0x0 ;  /* 0x0000000000007b1d */ /* 0x000fec0000010000 */
[----:B------:R-:W-:Y:S05]  /*be80*/  @P6 BRA `(.L_x_11) ;  /* 0x000000b000006947 */ /* 0x000fea0003800000 */
[----:B-12---:R-:W-:Y:S01]  /*be90*/  LOP3.LUT R165, R165, 0x7f, RZ, 0xc0, !PT ;  /* 0x0000007fa5a57812 */ /* 0x006fe200078ec0ff */
[----:B------:R-:W-:Y:S01]  /*bea0*/  IMAD.SHL.U32 R168, R167, 0x4, RZ ;  /* 0x00000004a7a87824 */ /* 0x000fe200078e00ff */
[----:B------:R-:W-:-:S02]  /*beb0*/  SHF.L.U32 R166, R166, 0x4, RZ ;  /* 0x00000004a6a67819 */ /* 0x000fc400000006ff */
[--C-:B------:R-:W-:Y:S02]  /*bec0*/  SHF.R.U32.HI R167, RZ, 0x3, R165.reuse ;  /* 0x00000003ffa77819 */ /* 0x100fe400000116a5 */
[----:B------:R-:W-:Y:S02]  /*bed0*/  SHF.R.U32.HI R165, RZ, 0x3, R165 ;  /* 0x00000003ffa57819 */ /* 0x000fe400000116a5 */
[----:B------:R-:W-:Y:S02]  /*bee0*/  LOP3.LUT R167, R167, 0xc, RZ, 0xc0, !PT ;  /* 0x0000000ca7a77812 */ /* 0x000fe400078ec0ff */
[----:B------:R-:W-:-:S03]  /*bef0*/  LOP3.LUT R165, R165, 0xc, RZ, 0xc0, !PT ;  /* 0x0000000ca5a57812 */ /* 0x000fc600078ec0ff */
[----:B------:R-:W-:Y:S01]  /*bf00*/  IMAD.IADD R167, R168, 0x1, R167 ;  /* 0x00000001a8a77824 */ /* 0x000fe200078e02a7 */
[----:B------:R-:W-:-:S04]  /*bf10*/  IADD3 R165, R165, R166, RZ ;  /* 0x000000a6a5a57210 */ /* 0x000fc80007ffe0ff */
[----:B------:R1:W-:Y:S04]  /*bf20*/  STS [R167+0x8000], R5 ;  /* 0x00800005a7007388 */ /* 0x0003e80000000800 */
[----:B------:R1:W-:Y:S02]  /*bf30*/  STS [R165+0x8000], R105 ;  /* 0x00800069a5007388 */ /* 0x0003e40000000800 */
.L_x_11:
[----:B-12---:R-:W-:Y:S05]  /*bf40*/  BSYNC B0 ;  /* 0x0000000000007941 */ /* 0x006fea0003800000 */
.L_x_10:
[----:B------:R-:W-:Y:S01]  /*bf50*/  FADD R5, -R235, R163 ;  /* 0x000000a3eb057221 */ /* 0x000fe20000000100 */
[----:B------:R-:W-:Y:S01]  /*bf60*/  BSSY B0, `(.L_x_12) ;  /* 0x0000052000007945 */ /* 0x000fe20003800000 */
[----:B------:R-:W-:Y:S01]  /*bf70*/  FADD R149, -R234, R149 ;  /* 0x00000095ea957221 */ /* 0x000fe20000000100 */
[----:B------:R-:W-:Y:S01]  /*bf80*/  BSSY B1, `(.L_x_13) ;  /* 0x0000049000017945 */ /* 0x000fe20003800000 */
[----:B------:R-:W-:Y:S02]  /*bf90*/  FMUL R5, R5, 1.4426950216293334961 ;  /* 0x3fb8aa3b05057820 */ /* 0x000fe40000400000 */
[----:B------:R-:W-:-:S02]  /*bfa0*/  FMUL R149, R149, 1.4426950216293334961 ;  /* 0x3fb8aa3b95957820 */ /* 0x000fc40000400000 */
[----:B------:R1:W2:Y:S01]  /*bfb0*/  MUFU.EX2 R107, R5 ;  /* 0x00000005006b7308 */ /* 0x0002a20000000800 */
[----:B------:R-:W-:Y:S02]  /*bfc0*/  FADD R105, -R236, R164 ;  /* 0x000000a4ec697221 */ /* 0x000fe40000000100 */
[----:B------:R-:W-:Y:S02]  /*bfd0*/  FADD R150, -R230, R150 ;  /* 0x00000096e6967221 */ /* 0x000fe40000000100 */
[----:B------:R-:W-:Y:S02]  /*bfe0*/  FMUL R105, R105, 1.4426950216293334961 ;  /* 0x3fb8aa3b69697820 */ /* 0x000fe40000400000 */
[----:B------:R-:W-:Y:S01]  /*bff0*/  FMUL R150, R150, 1.4426950216293334961 ;  /* 0x3fb8aa3b96967820 */ /* 0x000fe20000400000 */
[----:B------:R4:W3:Y:S01]  /*c000*/  MUFU.EX2 R185, R149 ;  /* 0x0000009500b97308 */ /* 0x0008e20000000800 */
[----:B-1----:R-:W-:Y:S02]  /*c010*/  FADD R5, -R233, R162 ;  /* 0x000000a2e9057221 */ /* 0x002fe40000000100 */
[----:B------:R-:W-:-:S02]  /*c020*/  FADD R139, R104, R139 ;  /* 0x0000008b688b7221 */ /* 0x000fc40000000000 */
[----:B------:R-:W-:Y:S02]  /*c030*/  FMUL R5, R5, 1.4426950216293334961 ;  /* 0x3fb8aa3b05057820 */ /* 0x000fe40000400000 */
[----:B------:R-:W-:Y:S01]  /*c040*/  FADD R140, R106, R140 ;  /* 0x0000008c6a8c7221 */ /* 0x000fe20000000000 */
[----:B------:R-:W1:Y:S01]  /*c050*/  MUFU.EX2 R105, R105 ;  /* 0x0000006900697308 */ /* 0x000e620000000800 */
[----:B----4-:R-:W-:Y:S02]  /*c060*/  FADD R149, -R232, R161 ;  /* 0x000000a1e8957221 */ /* 0x010fe40000000100 */
[----:B---3--:R-:W-:Y:S02]  /*c070*/  FADD R141, R135, R141 ;  /* 0x0000008d878d7221 */ /* 0x008fe40000000000 */
[----:B------:R-:W-:Y:S02]  /*c080*/  FADD R142, R136, R142 ;  /* 0x0000008e888e7221 */ /* 0x000fe40000000000 */
[----:B0-----:R-:W-:Y:S01]  /*c090*/  FADD R143, R137, R143 ;  /* 0x0000008f898f7221 */ /* 0x001fe20000000000 */
[----:B------:R0:W3:Y:S01]  /*c0a0*/  MUFU.EX2 R187, R5 ;  /* 0x0000000500bb7308 */ /* 0x0000e20000000800 */
[----:B------:R-:W-:-:S07]  /*c0b0*/  FADD R148, R138, R148 ;  /* 0x000000948a947221 */ /* 0x000fce0000000000 */
[----:B------:R-:W4:Y:S01]  /*c0c0*/  MUFU.EX2 R223, R150 ;  /* 0x0000009600df7308 */ /* 0x000f220000000800 */
[----:B0-----:R-:W-:Y:S02]  /*c0d0*/  FMUL R5, R149, 1.4426950216293334961 ;  /* 0x3fb8aa3b95057820 */ /* 0x001fe40000400000 */
[----:B------:R-:W-:-:S04]  /*c0e0*/  FADD R149, -R231, R159 ;  /* 0x0000009fe7957221 */ /* 0x000fc80000000100 */
[----:B------:R-:W-:Y:S01]  /*c0f0*/  FMUL R149, R149, 1.4426950216293334961 ;  /* 0x3fb8aa3b95957820 */ /* 0x000fe20000400000 */
[----:B------:R-:W0:Y:S08]  /*c100*/  MUFU.EX2 R5, R5 ;  /* 0x0000000500057308 */ /* 0x000e300000000800 */
[----:B------:R0:W1:Y:S02]  /*c110*/  MUFU.EX2 R224, R149 ;  /* 0x0000009500e07308 */ /* 0x0000640000000800 */
[----:B0-----:R-:W-:-:S04]  /*c120*/  FADD R149, -R229, R157 ;  /* 0x0000009de5957221 */ /* 0x001fc80000000100 */
[----:B------:R-:W-:-:S04]  /*c130*/  FMUL R149, R149, 1.4426950216293334961 ;  /* 0x3fb8aa3b95957820 */ /* 0x000fc80000400000 */
[----:B------:R0:W0:Y:S01]  /*c140*/  MUFU.EX2 R222, R149 ;  /* 0x0000009500de7308 */ /* 0x0000220000000800 */
[----:B------:R-:W-:Y:S05]  /*c150*/  @P6 BRA `(.L_x_14) ;  /* 0x0000011000006947 */ /* 0x000fea0003800000 */
[----:B-1234-:R-:W1:Y:S01]  /*c160*/  S2R R157, SR_TID.X ;  /* 0x00000000009d7919 */ /* 0x01ee620000002100 */
[----:B------:R-:W-:Y:S01]  /*c170*/  IMAD.SHL.U32 R158, R158, 0x10, RZ ;  /* 0x000000109e9e7824 */ /* 0x000fe200078e00ff */
[----:B-1----:R-:W-:-:S04]  /*c180*/  LOP3.LUT R157, R157, 0x7f, RZ, 0xc0, !PT ;  /* 0x0000007f9d9d7812 */ /* 0x002fc800078ec0ff */
[----:B------:R-:W-:-:S04]  /*c190*/  SHF.R.U32.HI R157, RZ, 0x3, R157 ;  /* 0x00000003ff9d7819 */ /* 0x000fc8000001169d */
[----:B------:R-:W-:-:S04]  /*c1a0*/  LOP3.LUT R157, R157, 0xc, RZ, 0xc0, !PT ;  /* 0x0000000c9d9d7812 */ /* 0x000fc800078ec0ff */
[----:B------:R-:W-:-:S05]  /*c1b0*/  IADD3 R157, R157, R158, RZ ;  /* 0x0000009e9d9d7210 */ /* 0x000fca0007ffe0ff */
[----:B------:R1:W-:Y:S01]  /*c1c0*/  STS [R157+0x8000], R139 ;  /* 0x0080008b9d007388 */ /* 0x0003e20000000800 */
[----:B------:R-:W-:Y:S05]  /*c1d0*/  @P6 BRA `(.L_x_15) ;  /* 0x0000012000006947 */ /* 0x000fea0003800000 */
[----:B-1----:R-:W1:Y:S01]  /*c1e0*/  S2R R157, SR_TID.X ;  /* 0x00000000009d7919 */ /* 0x002e620000002100 */
[----:B------:R-:W-:-:S04]  /*c1f0*/  LOP3.LUT R156, R156, 0x7f, RZ, 0xc0, !PT ;  /* 0x0000007f9c9c7812 */ /* 0x000fc800078ec0ff */
[----:B------:R-:W-:-:S04]  /*c200*/  SHF.R.U32.HI R156, RZ, 0x3, R156 ;  /* 0x00000003ff9c7819 */ /* 0x000fc8000001169c */
[----:B------:R-:W-:Y:S02]  /*c210*/  LOP3.LUT R156, R156, 0xc, RZ, 0xc0, !PT ;  /* 0x0000000c9c9c7812 */ /* 0x000fe400078ec0ff */
[----:B-1----:R-:W-:-:S04]  /*c220*/  LOP3.LUT R157, R157, 0x1c, RZ, 0xc0, !PT ;  /* 0x0000001c9d9d7812 */ /* 0x002fc800078ec0ff */
[----:B------:R-:W-:-:S05]  /*c230*/  LEA.HI R157, R157, 0x18, RZ, 0x1e ;  /* 0x000000189d9d7811 */ /* 0x000fca00078ff0ff */
[----:B------:R-:W-:-:S05]  /*c240*/  IMAD.SHL.U32 R157, R157, 0x10, RZ ;  /* 0x000000109d9d7824 */ /* 0x000fca00078e00ff */
[----:B------:R-:W-:-:S05]  /*c250*/  IADD3 R156, R156, R157, RZ ;  /* 0x0000009d9c9c7210 */ /* 0x000fca0007ffe0ff */
[----:B------:R1:W-:Y:S02]  /*c260*/  STS [R156+0x8000], R140 ;  /* 0x0080008c9c007388 */ /* 0x0003e40000000800 */
.L_x_14:
[----:B-1234-:R-:W-:Y:S05]  /*c270*/  @P6 BRA `(.L_x_16) ;  /* 0x0000010000006947 */ /* 0x01efea0003800000 */
[----:B------:R-:W1:Y:S01]  /*c280*/  S2R R104, SR_TID.X ;  /* 0x0000000000687919 */ /* 0x000e620000002100 */
[----:B------:R-:W-:-:S05]  /*c290*/  LEA.HI R106, R155, 0x20, RZ, 0x1e ;  /* 0x000000209b6a7811 */ /* 0x000fca00078ff0ff */
[----:B------:R-:W-:Y:S01]  /*c2a0*/  IMAD.SHL.U32 R106, R106, 0x10, RZ ;  /* 0x000000106a6a7824 */ /* 0x000fe200078e00ff */
[----:B-1----:R-:W-:-:S04]  /*c2b0*/  LOP3.LUT R104, R104, 0x7f, RZ, 0xc0, !PT ;  /* 0x0000007f68687812 */ /* 0x002fc800078ec0ff */
[----:B------:R-:W-:-:S04]  /*c2c0*/  SHF.R.U32.HI R104, RZ, 0x3, R104 ;  /* 0x00000003ff687819 */ /* 0x000fc80000011668 */
[----:B------:R-:W-:-:S04]  /*c2d0*/  LOP3.LUT R104, R104, 0xc, RZ, 0xc0, !PT ;  /* 0x0000000c68687812 */ /* 0x000fc800078ec0ff */
[----:B------:R-:W-:-:S05]  /*c2e0*/  IADD3 R104, R104, R106, RZ ;  /* 0x0000006a68687210 */ /* 0x000fca0007ffe0ff */
[----:B------:R1:W-:Y:S02]  /*c2f0*/  STS [R104+0x8000], R141 ;  /* 0x0080008d68007388 */ /* 0x0003e40000000800 */
.L_x_15:
[----:B------:R-:W-:Y:S05]  /*c300*/  @P6 BRA `(.L_x_17) ;  /* 0x0000010000006947 */ /* 0x000fea0003800000 */
[----:B-1----:R-:W1:Y:S01]  /*c310*/  S2R R104, SR_TID.X ;  /* 0x0000000000687919 */ /* 0x002e620000002100 */
[----:B------:R-:W-:Y:S01]  /*c320*/  IMAD.SHL.U32 R106, R154, 0x10, RZ ;  /* 0x000000109a6a7824 */ /* 0x000fe200078e00ff */
[----:B-1----:R-:W-:-:S04]  /*c330*/  LOP3.LUT R104, R104, 0x7f, RZ, 0xc0, !PT ;  /* 0x0000007f68687812 */ /* 0x002fc800078ec0ff */
[----:B------:R-:W-:-:S04]  /*c340*/  SHF.R.U32.HI R104, RZ, 0x3, R104 ;  /* 0x00000003ff687819 */ /* 0x000fc80000011668 */
[----:B------:R-:W-:-:S04]  /*c350*/  LOP3.LUT R104, R104, 0xc, RZ, 0xc0, !PT ;  /* 0x0000000c68687812 */ /* 0x000fc800078ec0ff */
[----:B------:R-:W-:-:S05]  /*c360*/  IADD3 R104, R104, R106, RZ ;  /* 0x0000006a68687210 */ /* 0x000fca0007ffe0ff */
[----:B------:R1:W-:Y:S02]  /*c370*/  STS [R104+0x8000], R142 ;  /* 0x0080008e68007388 */ /* 0x0003e40000000800 */
.L_x_16:
[----:B------:R-:W-:Y:S01]  /*c380*/  @P6 BREAK B1 ;  /* 0x0000000000016942 */ /* 0x000fe20003800000 */
        /* <DEDUP_REMOVED lines=8> */
.L_x_17:
[----:B------:R-:W-:Y:S05]  /*c410*/  BSYNC B1 ;  /* 0x0000000000017941 */ /* 0x000fea0003800000 */
.L_x_13:
[----:B-1----:R-:W-:Y:S01]  /*c420*/  LOP3.LUT R104, R152, 0x7f, RZ, 0xc0, !PT ;  /* 0x0000007f98687812 */ /* 0x002fe200078ec0ff */
[----:B------:R-:W-:-:S03]  /*c430*/  IMAD.SHL.U32 R106, R151, 0x10, RZ ;  /* 0x00000010976a7824 */ /* 0x000fc600078e00ff */
[----:B------:R-:W-:-:S04]  /*c440*/  SHF.R.U32.HI R104, RZ, 0x3, R104 ;  /* 0x00000003ff687819 */ /* 0x000fc80000011668 */
[----:B------:R-:W-:-:S04]  /*c450*/  LOP3.LUT R104, R104, 0xc, RZ, 0xc0, !PT ;  /* 0x0000000c68687812 */ /* 0x000fc800078ec0ff */
[----:B------:R-:W-:-:S05]  /*c460*/  IADD3 R104, R104, R106, RZ ;  /* 0x0000006a68687210 */ /* 0x000fca0007ffe0ff */
[----:B------:R1:W-:Y:S02]  /*c470*/  @!P6 STS [R104+0x8000], R148 ;  /* 0x008000946800e388 */ /* 0x0003e40000000800 */
.L_x_18:
[----:B------:R-:W-:Y:S05]  /*c480*/  BSYNC B0 ;  /* 0x0000000000007941 */ /* 0x000fea0003800000 */
.L_x_12:
[----:B------:R-:W-:Y:S01]  /*c490*/  WARPSYNC 0xffffffff ;  /* 0xffffffff00007948 */ /* 0x000fe20003800000 */
[----:B------:R-:W2:Y:S04]  /*c4a0*/  LDL.64 R158, [R1+0x438] ;  /* 0x00043800019e7983 */ /* 0x000ea80000100a00 */
[----:B------:R-:W2:Y:S04]  /*c4b0*/  LDL.64 R138, [R1+0x430] ;  /* 0x00043000018a7983 */ /* 0x000ea80000100a00 */
[----:B------:R-:W4:Y:S04]  /*c4c0*/  LDL.64 R140, [R1+0x428] ;  /* 0x00042800018c7983 */ /* 0x000f280000100a00 */
[----:B-1----:R-:W2:Y:S04]  /*c4d0*/  LDL.64 R142, [R1+0x420] ;  /* 0x00042000018e7983 */ /* 0x002ea80000100a00 */
[----:B------:R-:W2:Y:S04]  /*c4e0*/  LDL.64 R156, [R1+0x418] ;  /* 0x00041800019c7983 */ /* 0x000ea80000100a00 */
[----:B------:R-:W2:Y:S04]  /*c4f0*/  LDL.64 R154, [R1+0x410] ;  /* 0x00041000019a7983 */ /* 0x000ea80000100a00 */
[----:B------:R-:W2:Y:S04]  /*c500*/  LDL.64 R152, [R1+0x408] ;  /* 0x0004080001987983 */ /* 0x000ea80000100a00 */
[----:B------:R-:W2:Y:S04]  /*c510*/  LDL.64 R150, [R1+0x400] ;  /* 0x0004000001967983 */ /* 0x000ea80000100a00 */
[----:B0-----:R-:W2:Y:S04]  /*c520*/  LDL.64 R148, [R1+0x3f8] ;  /* 0x0003f80001947983 */ /* 0x001ea80000100a00 */
        /* <DEDUP_REMOVED lines=20> */
[----:B-----5:R-:W-:Y:S04]  /*c670*/  STL [R1+0x990], R40 ;  /* 0x0009902801007387 */ /* 0x020fe80000100800 */
        /* <DEDUP_REMOVED lines=13> */
[----:B------:R-:W-:Y:S04]  /*c750*/  STL [R1+0x958], R52 ;  /* 0x0009583401007387 */ /* 0x000fe80000100800 */
[----:B------:R1:W-:Y:S04]  /*c760*/  STL [R1+0x954], R53 ;  /* 0x0009543501007387 */ /* 0x0003e80000100800 */
[----:B------:R-:W-:Y:S04]  /*c770*/  STL [R1+0x950], R54 ;  /* 0x0009503601007387 */ /* 0x000fe80000100800 */
[----:B------:R-:W-:Y:S04]  /*c780*/  STL [R1+0x94c], R55 ;  /* 0x00094c3701007387 */ /* 0x000fe80000100800 */
        /* <DEDUP_REMOVED lines=35> */
[----:B0-----:R-:W3:Y:S04]  /*c9c0*/  LDL.64 R50, [R1+0x3d8] ;  /* 0x0003d80001327983 */ /* 0x001ee80000100a00 */
[----:B------:R-:W-:Y:S06]  /*c9d0*/  BAR.SYNC.DEFER_BLOCKING 0x0 ;  /* 0x0000000000007b1d */ /* 0x000fec0000010000 */
[----:B-1----:R-:W3:Y:S04]  /*c9e0*/  LDL.64 R52, [R1+0x3e0] ;  /* 0x0003e00001347983 */ /* 0x002ee80000100a00 */
[----:B------:R-:W3:Y:S01]  /*c9f0*/  LDL.64 R56, [R1+0x3e8] ;  /* 0x0003e80001387983 */ /* 0x000ee20000100a00 */
[----:B--2---:R-:W-:-:S03]  /*ca00*/  IMAD.WIDE R142, R3, 0x2, R142 ;  /* 0x00000002038e7825 */ /* 0x004fc600078e028e */
[----:B------:R-:W2:Y:S04]  /*ca10*/  LDL.64 R46, [R1+0x3b8] ;  /* 0x0003b800012e7983 */ /* 0x000ea80000100a00 */
[----:B------:R-:W2:Y:S04]  /*ca20*/  LDL.64 R60, [R1+0x3f0] ;  /* 0x0003f000013c7983 */ /* 0x000ea80000100a00 */
[----:B------:R-:W2:Y:S04]  /*ca30*/  LDL.64 R40, [R1+0x3d0] ;  /* 0x0003d00001287983 */ /* 0x000ea80000100a00 */
[----:B------:R-:W0:Y:S04]  /*ca40*/  LDS R135, [R160.X4+0x8000] ;  /* 0x00800000a0877984 */ /* 0x000e280000004800 */
[----:B------:R-:W1:Y:S04]  /*ca50*/  LDS R104, [R160.X4+0x8200] ;  /* 0x00820000a0687984 */ /* 0x000e680000004800 */
[----:B------:R-:W2:Y:S04]  /*ca60*/  LDL.64 R48, [R1+0x3c0] ;  /* 0x0003c00001307983 */ /* 0x000ea80000100a00 */
[----:B------:R-:W2:Y:S04]  /*ca70*/  LDL.64 R44, [R1+0x3b0] ;  /* 0x0003b000012c7983 */ /* 0x000ea80000100a00 */
[----:B------:R-:W2:Y:S04]  /*ca80*/  LDL.64 R42, [R1+0x3a8] ;  /* 0x0003a800012a7983 */ /* 0x000ea80000100a00 */
[----:B------:R-:W2:Y:S04]  /*ca90*/  LDL.64 R6, [R1+0x390] ;  /* 0x0003900001067983 */ /* 0x000ea80000100a00 */
[----:B------:R-:W2:Y:S01]  /*caa0*/  LDL.64 R58, [R1+0x3c8] ;  /* 0x0003c800013a7983 */ /* 0x000ea20000100a00 */
[----:B----4-:R-:W-:-:S03]  /*cab0*/  IMAD.WIDE R140, R3, 0x2, R140 ;  /* 0x00000002038c7825 */ /* 0x010fc600078e028c */
[----:B------:R-:W4:Y:S01]  /*cac0*/  LDL.64 R62, [R1+0x388] ;  /* 0x00038800013e7983 */ /* 0x000f220000100a00 */
[----:B------:R-:W-:-:S03]  /*cad0*/  IMAD.WIDE R138, R3, 0x2, R138 ;  /* 0x00000002038a7825 */ /* 0x000fc600078e028a */
[----:B------:R-:W4:Y:S01]  /*cae0*/  LDL.64 R66, [R1+0x3a0] ;  /* 0x0003a00001427983 */ /* 0x000f220000100a00 */
[----:B------:R-:W-:-:S03]  /*caf0*/  IMAD.WIDE R148, R3, 0x2, R148 ;  /* 0x0000000203947825 */ /* 0x000fc600078e0294 */
[----:B------:R-:W4:Y:S04]  /*cb00*/  LDL.64 R64, [R1+0x398] ;  /* 0x0003980001407983 */ /* 0x000f280000100a00 */
[----:B0-----:R-:W0:Y:S04]  /*cb10*/  SHFL.BFLY PT, R136, R135, 0x2, 0x1f ;  /* 0x0c401f0087887f89 */ /* 0x001e2800000e0000 */
[----:B-1----:R-:W1:Y:S04]  /*cb20*/  SHFL.BFLY PT, R106, R104, 0x2, 0x1f ;  /* 0x0c401f00686a7f89 */ /* 0x002e6800000e0000 */
[----:B------:R-:W4:Y:S04]  /*cb30*/  LDL.64 R68, [R1+0x330] ;  /* 0x0003300001447983 */ /* 0x000f280000100a00 */
[----:B------:R-:W4:Y:S04]  /*cb40*/  LDL.64 R70, [R1+0x318] ;  /* 0x0003180001467983 */ /* 0x000f280000100a00 */
[----:B------:R-:W4:Y:S04]  /*cb50*/  LDL.64 R164, [R1+0x258] ;  /* 0x0002580001a47983 */ /* 0x000f280000100a00 */
[----:B------:R-:W4:Y:S01]  /*cb60*/  LDL.64 R166, [R1+0x260] ;  /* 0x0002600001a67983 */ /* 0x000f220000100a00 */
[----:B0-----:R-:W-:-:S03]  /*cb70*/  FADD R136, R135, R136 ;  /* 0x0000008887887221 */ /* 0x001fc60000000000 */
[----:B------:R-:W4:Y:S01]  /*cb80*/  LDL.64 R162, [R1+0x250] ;  /* 0x0002500001a27983 */ /* 0x000f220000100a00 */
[----:B-1----:R-:W-:-:S03]  /*cb90*/  FADD R106, R104, R106 ;  /* 0x0000006a686a7221 */ /* 0x002fc60000000000 */
[----:B------:R-:W0:Y:S04]  /*cba0*/  SHFL.BFLY PT, R135, R136, 0x1, 0x1f ;  /* 0x0c201f0088877f89 */ /* 0x000e2800000e0000 */
[----:B------:R-:W1:Y:S04]  /*cbb0*/  SHFL.BFLY PT, R104, R106, 0x1, 0x1f ;  /* 0x0c201f006a687f89 */ /* 0x000e6800000e0000 */
[----:B------:R-:W4:Y:S04]  /*cbc0*/  LDL.64 R170, [R1+0x200] ;  /* 0x0002000001aa7983 */ /* 0x000f280000100a00 */
[----:B------:R-:W4:Y:S01]  /*cbd0*/  LDL.64 R168, [R1+0x1f8] ;  /* 0x0001f80001a87983 */ /* 0x000f220000100a00 */
[----:B0-----:R-:W-:-:S02]  /*cbe0*/  FADD R135, R136, R135 ;  /* 0x0000008788877221 */ /* 0x001fc40000000000 */
[C---:B------:R-:W-:Y:S02]  /*cbf0*/  IMAD.WIDE R136, R3.reuse, 0x2, R158 ;  /* 0x0000000203887825 */ /* 0x040fe400078e029e */
[----:B------:R-:W4:Y:S02]  /*cc00*/  LDL.64 R158, [R1+0x2c0] ;  /* 0x0002c000019e7983 */ /* 0x000f240000100a00 */
[----:B-1----:R-:W-:Y:S02]  /*cc10*/  FADD R104, R106, R104 ;  /* 0x000000686a687221 */ /* 0x002fe40000000000 */
[----:B------:R-:W-:Y:S04]  /*cc20*/  @!P6 STS [R160.X4+0x8000], R135 ;  /* 0x00800087a000e388 */ /* 0x000fe80000004800 */
[----:B------:R0:W-:Y:S04]  /*cc30*/  @!P6 STS [R160.X4+0x8200], R104 ;  /* 0x00820068a000e388 */ /* 0x0001e80000004800 */
[----:B------:R-:W-:Y:S06]  /*cc40*/  BAR.SYNC.DEFER_BLOCKING 0x0 ;  /* 0x0000000000007b1d */ /* 0x000fec0000010000 */
[----:B0-----:R-:W4:Y:S04]  /*cc50*/  LDL.64 R160, [R1+0x218] ;  /* 0x0002180001a07983 */ /* 0x001f280000100a00 */
[----:B------:R0:W4:Y:S04]  /*cc60*/  LDG.E.U16 R72, [R142.64] ;  /* 0x000000068e487981 */ /* 0x000128000c1e1500 */
[----:B------:R1:W4:Y:S04]  /*cc70*/  LDG.E.U16 R54, [R140.64] ;  /* 0x000000068c367981 */ /* 0x000328000c1e1500 */
[----:B------:R1:W4:Y:S01]  /*cc80*/  LDG.E.U16 R198, [R138.64] ;  /* 0x000000068ac67981 */ /* 0x000322000c1e1500 */
[----:B0-----:R-:W-:-:S03]  /*cc90*/  IMAD.WIDE R142, R3, 0x2, R150 ;  /* 0x00000002038e7825 */ /* 0x001fc600078e0296 */
[----:B------:R0:W4:Y:S04]  /*cca0*/  LDG.E.U16 R208, [R136.64] ;  /* 0x0000000688d07981 */ /* 0x000128000c1e1500 */
[----:B------:R3:W4:Y:S01]  /*ccb0*/  LDG.E.U16 R73, [R142.64] ;  /* 0x000000068e497981 */ /* 0x000722000c1e1500 */
[----:B-1----:R-:W-:-:S03]  /*ccc0*/  IMAD.WIDE R140, R3, 0x2, R152 ;  /* 0x00000002038c7825 */ /* 0x002fc600078e0298 */
[----:B------:R1:W4:Y:S01]  /*ccd0*/  LDG.E.U16 R210, [R148.64] ;  /* 0x0000000694d27981 */ /* 0x000322000c1e1500 */
[----:B------:R-:W-:-:S03]  /*cce0*/  IMAD.WIDE R138, R3, 0x2, R154 ;  /* 0x00000002038a7825 */ /* 0x000fc600078e029a */
[----:B------:R1:W4:Y:S01]  /*ccf0*/  LDG.E.U16 R55, [R140.64] ;  /* 0x000000068c377981 */ /* 0x000322000c1e1500 */
[----:B0-----:R-:W-:-:S03]  /*cd00*/  IMAD.WIDE R136, R3, 0x2, R156 ;  /* 0x0000000203887825 */ /* 0x001fc600078e029c */
[----:B------:R0:W4:Y:S04]  /*cd10*/  LDG.E.U16 R199, [R138.64] ;  /* 0x000000068ac77981 */ /* 0x000128000c1e1500 */
[----:B------:R2:W4:Y:S04]  /*cd20*/  LDG.E.U16 R209, [R136.64] ;  /* 0x0000000688d17981 */ /* 0x000528000c1e1500 */
[----:B------:R-:W4:Y:S04]  /*cd30*/  LDL.64 R156, [R1+0x350] ;  /* 0x00035000019c7983 */ /* 0x000f280000100a00 */
[----:B------:R-:W4:Y:S04]  /*cd40*/  LDL.64 R154, [R1+0x348] ;  /* 0x00034800019a7983 */ /* 0x000f280000100a00 */
[----:B------:R-:W4:Y:S04]  /*cd50*/  LDL.64 R152, [R1+0x340] ;  /* 0x0003400001987983 */ /* 0x000f280000100a00 */
[----:B------:R-:W4:Y:S01]  /*cd60*/  LDL.64 R150, [R1+0x320] ;  /* 0x0003200001967983 */ /* 0x000f220000100a00 */
[----:B---3--:R-:W-:-:S03]  /*cd70*/  IMAD.WIDE R142, R3, 0x2, R50 ;  /* 0x00000002038e7825 */ /* 0x008fc600078e0232 */
[----:B------:R-:W3:Y:S04]  /*cd80*/  LDL.64 R50, [R1+0x380] ;  /* 0x0003800001327983 */ /* 0x000ee80000100a00 */
[----:B------:R2:W4:Y:S01]  /*cd90*/  LDG.E.U16 R211, [R142.64] ;  /* 0x000000068ed37981 */ /* 0x000522000c1e1500 */
[----:B-1----:R-:W-:-:S03]  /*cda0*/  IMAD.WIDE R140, R3, 0x2, R52 ;  /* 0x00000002038c7825 */ /* 0x002fc600078e0234 */
[----:B------:R-:W4:Y:S01]  /*cdb0*/  LDL.64 R52, [R1+0x370] ;  /* 0x0003700001347983 */ /* 0x000f220000100a00 */
[----:B0-----:R-:W-:-:S03]  /*cdc0*/  IMAD.WIDE R138, R3, 0x2, R56 ;  /* 0x00000002038a7825 */ /* 0x001fc600078e0238 */
[----:B------:R0:W4:Y:S04]  /*cdd0*/  LDG.E.U16 R74, [R140.64] ;  /* 0x000000068c4a7981 */ /* 0x000128000c1e1500 */
[----:B------:R1:W4:Y:S01]  /*cde0*/  LDG.E.U16 R56, [R138.64] ;  /* 0x000000068a387981 */ /* 0x000322000c1e1500 */
[----:B--2---:R-:W-:-:S03]  /*cdf0*/  IMAD.WIDE R136, R3, 0x2, R60 ;  /* 0x0000000203887825 */ /* 0x004fc600078e023c */
[----:B------:R-:W2:Y:S01]  /*ce00*/  LDL.64 R60, [R1+0x378] ;  /* 0x00037800013c7983 */ /* 0x000ea20000100a00 */
[----:B0-----:R-:W-:-:S03]  /*ce10*/  IMAD.WIDE R140, R3, 0x2, R46 ;  /* 0x00000002038c7825 */ /* 0x001fc600078e022e */
[----:B------:R-:W2:Y:S01]  /*ce20*/  LDL.64 R46, [R1+0x360] ;  /* 0x00036000012e7983 */ /* 0x000ea20000100a00 */
[----:B------:R-:W-:-:S03]  /*ce30*/  IMAD.WIDE R148, R3, 0x2, R40 ;  /* 0x0000000203947825 */ /* 0x000fc600078e0228 */
[----:B------:R0:W2:Y:S04]  /*ce40*/  LDG.E.U16 R216, [R140.64] ;  /* 0x000000068cd87981 */ /* 0x0000a8000c1e1500 */
[----:B------:R0:W2:Y:S01]  /*ce50*/  LDG.E.U16 R41, [R148.64] ;  /* 0x0000000694297981 */ /* 0x0000a2000c1e1500 */
[----:B-1----:R-:W-:-:S03]  /*ce60*/  IMAD.WIDE R138, R3, 0x2, R48 ;  /* 0x00000002038a7825 */ /* 0x002fc600078e0230 */
[----:B------:R-:W2:Y:S01]  /*ce70*/  LDL.64 R48, [R1+0x368] ;  /* 0x0003680001307983 */ /* 0x000ea20000100a00 */
[----:B------:R-:W-:-:S03]  /*ce80*/  IMAD.WIDE R142, R3, 0x2, R44 ;  /* 0x00000002038e7825 */ /* 0x000fc600078e022c */
[----:B------:R-:W2:Y:S01]  /*ce90*/  LDL.64 R44, [R1+0x358] ;  /* 0x00035800012c7983 */ /* 0x000ea20000100a00 */
[----:B0-----:R-:W-:-:S03]  /*cea0*/  IMAD.WIDE R148, R3, 0x2, R42 ;  /* 0x0000000203947825 */ /* 0x001fc600078e022a */
[----:B------:R0:W2:Y:S01]  /*ceb0*/  LDG.E.U16 R40, [R136.64] ;  /* 0x0000000688287981 */ /* 0x0000a2000c1e1500 */
[----:B------:R-:W-:-:S03]  /*cec0*/  IMAD.WIDE R140, R3, 0x2, R6 ;  /* 0x00000002038c7825 */ /* 0x000fc600078e0206 */
[----:B------:R-:W2:Y:S04]  /*ced0*/  LDL.64 R6, [R1+0x338] ;  /* 0x0003380001067983 */ /* 0x000ea80000100a00 */
[----:B------:R4:W2:Y:S01]  /*cee0*/  LDG.E.U16 R42, [R142.64] ;  /* 0x000000068e2a7981 */ /* 0x0008a2000c1e1500 */
[----:B0-----:R-:W-:-:S03]  /*cef0*/  IMAD.WIDE R136, R3, 0x2, R58 ;  /* 0x0000000203887825 */ /* 0x001fc600078e023a */
[----:B------:R3:W2:Y:S04]  /*cf00*/  LDG.E.U16 R58, [R148.64] ;  /* 0x00000006943a7981 */ /* 0x0006a8000c1e1500 */
[----:B------:R0:W2:Y:S04]  /*cf10*/  LDG.E.U16 R57, [R136.64] ;  /* 0x0000000688397981 */ /* 0x0000a8000c1e1500 */
[----:B------:R1:W2:Y:S04]  /*cf20*/  LDG.E.U16 R75, [R138.64] ;  /* 0x000000068a4b7981 */ /* 0x0002a8000c1e1500 */
[----:B------:R0:W2:Y:S01]  /*cf30*/  LDG.E.U16 R43, [R140.64] ;  /* 0x000000068c2b7981 */ /* 0x0000a2000c1e1500 */
[----:B---3--:R-:W-:-:S03]  /*cf40*/  IMAD.WIDE R148, R3, 0x2, R50 ;  /* 0x0000000203947825 */ /* 0x008fc600078e0232 */
[----:B------:R-:W3:Y:S01]  /*cf50*/  LDL.64 R50, [R1+0x328] ;  /* 0x0003280001327983 */ /* 0x000ee20000100a00 */
[----:B----4-:R-:W-:-:S03]  /*cf60*/  IMAD.WIDE R142, R3, 0x2, R62 ;  /* 0x00000002038e7825 */ /* 0x010fc600078e023e */
[----:B------:R-:W4:Y:S01]  /*cf70*/  LDL.64 R62, [R1+0x310] ;  /* 0x00031000013e7983 */ /* 0x000f220000100a00 */
[----:B0-----:R-:W-:-:S03]  /*cf80*/  IMAD.WIDE R136, R3, 0x2, R66 ;  /* 0x0000000203887825 */ /* 0x001fc600078e0242 */
[----:B------:R0:W4:Y:S01]  /*cf90*/  LDG.E.U16 R59, [R142.64] ;  /* 0x000000068e3b7981 */ /* 0x000122000c1e1500 */
[----:B-1----:R-:W-:-:S03]  /*cfa0*/  IMAD.WIDE R138, R3, 0x2, R64 ;  /* 0x00000002038a7825 */ /* 0x002fc600078e0240 */
[----:B------:R2:W4:Y:S04]  /*cfb0*/  LDG.E.U16 R4, [R136.64] ;  /* 0x0000000688047981 */ /* 0x000528000c1e1500 */
[----:B------:R1:W4:Y:S04]  /*cfc0*/  LDG.E.U16 R217, [R138.64] ;  /* 0x000000068ad97981 */ /* 0x000328000c1e1500 */
[----:B------:R1:W4:Y:S01]  /*cfd0*/  LDG.E.U16 R236, [R148.64] ;  /* 0x0000000694ec7981 */ /* 0x000322000c1e1500 */
[----:B--2---:R-:W-:-:S03]  /*cfe0*/  IMAD.WIDE R136, R3, 0x2, R60 ;  /* 0x0000000203887825 */ /* 0x004fc600078e023c */
[----:B------:R-:W2:Y:S01]  /*cff0*/  LDL.64 R66, [R1+0x300] ;  /* 0x0003000001427983 */ /* 0x000ea20000100a00 */
[----:B0-----:R-:W-:-:S03]  /*d000*/  IMAD.WIDE R142, R3, 0x2, R46 ;  /* 0x00000002038e7825 */ /* 0x001fc600078e022e */
[----:B------:R-:W2:Y:S01]  /*d010*/  LDL.64 R46, [R1+0x308] ;  /* 0x00030800012e7983 */ /* 0x000ea20000100a00 */
[----:B-1----:R-:W-:-:S03]  /*d020*/  IMAD.WIDE R138, R3, 0x2, R52 ;  /* 0x00000002038a7825 */ /* 0x002fc600078e0234 */
[----:B------:R-:W2:Y:S01]  /*d030*/  LDL.64 R64, [R1+0x2f8] ;  /* 0x0002f80001407983 */ /* 0x000ea20000100a00 */
[----:B------:R-:W-:-:S03]  /*d040*/  IMAD.WIDE R140, R3, 0x2, R48 ;  /* 0x00000002038c7825 */ /* 0x000fc600078e0230 */
[----:B------:R-:W2:Y:S01]  /*d050*/  LDL.64 R52, [R1+0x2f0] ;  /* 0x0002f00001347983 */ /* 0x000ea20000100a00 */
[----:B------:R-:W-:-:S03]  /*d060*/  IMAD.WIDE R148, R3, 0x2, R44 ;  /* 0x0000000203947825 */ /* 0x000fc600078e022c */
[----:B------:R-:W2:Y:S04]  /*d070*/  LDL.64 R48, [R1+0x2e8] ;  /* 0x0002e80001307983 */ /* 0x000ea80000100a00 */
[----:B------:R0:W2:Y:S04]  /*d080*/  LDG.E.U16 R218, [R136.64] ;  /* 0x0000000688da7981 */ /* 0x0000a8000c1e1500 */
[----:B------:R1:W2:Y:S04]  /*d090*/  LDG.E.U16 R235, [R142.64] ;  /* 0x000000068eeb7981 */ /* 0x0002a8000c1e1500 */
[----:B------:R1:W2:Y:S01]  /*d0a0*/  LDG.E.U16 R219, [R148.64] ;  /* 0x0000000694db7981 */ /* 0x0002a2000c1e1500 */
[----:B0-----:R-:W-:-:S03]  /*d0b0*/  IMAD.WIDE R136, R3, 0x2, R156 ;  /* 0x0000000203887825 */ /* 0x001fc600078e029c */
[----:B------:R-:W2:Y:S01]  /*d0c0*/  LDL.64 R156, [R1+0x2d8] ;  /* 0x0002d800019c7983 */ /* 0x000ea20000100a00 */
[----:B-1----:R-:W-:-:S03]  /*d0d0*/  IMAD.WIDE R142, R3, 0x2, R6 ;  /* 0x00000002038e7825 */ /* 0x002fc600078e0206 */
[----:B------:R-:W2:Y:S01]  /*d0e0*/  LDL.64 R6, [R1+0x2e0] ;  /* 0x0002e00001067983 */ /* 0x000ea20000100a00 */
[----:B------:R-:W-:-:S03]  /*d0f0*/  IMAD.WIDE R148, R3, 0x2, R68 ;  /* 0x0000000203947825 */ /* 0x000fc600078e0244 */
[----:B------:R-:W2:Y:S04]  /*d100*/  LDL.64 R68, [R1+0x2d0] ;  /* 0x0002d00001447983 */ /* 0x000ea80000100a00 */
[----:B------:R3:W2:Y:S04]  /*d110*/  LDG.E.U16 R223, [R136.64] ;  /* 0x0000000688df7981 */ /* 0x0006a8000c1e1500 */
[----:B------:R0:W2:Y:S04]  /*d120*/  LDG.E.U16 R44, [R138.64] ;  /* 0x000000068a2c7981 */ /* 0x0000a8000c1e1500 */
[----:B------:R1:W2:Y:S04]  /*d130*/  LDG.E.U16 R60, [R140.64] ;  /* 0x000000068c3c7981 */ /* 0x0002a8000c1e1500 */
[----:B------:R4:W2:Y:S01]  /*d140*/  LDG.E.U16 R212, [R142.64] ;  /* 0x000000068ed47981 */ /* 0x0008a2000c1e1500 */
[----:B0-----:R-:W-:-:S03]  /*d150*/  IMAD.WIDE R138, R3, 0x2, R154 ;  /* 0x00000002038a7825 */ /* 0x001fc600078e029a */
[----:B------:R-:W2:Y:S01]  /*d160*/  LDL.64 R154, [R1+0x2b8] ;  /* 0x0002b800019a7983 */ /* 0x000ea20000100a00 */
[----:B-1----:R-:W-:-:S03]  /*d170*/  IMAD.WIDE R140, R3, 0x2, R152 ;  /* 0x00000002038c7825 */ /* 0x002fc600078e0298 */
[----:B------:R-:W2:Y:S04]  /*d180*/  LDL.64 R152, [R1+0x2b0] ;  /* 0x0002b00001987983 */ /* 0x000ea80000100a00 */
[----:B------:R0:W2:Y:S04]  /*d190*/  LDG.E.U16 R61, [R138.64] ;  /* 0x000000068a3d7981 */ /* 0x0000a8000c1e1500 */
[----:B------:R1:W2:Y:S04]  /*d1a0*/  LDG.E.U16 R234, [R140.64] ;  /* 0x000000068cea7981 */ /* 0x0002a8000c1e1500 */
[----:B------:R0:W2:Y:S01]  /*d1b0*/  LDG.E.U16 R45, [R148.64] ;  /* 0x00000006942d7981 */ /* 0x0000a2000c1e1500 */
[----:B---3--:R-:W-:-:S03]  /*d1c0*/  IMAD.WIDE R136, R3, 0x2, R50 ;  /* 0x0000000203887825 */ /* 0x008fc600078e0232 */
[----:B------:R-:W3:Y:S01]  /*d1d0*/  LDL.64 R50, [R1+0x2c8] ;  /* 0x0002c80001327983 */ /* 0x000ee20000100a00 */
[----:B----4-:R-:W-:-:S03]  /*d1e0*/  IMAD.WIDE R142, R3, 0x2, R62 ;  /* 0x00000002038e7825 */ /* 0x010fc600078e023e */
[----:B------:R2:W4:Y:S01]  /*d1f0*/  LDG.E.U16 R62, [R136.64] ;  /* 0x00000006883e7981 */ /* 0x000522000c1e1500 */
[----:B0-----:R-:W-:-:S03]  /*d200*/  IMAD.WIDE R138, R3, 0x2, R150 ;  /* 0x00000002038a7825 */ /* 0x001fc600078e0296 */
[----:B------:R-:W4:Y:S01]  /*d210*/  LDL.64 R150, [R1+0x2a8] ;  /* 0x0002a80001967983 */ /* 0x000f220000100a00 */
[----:B-1----:R-:W-:-:S03]  /*d220*/  IMAD.WIDE R140, R3, 0x2, R70 ;  /* 0x00000002038c7825 */ /* 0x002fc600078e0246 */
[----:B------:R0:W4:Y:S04]  /*d230*/  LDG.E.U16 R233, [R138.64] ;  /* 0x000000068ae97981 */ /* 0x000128000c1e1500 */
[----:B------:R1:W4:Y:S04]  /*d240*/  LDG.E.U16 R213, [R140.64] ;  /* 0x000000068cd57981 */ /* 0x000328000c1e1500 */
[----:B------:R-:W4:Y:S01]  /*d250*/  LDL.64 R70, [R1+0x2a0] ;  /* 0x0002a00001467983 */ /* 0x000f220000100a00 */
[----:B--2---:R-:W-:-:S03]  /*d260*/  IMAD.WIDE R136, R3, 0x2, R66 ;  /* 0x0000000203887825 */ /* 0x004fc600078e0242 */
[----:B------:R-:W2:Y:S01]  /*d270*/  LDL.64 R66, [R1+0x298] ;  /* 0x0002980001427983 */ /* 0x000ea20000100a00 */
[----:B------:R-:W-:-:S03]  /*d280*/  IMAD.WIDE R148, R3, 0x2, R46 ;  /* 0x0000000203947825 */ /* 0x000fc600078e022e */
[----:B------:R1:W2:Y:S01]  /*d290*/  LDG.E.U16 R46, [R142.64] ;  /* 0x000000068e2e7981 */ /* 0x0002a2000c1e1500 */
[----:B0-----:R-:W-:-:S03]  /*d2a0*/  IMAD.WIDE R138, R3, 0x2, R64 ;  /* 0x00000002038a7825 */ /* 0x001fc600078e0240 */
[----:B------:R0:W2:Y:S01]  /*d2b0*/  LDG.E.U16 R63, [R148.64] ;  /* 0x00000006943f7981 */ /* 0x0000a2000c1e1500 */
[----:B-1----:R-:W-:-:S03]  /*d2c0*/  IMAD.WIDE R140, R3, 0x2, R52 ;  /* 0x00000002038c7825 */ /* 0x002fc600078e0234 */
[----:B------:R1:W2:Y:S01]  /*d2d0*/  LDG.E.U16 R232, [R136.64] ;  /* 0x0000000688e87981 */ /* 0x0002a2000c1e1500 */
[----:B------:R-:W-:-:S03]  /*d2e0*/  IMAD.WIDE R142, R3, 0x2, R48 ;  /* 0x00000002038e7825 */ /* 0x000fc600078e0230 */
[----:B------:R-:W2:Y:S04]  /*d2f0*/  LDL.64 R52, [R1+0x288] ;  /* 0x0002880001347983 */ /* 0x000ea80000100a00 */
[----:B------:R-:W2:Y:S04]  /*d300*/  LDL.64 R48, [R1+0x290] ;  /* 0x0002900001307983 */ /* 0x000ea80000100a00 */
[----:B------:R0:W2:Y:S04]  /*d310*/  LDG.E.U16 R214, [R138.64] ;  /* 0x000000068ad67981 */ /* 0x0000a8000c1e1500 */
[----:B------:R3:W2:Y:S01]  /*d320*/  LDG.E.U16 R222, [R140.64] ;  /* 0x000000068cde7981 */ /* 0x0006a2000c1e1500 */
[----:B-1----:R-:W-:-:S03]  /*d330*/  IMAD.WIDE R136, R3, 0x2, R156 ;  /* 0x0000000203887825 */ /* 0x002fc600078e029c */
[----:B------:R1:W2:Y:S01]  /*d340*/  LDG.E.U16 R64, [R142.64] ;  /* 0x000000068e407981 */ /* 0x0002a2000c1e1500 */
[----:B0-----:R-:W-:-:S03]  /*d350*/  IMAD.WIDE R148, R3, 0x2, R6 ;  /* 0x0000000203947825 */ /* 0x001fc600078e0206 */
[----:B------:R-:W2:Y:S01]  /*d360*/  LDL.64 R156, [R1+0x278] ;  /* 0x00027800019c7983 */ /* 0x000ea20000100a00 */
[----:B------:R-:W-:-:S03]  /*d370*/  IMAD.WIDE R138, R3, 0x2, R68 ;  /* 0x00000002038a7825 */ /* 0x000fc600078e0244 */
[----:B------:R-:W2:Y:S04]  /*d380*/  LDL.64 R6, [R1+0x280] ;  /* 0x0002800001067983 */ /* 0x000ea80000100a00 */
[----:B------:R-:W2:Y:S04]  /*d390*/  LDL.64 R68, [R1+0x270] ;  /* 0x0002700001447983 */ /* 0x000ea80000100a00 */
[----:B------:R0:W2:Y:S04]  /*d3a0*/  LDG.E.U16 R231, [R148.64] ;  /* 0x0000000694e77981 */ /* 0x0000a8000c1e1500 */
[----:B------:R0:W2:Y:S01]  /*d3b0*/  LDG.E.U16 R215, [R136.64] ;  /* 0x0000000688d77981 */ /* 0x0000a2000c1e1500 */
[----:B---3--:R-:W-:-:S03]  /*d3c0*/  IMAD.WIDE R140, R3, 0x2, R50 ;  /* 0x00000002038c7825 */ /* 0x008fc600078e0232 */
[----:B------:R4:W3:Y:S01]  /*d3d0*/  LDG.E.U16 R47, [R138.64] ;  /* 0x000000068a2f7981 */ /* 0x0008e2000c1e1500 */
[----:B0-----:R-:W-:-:S03]  /*d3e0*/  IMAD.WIDE R148, R3, 0x2, R154 ;  /* 0x0000000203947825 */ /* 0x001fc600078e029a */
[----:B------:R-:W3:Y:S04]  /*d3f0*/  LDL.64 R50, [R1+0x268] ;  /* 0x0002680001327983 */ /* 0x000ee80000100a00 */
[----:B------:R-:W3:Y:S01]  /*d400*/  LDL.64 R154, [R1+0x248] ;  /* 0x00024800019a7983 */ /* 0x000ee20000100a00 */
[----:B------:R-:W-:-:S03]  /*d410*/  IMAD.WIDE R136, R3, 0x2, R152 ;  /* 0x0000000203887825 */ /* 0x000fc600078e0298 */
[----:B------:R-:W3:Y:S01]  /*d420*/  LDL.64 R152, [R1+0x240] ;  /* 0x0002400001987983 */ /* 0x000ee20000100a00 */
[----:B-1----:R-:W-:-:S03]  /*d430*/  IMAD.WIDE R142, R3, 0x2, R158 ;  /* 0x00000002038e7825 */ /* 0x002fc600078e029e */
[----:B------:R0:W3:Y:S01]  /*d440*/  LDG.E.U16 R204, [R148.64] ;  /* 0x0000000694cc7981 */ /* 0x0000e2000c1e1500 */
[----:B----4-:R-:W-:-:S03]  /*d450*/  IMAD.WIDE R138, R3, 0x2, R150 ;  /* 0x00000002038a7825 */ /* 0x010fc600078e0296 */
[----:B------:R-:W4:Y:S04]  /*d460*/  LDL.64 R150, [R1+0x238] ;  /* 0x0002380001967983 */ /* 0x000f280000100a00 */
[----:B------:R1:W4:Y:S04]  /*d470*/  LDG.E.U16 R65, [R140.64] ;  /* 0x000000068c417981 */ /* 0x000328000c1e1500 */
[----:B------:R2:W4:Y:S04]  /*d480*/  LDG.E.U16 R230, [R142.64] ;  /* 0x000000068ee67981 */ /* 0x000528000c1e1500 */
[----:B------:R-:W4:Y:S01]  /*d490*/  LDL.64 R158, [R1+0x210] ;  /* 0x00021000019e7983 */ /* 0x000f220000100a00 */
[----:B-1----:R-:W-:-:S03]  /*d4a0*/  IMAD.WIDE R140, R3, 0x2, R70 ;  /* 0x00000002038c7825 */ /* 0x002fc600078e0246 */
[----:B------:R-:W4:Y:S01]  /*d4b0*/  LDL.64 R70, [R1+0x230] ;  /* 0x0002300001467983 */ /* 0x000f220000100a00 */
[----:B--2---:R-:W-:-:S03]  /*d4c0*/  IMAD.WIDE R142, R3, 0x2, R66 ;  /* 0x00000002038e7825 */ /* 0x004fc600078e0242 */
[----:B------:R1:W2:Y:S01]  /*d4d0*/  LDG.E.U16 R66, [R138.64] ;  /* 0x000000068a427981 */ /* 0x0002a2000c1e1500 */
[----:B0-----:R-:W-:-:S03]  /*d4e0*/  IMAD.WIDE R148, R3, 0x2, R48 ;  /* 0x0000000203947825 */ /* 0x001fc600078e0230 */
[----:B------:R0:W2:Y:S04]  /*d4f0*/  LDG.E.U16 R229, [R140.64] ;  /* 0x000000068ce57981 */ /* 0x0000a8000c1e1500 */
[----:B------:R0:W2:Y:S04]  /*d500*/  LDG.E.U16 R48, [R136.64] ;  /* 0x0000000688307981 */ /* 0x0000a8000c1e1500 */
[----:B------:R1:W2:Y:S04]  /*d510*/  LDG.E.U16 R205, [R142.64] ;  /* 0x000000068ecd7981 */ /* 0x0002a8000c1e1500 */
[----:B------:R3:W2:Y:S01]  /*d520*/  LDG.E.U16 R49, [R148.64] ;  /* 0x0000000694317981 */ /* 0x0006a2000c1e1500 */
[----:B0-----:R-:W-:-:S03]  /*d530*/  IMAD.WIDE R136, R3, 0x2, R52 ;  /* 0x0000000203887825 */ /* 0x001fc600078e0234 */
[----:B------:R-:W2:Y:S01]  /*d540*/  LDL.64 R52, [R1+0x228] ;  /* 0x0002280001347983 */ /* 0x000ea20000100a00 */
[----:B------:R-:W-:-:S03]  /*d550*/  IMAD.WIDE R140, R3, 0x2, R156 ;  /* 0x00000002038c7825 */ /* 0x000fc600078e029c */
[----:B------:R-:W2:Y:S01]  /*d560*/  LDL.64 R156, [R1+0x208] ;  /* 0x00020800019c7983 */ /* 0x000ea20000100a00 */
[----:B-1----:R-:W-:-:S03]  /*d570*/  IMAD.WIDE R138, R3, 0x2, R6 ;  /* 0x00000002038a7825 */ /* 0x002fc600078e0206 */
[----:B------:R-:W2:Y:S01]  /*d580*/  LDL.64 R6, [R1+0x220] ;  /* 0x0002200001067983 */ /* 0x000ea20000100a00 */
[----:B------:R-:W-:-:S03]  /*d590*/  IMAD.WIDE R142, R3, 0x2, R68 ;  /* 0x00000002038e7825 */ /* 0x000fc600078e0244 */
[----:B------:R0:W2:Y:S04]  /*d5a0*/  LDG.E.U16 R227, [R138.64] ;  /* 0x000000068ae37981 */ /* 0x0000a8000c1e1500 */
[----:B------:R1:W2:Y:S04]  /*d5b0*/  LDG.E.U16 R67, [R136.64] ;  /* 0x0000000688437981 */ /* 0x0002a8000c1e1500 */
[----:B------:R1:W2:Y:S01]  /*d5c0*/  LDG.E.U16 R206, [R140.64] ;  /* 0x000000068cce7981 */ /* 0x0002a2000c1e1500 */
[----:B0-----:R-:W-:-:S03]  /*d5d0*/  IMAD.WIDE R138, R3, 0x2, R164 ;  /* 0x00000002038a7825 */ /* 0x001fc600078e02a4 */
[----:B------:R-:W2:Y:S01]  /*d5e0*/  LDL.64 R164, [R1+0x1f0] ;  /* 0x0001f00001a47983 */ /* 0x000ea20000100a00 */
[----:B---3--:R-:W-:-:S03]  /*d5f0*/  IMAD.WIDE R148, R3, 0x2, R50 ;  /* 0x0000000203947825 */ /* 0x008fc600078e0232 */
[----:B------:R0:W3:Y:S04]  /*d600*/  LDG.E.U16 R207, [R138.64] ;  /* 0x000000068acf7981 */ /* 0x0000e8000c1e1500 */
[----:B------:R0:W3:Y:S04]  /*d610*/  LDG.E.U16 R50, [R142.64] ;  /* 0x000000068e327981 */ /* 0x0000e8000c1e1500 */
[----:B------:R1:W3:Y:S01]  /*d620*/  LDG.E.U16 R68, [R148.64] ;  /* 0x0000000694447981 */ /* 0x0002e2000c1e1500 */
[----:B0-----:R-:W-:-:S03]  /*d630*/  IMAD.WIDE R142, R3, 0x2, R154 ;  /* 0x00000002038e7825 */ /* 0x001fc600078e029a */
[----:B------:R-:W3:Y:S01]  /*d640*/  LDL.64 R154, [R1+0x1e8] ;  /* 0x0001e800019a7983 */ /* 0x000ee20000100a00 */
[----:B-1----:R-:W-:-:S03]  /*d650*/  IMAD.WIDE R148, R3, 0x2, R152 ;  /* 0x0000000203947825 */ /* 0x002fc600078e0298 */
[----:B------:R-:W3:Y:S01]  /*d660*/  LDL.64 R152, [R1+0x1d0] ;  /* 0x0001d00001987983 */ /* 0x000ee20000100a00 */
[----:B------:R-:W-:-:S03]  /*d670*/  IMAD.WIDE R136, R3, 0x2, R166 ;  /* 0x0000000203887825 */ /* 0x000fc600078e02a6 */
[----:B------:R0:W3:Y:S01]  /*d680*/  LDG.E.U16 R220, [R148.64] ;  /* 0x0000000694dc7981 */ /* 0x0000e2000c1e1500 */
[----:B------:R-:W-:-:S03]  /*d690*/  IMAD.WIDE R140, R3, 0x2, R162 ;  /* 0x00000002038c7825 */ /* 0x000fc600078e02a2 */
[----:B------:R4:W3:Y:S04]  /*d6a0*/  LDG.E.U16 R221, [R136.64] ;  /* 0x0000000688dd7981 */ /* 0x0008e8000c1e1500 */
[----:B------:R2:W3:Y:S04]  /*d6b0*/  LDG.E.U16 R51, [R140.64] ;  /* 0x000000068c337981 */ /* 0x0004e8000c1e1500 */
[----:B0-----:R-:W3:Y:S01]  /*d6c0*/  LDL.64 R148, [R1+0x1d8] ;  /* 0x0001d80001947983 */ /* 0x001ee20000100a00 */
[----:B----4-:R-:W-:-:S03]  /*d6d0*/  IMAD.WIDE R136, R3, 0x2, R150 ;  /* 0x0000000203887825 */ /* 0x010fc600078e0296 */
[----:B------:R-:W4:Y:S04]  /*d6e0*/  LDL.64 R162, [R1+0x1e0] ;  /* 0x0001e00001a27983 */ /* 0x000f280000100a00 */
[----:B------:R0:W4:Y:S01]  /*d6f0*/  LDG.E.U16 R196, [R136.64] ;  /* 0x0000000688c47981 */ /* 0x000122000c1e1500 */
[----:B------:R-:W-:-:S03]  /*d700*/  IMAD.WIDE R138, R3, 0x2, R70 ;  /* 0x00000002038a7825 */ /* 0x000fc600078e0246 */
[----:B------:R-:W4:Y:S04]  /*d710*/  LDL.64 R150, [R1+0x1c0] ;  /* 0x0001c00001967983 */ /* 0x000f280000100a00 */
[----:B------:R1:W4:Y:S01]  /*d720*/  LDG.E.U16 R69, [R142.64] ;  /* 0x000000068e457981 */ /* 0x000322000c1e1500 */
[----:B0-----:R-:W-:-:S03]  /*d730*/  IMAD.WIDE R136, R3, 0x2, R160 ;  /* 0x0000000203887825 */ /* 0x001fc600078e02a0 */
[----:B------:R-:W4:Y:S01]  /*d740*/  LDL.64 R160, [R1+0x1b8] ;  /* 0x0001b80001a07983 */ /* 0x000f220000100a00 */
[----:B--2---:R-:W-:-:S03]  /*d750*/  IMAD.WIDE R140, R3, 0x2, R52 ;  /* 0x00000002038c7825 */ /* 0x004fc600078e0234 */
[----:B------:R0:W2:Y:S04]  /*d760*/  LDG.E.U16 R197, [R136.64] ;  /* 0x0000000688c57981 */ /* 0x0000a8000c1e1500 */
[----:B------:R0:W2:Y:S01]  /*d770*/  LDG.E.U16 R70, [R140.64] ;  /* 0x000000068c467981 */ /* 0x0000a2000c1e1500 */
[----:B-1----:R-:W-:-:S03]  /*d780*/  IMAD.WIDE R142, R3, 0x2, R6 ;  /* 0x00000002038e7825 */ /* 0x002fc600078e0206 */
[----:B------:R-:W2:Y:S01]  /*d790*/  LDL.64 R166, [R1+0x1c8] ;  /* 0x0001c80001a67983 */ /* 0x000ea20000100a00 */
[----:B0-----:R-:W-:-:S03]  /*d7a0*/  IMAD.WIDE R136, R3, 0x2, R170 ;  /* 0x0000000203887825 */ /* 0x001fc600078e02aa */
[----:B------:R0:W2:Y:S01]  /*d7b0*/  LDG.E.U16 R7, [R142.64] ;  /* 0x000000068e077981 */ /* 0x0000a2000c1e1500 */
[----:B------:R-:W-:-:S03]  /*d7c0*/  IMAD.WIDE R140, R3, 0x2, R156 ;  /* 0x00000002038c7825 */ /* 0x000fc600078e029c */
[----:B------:R-:W2:Y:S04]  /*d7d0*/  LDL.64 R156, [R1+0x1a8] ;  /* 0x0001a800019c7983 */ /* 0x000ea80000100a00 */
[----:B------:R1:W2:Y:S04]  /*d7e0*/  LDG.E.U16 R71, [R140.64] ;  /* 0x000000068c477981 */ /* 0x0002a8000c1e1500 */
[----:B------:R3:W2:Y:S04]  /*d7f0*/  LDG.E.U16 R252, [R136.64] ;  /* 0x0000000688fc7981 */ /* 0x0006a8000c1e1500 */
[----:B0-----:R-:W2:Y:S01]  /*d800*/  LDL.64 R142, [R1+0x1a0] ;  /* 0x0001a000018e7983 */ /* 0x001ea20000100a00 */
[----:B-1----:R-:W-:-:S03]  /*d810*/  IMAD.WIDE R140, R3, 0x2, R164 ;  /* 0x00000002038c7825 */ /* 0x002fc600078e02a4 */
[----:B------:R-:W2:Y:S04]  /*d820*/  LDL.64 R164, [R1+0x190] ;  /* 0x0001900001a47983 */ /* 0x000ea80000100a00 */
[----:B------:R0:W2:Y:S04]  /*d830*/  LDG.E.U16 R52, [R138.64] ;  /* 0x000000068a347981 */ /* 0x0000a8000c1e1500 */
[----:B------:R1:W2:Y:S01]  /*d840*/  LDG.E.U16 R250, [R140.64] ;  /* 0x000000068cfa7981 */ /* 0x0002a2000c1e1500 */
[----:B---3--:R-:W-:-:S03]  /*d850*/  IMAD.WIDE R136, R3, 0x2, R154 ;  /* 0x0000000203887825 */ /* 0x008fc600078e029a */
[----:B------:R-:W3:Y:S04]  /*d860*/  LDL.64 R154, [R1+0x198] ;  /* 0x00019800019a7983 */ /* 0x000ee80000100a00 */
[----:B------:R0:W3:Y:S02]  /*d870*/  LDG.E.U16 R249, [R136.64] ;  /* 0x0000000688f97981 */ /* 0x0000e4000c1e1500 */
[C---:B0-----:R-:W-:Y:S02]  /*d880*/  IMAD.WIDE R136, R3.reuse, 0x2, R152 ;  /* 0x0000000203887825 */ /* 0x041fe400078e0298 */
[----:B------:R-:W3:Y:S02]  /*d890*/  LDL.64 R152, [R1+0x178] ;  /* 0x0001780001987983 */ /* 0x000ee40000100a00 */
[----:B------:R-:W-:-:S02]  /*d8a0*/  IMAD.WIDE R138, R3, 0x2, R158 ;  /* 0x00000002038a7825 */ /* 0x000fc400078e029e */
[----:B------:R-:W3:Y:S02]  /*d8b0*/  LDL.64 R158, [R1+0x1b0] ;  /* 0x0001b000019e7983 */ /* 0x000ee40000100a00 */
[C---:B-1----:R-:W-:Y:S02]  /*d8c0*/  IMAD.WIDE R140, R3.reuse, 0x2, R148 ;  /* 0x00000002038c7825 */ /* 0x042fe400078e0294 */
[----:B------:R0:W3:Y:S04]  /*d8d0*/  LDG.E.U16 R53, [R138.64] ;  /* 0x000000068a357981 */ /* 0x0000e8000c1e1500 */
[----:B------:R4:W3:Y:S04]  /*d8e0*/  LDG.E.U16 R247, [R140.64] ;  /* 0x000000068cf77981 */ /* 0x0008e8000c1e1500 */
[----:B------:R1:W3:Y:S01]  /*d8f0*/  LDG.E.U16 R246, [R136.64] ;  /* 0x0000000688f67981 */ /* 0x0002e2000c1e1500 */
[----:B0-----:R-:W-:-:S03]  /*d900*/  IMAD.WIDE R138, R3, 0x2, R168 ;  /* 0x00000002038a7825 */ /* 0x001fc600078e02a8 */
[----:B------:R-:W3:Y:S01]  /*d910*/  LDL.64 R148, [R1+0x188] ;  /* 0x0001880001947983 */ /* 0x000ee20000100a00 */
[----:B----4-:R-:W-:-:S03]  /*d920*/  IMAD.WIDE R140, R3, 0x2, R150 ;  /* 0x00000002038c7825 */ /* 0x010fc600078e0296 */
[----:B------:R0:W4:Y:S01]  /*d930*/  LDG.E.U16 R251, [R138.64] ;  /* 0x000000068afb7981 */ /* 0x000122000c1e1500 */
[----:B-1----:R-:W-:-:S03]  /*d940*/  IMAD.WIDE R136, R3, 0x2, R160 ;  /* 0x0000000203887825 */ /* 0x002fc600078e02a0 */
[----:B------:R2:W4:Y:S04]  /*d950*/  LDG.E.U16 R244, [R140.64] ;  /* 0x000000068cf47981 */ /* 0x000528000c1e1500 */
[----:B------:R-:W4:Y:S01]  /*d960*/  LDL.64 R160, [R1+0x168] ;  /* 0x0001680001a07983 */ /* 0x000f220000100a00 */
[----:B0-----:R-:W-:-:S03]  /*d970*/  IMAD.WIDE R138, R3, 0x2, R162 ;  /* 0x00000002038a7825 */ /* 0x001fc600078e02a2 */
[----:B------:R-:W4:Y:S04]  /*d980*/  LDL.64 R162, [R1+0x180] ;  /* 0x0001800001a27983 */ /* 0x000f280000100a00 */
[----:B------:R0:W4:Y:S01]  /*d990*/  LDG.E.U16 R243, [R136.64] ;  /* 0x0000000688f37981 */ /* 0x000122000c1e1500 */
[----:B--2---:R-:W-:-:S03]  /*d9a0*/  IMAD.WIDE R140, R3, 0x2, R156 ;  /* 0x00000002038c7825 */ /* 0x004fc600078e029c */
[----:B------:R-:W2:Y:S04]  /*d9b0*/  LDL.64 R156, [R1+0x158] ;  /* 0x00015800019c7983 */ /* 0x000ea80000100a00 */
[----:B------:R1:W2:Y:S04]  /*d9c0*/  LDG.E.U16 R241, [R140.64] ;  /* 0x000000068cf17981 */ /* 0x0002a8000c1e1500 */
[----:B------:R1:W2:Y:S01]  /*d9d0*/  LDG.E.U16 R248, [R138.64] ;  /* 0x000000068af87981 */ /* 0x0002a2000c1e1500 */
[----:B0-----:R-:W-:-:S03]  /*d9e0*/  IMAD.WIDE R136, R3, 0x2, R142 ;  /* 0x0000000203887825 */ /* 0x001fc600078e028e */
[----:B------:R-:W2:Y:S01]  /*d9f0*/  LDL.64 R142, [R1+0x150] ;  /* 0x00015000018e7983 */ /* 0x000ea20000100a00 */
[----:B-1----:R-:W-:-:S03]  /*da00*/  IMAD.WIDE R140, R3, 0x2, R164 ;  /* 0x00000002038c7825 */ /* 0x002fc600078e02a4 */
[----:B------:R-:W2:Y:S04]  /*da10*/  LDL.64 R150, [R1+0x170] ;  /* 0x0001700001967983 */ /* 0x000ea80000100a00 */
[----:B------:R3:W2:Y:S01]  /*da20*/  LDG.E.U16 R238, [R140.64] ;  /* 0x000000068cee7981 */ /* 0x0006a2000c1e1500 */
[----:B------:R-:W-:-:S03]  /*da30*/  IMAD.WIDE R138, R3, 0x2, R166 ;  /* 0x00000002038a7825 */ /* 0x000fc600078e02a6 */
[----:B------:R0:W2:Y:S04]  /*da40*/  LDG.E.U16 R240, [R136.64] ;  /* 0x0000000688f07981 */ /* 0x0000a8000c1e1500 */
[----:B------:R1:W2:Y:S01]  /*da50*/  LDG.E.U16 R245, [R138.64] ;  /* 0x000000068af57981 */ /* 0x0002a2000c1e1500 */
[----:B---3--:R-:W-:-:S03]  /*da60*/  IMAD.WIDE R140, R3, 0x2, R152 ;  /* 0x00000002038c7825 */ /* 0x008fc600078e0298 */
[----:B------:R-:W3:Y:S01]  /*da70*/  LDL.64 R152, [R1+0x138] ;  /* 0x0001380001987983 */ /* 0x000ee20000100a00 */
[----:B-1----:R-:W-:-:S03]  /*da80*/  IMAD.WIDE R138, R3, 0x2, R158 ;  /* 0x00000002038a7825 */ /* 0x002fc600078e029e */
[----:B------:R1:W3:Y:S04]  /*da90*/  LDG.E.U16 R189, [R140.64] ;  /* 0x000000068cbd7981 */ /* 0x0002e8000c1e1500 */
[----:B------:R0:W3:Y:S04]  /*daa0*/  LDG.E.U16 R242, [R138.64] ;  /* 0x000000068af27981 */ /* 0x0000e8000c1e1500 */
[----:B------:R-:W3:Y:S04]  /*dab0*/  LDL.64 R158, [R1+0x160] ;  /* 0x00016000019e7983 */ /* 0x000ee80000100a00 */
[----:B-1----:R-:W3:Y:S01]  /*dac0*/  LDL.64 R140, [R1+0x128] ;  /* 0x00012800018c7983 */ /* 0x002ee20000100a00 */
[----:B0-----:R-:W-:-:S03]  /*dad0*/  IMAD.WIDE R138, R3, 0x2, R154 ;  /* 0x00000002038a7825 */ /* 0x001fc600078e029a */
[----:B------:R-:W3:Y:S04]  /*dae0*/  LDL.64 R154, [R1+0x148] ;  /* 0x00014800019a7983 */ /* 0x000ee80000100a00 */
[----:B------:R4:W3:Y:S02]  /*daf0*/  LDG.E.U16 R239, [R138.64] ;  /* 0x000000068aef7981 */ /* 0x0008e4000c1e1500 */
[----:B----4-:R-:W-:-:S05]  /*db00*/  IMAD.WIDE R138, R3, 0x2, R162 ;  /* 0x00000002038a7825 */ /* 0x010fca00078e02a2 */
[----:B------:R0:W4:Y:S01]  /*db10*/  LDG.E.U16 R190, [R138.64] ;  /* 0x000000068abe7981 */ /* 0x000122000c1e1500 */
[----:B--2---:R-:W-:-:S03]  /*db20*/  IMAD.WIDE R174, R3, 0x2, R156 ;  /* 0x0000000203ae7825 */ /* 0x004fc600078e029c */
[----:B------:R-:W2:Y:S01]  /*db30*/  LDL.64 R156, [R1+0x110] ;  /* 0x00011000019c7983 */ /* 0x000ea20000100a00 */
[----:B------:R-:W-:-:S03]  /*db40*/  IMAD.WIDE R136, R3, 0x2, R148 ;  /* 0x0000000203887825 */ /* 0x000fc600078e0294 */
[----:B------:R-:W4:Y:S01]  /*db50*/  LDL.64 R148, [R1+0x140] ;  /* 0x0001400001947983 */ /* 0x000f220000100a00 */
[----:B0-----:R-:W-:-:S03]  /*db60*/  IMAD.WIDE R138, R3, 0x2, R160 ;  /* 0x00000002038a7825 */ /* 0x001fc600078e02a0 */
[----:B------:R0:W4:Y:S04]  /*db70*/  LDG.E.U16 R191, [R136.64] ;  /* 0x0000000688bf7981 */ /* 0x000128000c1e1500 */
[----:B------:R1:W4:Y:S01]  /*db80*/  LDG.E.U16 R183, [R138.64] ;  /* 0x000000068ab77981 */ /* 0x000322000c1e1500 */
[C---:B------:R-:W-:Y:S02]  /*db90*/  FMUL R76, R105.reuse, R76 ;  /* 0x0000004c694c7220 */ /* 0x040fe40000400000 */
[C---:B------:R-:W-:Y:S02]  /*dba0*/  FMUL R77, R105.reuse, R77 ;  /* 0x0000004d694d7220 */ /* 0x040fe40000400000 */
[C---:B------:R-:W-:Y:S02]  /*dbb0*/  FMUL R80, R105.reuse, R80 ;  /* 0x0000005069507220 */ /* 0x040fe40000400000 */
[----:B------:R-:W-:-:S02]  /*dbc0*/  FMUL R81, R105, R81 ;  /* 0x0000005169517220 */ /* 0x000fc40000400000 */
[C---:B------:R-:W-:Y:S02]  /*dbd0*/  FMUL R84, R105.reuse, R84 ;  /* 0x0000005469547220 */ /* 0x040fe40000400000 */
[C---:B------:R-:W-:Y:S02]  /*dbe0*/  FMUL R85, R105.reuse, R85 ;  /* 0x0000005569557220 */ /* 0x040fe40000400000 */
[C---:B------:R-:W-:Y:S02]  /*dbf0*/  FMUL R88, R105.reuse, R88 ;  /* 0x0000005869587220 */ /* 0x040fe40000400000 */
[C---:B------:R-:W-:Y:S02]  /*dc00*/  FMUL R89, R105.reuse, R89 ;  /* 0x0000005969597220 */ /* 0x040fe40000400000 */
[C---:B------:R-:W-:Y:S02]  /*dc10*/  FMUL R92, R105.reuse, R92 ;  /* 0x0000005c695c7220 */ /* 0x040fe40000400000 */
[----:B------:R-:W-:-:S02]  /*dc20*/  FMUL R93, R105, R93 ;  /* 0x0000005d695d7220 */ /* 0x000fc40000400000 */
[C---:B------:R-:W-:Y:S02]  /*dc30*/  FMUL R96, R105.reuse, R96 ;  /* 0x0000006069607220 */ /* 0x040fe40000400000 */
[C---:B------:R-:W-:Y:S02]  /*dc40*/  FMUL R97, R105.reuse, R97 ;  /* 0x0000006169617220 */ /* 0x040fe40000400000 */
[C---:B------:R-:W-:Y:S02]  /*dc50*/  FMUL R100, R105.reuse, R100 ;  /* 0x0000006469647220 */ /* 0x040fe40000400000 */
[----:B------:R-:W-:Y:S01]  /*dc60*/  FMUL R101, R105, R101 ;  /* 0x0000006569657220 */ /* 0x000fe20000400000 */
[----:B------:R-:W0:Y:S01]  /*dc70*/  S2R R6, SR_TID.X ;  /* 0x0000000000067919 */ /* 0x000e220000002100 */
[----:B-1----:R-:W-:-:S03]  /*dc80*/  IMAD.WIDE R138, R3, 0x2, R142 ;  /* 0x00000002038a7825 */ /* 0x002fc600078e028e */
[----:B------:R-:W4:Y:S04]  /*dc90*/  LDL.64 R142, [R1+0x120] ;  /* 0x00012000018e7983 */ /* 0x000f280000100a00 */
[----:B------:R3:W4:Y:S01]  /*dca0*/  LDG.E.U16 R173, [R138.64] ;  /* 0x000000068aad7981 */ /* 0x000722000c1e1500 */
[C---:B------:R-:W-:Y:S02]  /*dcb0*/  FMUL R78, R107.reuse, R78 ;  /* 0x0000004e6b4e7220 */ /* 0x040fe40000400000 */
[----:B------:R-:W-:Y:S01]  /*dcc0*/  FMUL R79, R107, R79 ;  /* 0x0000004f6b4f7220 */ /* 0x000fe20000400000 */
[----:B------:R-:W4:Y:S01]  /*dcd0*/  LDG.E.U16 R174, [R174.64] ;  /* 0x00000006aeae7981 */ /* 0x000f22000c1e1500 */
[----:B---3--:R-:W-:-:S03]  /*dce0*/  IMAD.WIDE R138, R3, 0x2, R152 ;  /* 0x00000002038a7825 */ /* 0x008fc600078e0298 */
[----:B------:R-:W3:Y:S01]  /*dcf0*/  LDL.64 R152, [R1+0xf8] ;  /* 0x0000f80001987983 */ /* 0x000ee20000100a00 */
[----:B------:R-:W-:-:S03]  /*dd00*/  IMAD.WIDE R140, R3, 0x2, R140 ;  /* 0x00000002038c7825 */ /* 0x000fc600078e028c */
[----:B------:R1:W3:Y:S04]  /*dd10*/  LDG.E.U16 R169, [R138.64] ;  /* 0x000000068aa97981 */ /* 0x0002e8000c1e1500 */
[----:B------:R2:W3:Y:S01]  /*dd20*/  LDG.E.U16 R167, [R140.64] ;  /* 0x000000068ca77981 */ /* 0x0004e2000c1e1500 */
[----:B0-----:R-:W-:-:S03]  /*dd30*/  IMAD.WIDE R136, R3, 0x2, R150 ;  /* 0x0000000203887825 */ /* 0x001fc600078e0296 */
[----:B------:R-:W3:Y:S01]  /*dd40*/  LDL.64 R150, [R1+0x130] ;  /* 0x0001300001967983 */ /* 0x000ee20000100a00 */
[----:B------:R-:W-:-:S03]  /*dd50*/  IMAD.WIDE R180, R3, 0x2, R158 ;  /* 0x0000000203b47825 */ /* 0x000fc600078e029e */
[----:B------:R-:W3:Y:S04]  /*dd60*/  LDL.64 R158, [R1+0x118] ;  /* 0x00011800019e7983 */ /* 0x000ee80000100a00 */
[----:B------:R0:W3:Y:S04]  /*dd70*/  LDG.E.U16 R188, [R136.64] ;  /* 0x0000000688bc7981 */ /* 0x0000e8000c1e1500 */
[----:B------:R0:W3:Y:S01]  /*dd80*/  LDG.E.U16 R180, [R180.64] ;  /* 0x00000006b4b47981 */ /* 0x0000e2000c1e1500 */
[----:B--2---:R-:W-:-:S03]  /*dd90*/  IMAD.WIDE R140, R3, 0x2, R156 ;  /* 0x00000002038c7825 */ /* 0x004fc600078e029c */
[----:B------:R-:W2:Y:S04]  /*dda0*/  LDL.64 R156, [R1+0xd8] ;  /* 0x0000d800019c7983 */ /* 0x000ea80000100a00 */
[----:B------:R3:W2:Y:S01]  /*ddb0*/  LDG.E.U16 R164, [R140.64] ;  /* 0x000000068ca47981 */ /* 0x0006a2000c1e1500 */
[----:B0-----:R-:W-:-:S03]  /*ddc0*/  IMAD.WIDE R136, R3, 0x2, R154 ;  /* 0x0000000203887825 */ /* 0x001fc600078e029a */
[----:B------:R-:W2:Y:S01]  /*ddd0*/  LDL.64 R154, [R1+0x100] ;  /* 0x00010000019a7983 */ /* 0x000ea20000100a00 */
[----:B----4-:R-:W-:-:S03]  /*dde0*/  IMAD.WIDE R170, R3, 0x2, R148 ;  /* 0x0000000203aa7825 */ /* 0x010fc600078e0294 */
[----:B------:R-:W4:Y:S04]  /*ddf0*/  LDL.64 R148, [R1+0x108] ;  /* 0x0001080001947983 */ /* 0x000f280000100a00 */
[----:B------:R0:W4:Y:S01]  /*de00*/  LDG.E.U16 R172, [R136.64] ;  /* 0x0000000688ac7981 */ /* 0x000122000c1e1500 */
[----:B-1----:R-:W-:-:S03]  /*de10*/  IMAD.WIDE R138, R3, 0x2, R142 ;  /* 0x00000002038a7825 */ /* 0x002fc600078e028e */
[----:B------:R-:W1:Y:S04]  /*de20*/  S2R R181, SR_TID.X ;  /* 0x0000000000b57919 */ /* 0x000e680000002100 */
[----:B------:R4:W4:Y:S04]  /*de30*/  LDG.E.U16 R166, [R138.64] ;  /* 0x000000068aa67981 */ /* 0x000928000c1e1500 */
[----:B------:R-:W4:Y:S01]  /*de40*/  LDL.64 R142, [R1+0xe8] ;  /* 0x0000e800018e7983 */ /* 0x000f220000100a00 */
[----:B------:R-:W-:Y:S01]  /*de50*/  LOP3.LUT R6, R6, 0x1c, RZ, 0xc0, !PT ;  /* 0x0000001c06067812 */ /* 0x000fe200078ec0ff */
[----:B------:R-:W-:-:S02]  /*de60*/  FMUL R82, R107, R82 ;  /* 0x000000526b527220 */ /* 0x000fc40000400000 */
[----:B------:R-:W-:Y:S01]  /*de70*/  FMUL R83, R107, R83 ;  /* 0x000000536b537220 */ /* 0x000fe20000400000 */
[----:B------:R-:W4:Y:S01]  /*de80*/  LDG.E.U16 R170, [R170.64] ;  /* 0x00000006aaaa7981 */ /* 0x000f22000c1e1500 */
[----:B---3--:R-:W-:-:S03]  /*de90*/  IMAD.WIDE R140, R3, 0x2, R152 ;  /* 0x00000002038c7825 */ /* 0x008fc600078e0298 */
[----:B------:R-:W3:Y:S04]  /*dea0*/  LDL.64 R152, [R1+0xb8] ;  /* 0x0000b80001987983 */ /* 0x000ee80000100a00 */
[----:B------:R0:W3:Y:S04]  /*deb0*/  LDG.E.U16 R161, [R140.64] ;  /* 0x000000068ca17981 */ /* 0x0000e8000c1e1500 */
[----:B0-----:R-:W3:Y:S01]  /*dec0*/  LDL.64 R140, [R1+0xe0] ;  /* 0x0000e000018c7983 */ /* 0x001ee20000100a00 */
[----:B------:R-:W-:-:S03]  /*ded0*/  IMAD.WIDE R136, R3, 0x2, R150 ;  /* 0x0000000203887825 */ /* 0x000fc600078e0296 */
[----:B------:R-:W3:Y:S04]  /*dee0*/  LDL.64 R150, [R1+0xf0] ;  /* 0x0000f00001967983 */ /* 0x000ee80000100a00 */
[----:B------:R0:W3:Y:S02]  /*def0*/  LDG.E.U16 R168, [R136.64] ;  /* 0x0000000688a87981 */ /* 0x0000e4000c1e1500 */
[----:B0-----:R-:W-:-:S05]  /*df00*/  IMAD.WIDE R136, R3, 0x2, R158 ;  /* 0x0000000203887825 */ /* 0x001fca00078e029e */
[----:B------:R2:W3:Y:S02]  /*df10*/  LDG.E.U16 R165, [R136.64] ;  /* 0x0000000688a57981 */ /* 0x0004e4000c1e1500 */
[C---:B--2---:R-:W-:Y:S02]  /*df20*/  IMAD.WIDE R136, R3.reuse, 0x2, R154 ;  /* 0x0000000203887825 */ /* 0x044fe400078e029a */
[----:B------:R-:W2:Y:S02]  /*df30*/  LDL.64 R154, [R1+0xc0] ;  /* 0x0000c000019a7983 */ /* 0x000ea40000100a00 */
[C---:B----4-:R-:W-:Y:S02]  /*df40*/  IMAD.WIDE R138, R3.reuse, 0x2, R148 ;  /* 0x00000002038a7825 */ /* 0x050fe400078e0294 */
[----:B------:R-:W4:Y:S04]  /*df50*/  LDL.64 R148, [R1+0xd0] ;  /* 0x0000d00001947983 */ /* 0x000f280000100a00 */
[----:B------:R0:W2:Y:S04]  /*df60*/  LDG.E.U16 R163, [R138.64] ;  /* 0x000000068aa37981 */ /* 0x0000a8000c1e1500 */
[----:B------:R0:W4:Y:S01]  /*df70*/  LDG.E.U16 R162, [R136.64] ;  /* 0x0000000688a27981 */ /* 0x000122000c1e1500 */
[----:B---3--:R-:W-:-:S05]  /*df80*/  IMAD.WIDE R140, R3, 0x2, R140 ;  /* 0x00000002038c7825 */ /* 0x008fca00078e028c */
[----:B------:R3:W4:Y:S04]  /*df90*/  LDG.E.U16 R158, [R140.64] ;  /* 0x000000068c9e7981 */ /* 0x000728000c1e1500 */
[----:B---3--:R-:W3:Y:S01]  /*dfa0*/  LDL.64 R140, [R1+0xc8] ;  /* 0x0000c800018c7983 */ /* 0x008ee20000100a00 */
[----:B0-----:R-:W-:-:S03]  /*dfb0*/  IMAD.WIDE R138, R3, 0x2, R150 ;  /* 0x00000002038a7825 */ /* 0x001fc600078e0296 */
[----:B------:R-:W4:Y:S04]  /*dfc0*/  LDL.64 R150, [R1+0xa0] ;  /* 0x0000a00001967983 */ /* 0x000f280000100a00 */
[----:B------:R0:W4:Y:S02]  /*dfd0*/  LDG.E.U16 R160, [R138.64] ;  /* 0x000000068aa07981 */ /* 0x000124000c1e1500 */
[----:B0-----:R-:W-:-:S05]  /*dfe0*/  IMAD.WIDE R138, R3, 0x2, R156 ;  /* 0x00000002038a7825 */ /* 0x001fca00078e029c */
[----:B------:R2:W4:Y:S02]  /*dff0*/  LDG.E.U16 R157, [R138.64] ;  /* 0x000000068a9d7981 */ /* 0x000524000c1e1500 */
[----:B--2---:R-:W-:-:S04]  /*e000*/  IMAD.WIDE R138, R3, 0x2, R154 ;  /* 0x00000002038a7825 */ /* 0x004fc800078e029a */
[C---:B------:R-:W-:Y:S01]  /*e010*/  IMAD.WIDE R136, R3.reuse, 0x2, R142 ;  /* 0x0000000203887825 */ /* 0x040fe200078e028e */
[----:B------:R0:W2:Y:S04]  /*e020*/  LDG.E.U16 R154, [R138.64] ;  /* 0x000000068a9a7981 */ /* 0x0000a8000c1e1500 */
[----:B------:R4:W2:Y:S04]  /*e030*/  LDG.E.U16 R159, [R136.64] ;  /* 0x00000006889f7981 */ /* 0x0008a8000c1e1500 */
[----:B------:R-:W0:Y:S01]  /*e040*/  LDL.64 R142, [R1+0xa8] ;  /* 0x0000a800018e7983 */ /* 0x000e220000100a00 */
[----:B---3--:R-:W-:-:S05]  /*e050*/  IMAD.WIDE R140, R3, 0x2, R140 ;  /* 0x00000002038c7825 */ /* 0x008fca00078e028c */
[----:B------:R3:W2:Y:S04]  /*e060*/  LDG.E.U16 R155, [R140.64] ;  /* 0x000000068c9b7981 */ /* 0x0006a8000c1e1500 */
[----:B---3--:R-:W3:Y:S01]  /*e070*/  LDL.64 R140, [R1+0xb0] ;  /* 0x0000b000018c7983 */ /* 0x008ee20000100a00 */
[----:B----4-:R-:W-:-:S03]  /*e080*/  IMAD.WIDE R136, R3, 0x2, R148 ;  /* 0x0000000203887825 */ /* 0x010fc600078e0294 */
[----:B------:R-:W4:Y:S04]  /*e090*/  LDL.64 R148, [R1+0x58] ;  /* 0x0000580001947983 */ /* 0x000f280000100a00 */
[----:B------:R1:W2:Y:S02]  /*e0a0*/  LDG.E.U16 R156, [R136.64] ;  /* 0x00000006889c7981 */ /* 0x0002a4000c1e1500 */
[----:B-1----:R-:W-:-:S05]  /*e0b0*/  IMAD.WIDE R136, R3, 0x2, R152 ;  /* 0x0000000203887825 */ /* 0x002fca00078e0298 */
[----:B------:R1:W2:Y:S01]  /*e0c0*/  LDG.E.U16 R153, [R136.64] ;  /* 0x0000000688997981 */ /* 0x0002a2000c1e1500 */
[----:B---3--:R-:W-:-:S05]  /*e0d0*/  IMAD.WIDE R140, R3, 0x2, R140 ;  /* 0x00000002038c7825 */ /* 0x008fca00078e028c */
[----:B------:R3:W2:Y:S04]  /*e0e0*/  LDG.E.U16 R152, [R140.64] ;  /* 0x000000068c987981 */ /* 0x0006a8000c1e1500 */
[----:B---3--:R-:W3:Y:S01]  /*e0f0*/  LDL.64 R140, [R1+0x98] ;  /* 0x00009800018c7983 */ /* 0x008ee20000100a00 */
[----:B0-----:R-:W-:-:S03]  /*e100*/  IMAD.WIDE R138, R3, 0x2, R142 ;  /* 0x00000002038a7825 */ /* 0x001fc600078e028e */
[----:B------:R-:W2:Y:S01]  /*e110*/  LDL.64 R142, [R1+0x80] ;  /* 0x00008000018e7983 */ /* 0x000ea20000100a00 */
[----:B-1----:R-:W-:-:S03]  /*e120*/  IMAD.WIDE R136, R3, 0x2, R150 ;  /* 0x0000000203887825 */ /* 0x002fc600078e0296 */
[----:B------:R0:W2:Y:S04]  /*e130*/  LDG.E.U16 R151, [R138.64] ;  /* 0x000000068a977981 */ /* 0x0000a8000c1e1500 */
[----:B------:R4:W2:Y:S04]  /*e140*/  LDG.E.U16 R150, [R136.64] ;  /* 0x0000000688967981 */ /* 0x0008a8000c1e1500 */
[----:B0-----:R-:W2:Y:S01]  /*e150*/  LDL.64 R138, [R1+0x78] ;  /* 0x00007800018a7983 */ /* 0x001ea20000100a00 */
[----:B----4-:R-:W-:-:S03]  /*e160*/  IMAD.WIDE R136, R3, 0x2, R148 ;  /* 0x0000000203887825 */ /* 0x010fc600078e0294 */
[----:B------:R-:W4:Y:S04]  /*e170*/  LDL.LU R2, [R1+0x3c] ;  /* 0x00003c0001027983 */ /* 0x000f280000300800 */
[----:B------:R0:W4:Y:S01]  /*e180*/  LDG.E.U16 R135, [R136.64] ;  /* 0x0000000688877981 */ /* 0x000122000c1e1500 */
[----:B---3--:R-:W-:-:S05]  /*e190*/  IMAD.WIDE R140, R3, 0x2, R140 ;  /* 0x00000002038c7825 */ /* 0x008fca00078e028c */
[----:B------:R1:W3:Y:S04]  /*e1a0*/  LDG.E.U16 R149, [R140.64] ;  /* 0x000000068c957981 */ /* 0x0002e8000c1e1500 */
[----:B-1----:R-:W3:Y:S01]  /*e1b0*/  LDL.64 R140, [R1+0x90] ;  /* 0x00009000018c7983 */ /* 0x002ee20000100a00 */
[----:B--2---:R-:W-:-:S04]  /*e1c0*/  IMAD.WIDE R138, R3, 0x2, R138 ;  /* 0x00000002038a7825 */ /* 0x004fc800078e028a */
[C---:B0-----:R-:W-:Y:S01]  /*e1d0*/  IMAD.WIDE R136, R3.reuse, 0x2, R142 ;  /* 0x0000000203887825 */ /* 0x041fe200078e028e */
[----:B------:R0:W2:Y:S05]  /*e1e0*/  LDG.E.U16 R148, [R138.64] ;  /* 0x000000068a947981 */ /* 0x0000aa000c1e1500 */
[----:B------:R1:W2:Y:S04]  /*e1f0*/  LDG.E.U16 R136, [R136.64] ;  /* 0x0000000688887981 */ /* 0x0002a8000c1e1500 */
[----:B0-----:R-:W2:Y:S01]  /*e200*/  LDL.64 R138, [R1+0x88] ;  /* 0x00008800018a7983 */ /* 0x001ea20000100a00 */
[----:B---3--:R-:W-:-:S05]  /*e210*/  IMAD.WIDE R140, R3, 0x2, R140 ;  /* 0x00000002038c7825 */ /* 0x008fca00078e028c */
[----:B------:R0:W3:Y:S04]  /*e220*/  LDG.E.U16 R143, [R140.64] ;  /* 0x000000068c8f7981 */ /* 0x0000e8000c1e1500 */
[----:B0-----:R-:W3:Y:S01]  /*e230*/  LDL.64 R140, [R1+0x70] ;  /* 0x00007000018c7983 */ /* 0x001ee20000100a00 */
[----:B--2---:R-:W-:-:S05]  /*e240*/  IMAD.WIDE R138, R3, 0x2, R138 ;  /* 0x00000002038a7825 */ /* 0x004fca00078e028a */
[----:B------:R0:W2:Y:S04]  /*e250*/  LDG.E.U16 R142, [R138.64] ;  /* 0x000000068a8e7981 */ /* 0x0000a8000c1e1500 */
[----:B0-----:R-:W2:Y:S01]  /*e260*/  LDL.64 R138, [R1+0x68] ;  /* 0x00006800018a7983 */ /* 0x001ea20000100a00 */
[----:B------:R-:W-:-:S05]  /*e270*/  LOP3.LUT R225, R181, 0x1c, RZ, 0xc0, !PT ;  /* 0x0000001cb5e17812 */ /* 0x000fca00078ec0ff */
[----:B------:R-:W4:Y:S01]  /*e280*/  LDS R104, [R225.X4+0x8000] ;  /* 0x00800000e1687984 */ /* 0x000f220000004800 */
[----:B---3--:R-:W-:-:S05]  /*e290*/  IMAD.WIDE R140, R3, 0x2, R140 ;  /* 0x00000002038c7825 */ /* 0x008fca00078e028c */
[----:B-1----:R0:W3:Y:S04]  /*e2a0*/  LDG.E.U16 R137, [R140.64] ;  /* 0x000000068c897981 */ /* 0x0020e8000c1e1500 */
[----:B0-----:R-:W3:Y:S01]  /*e2b0*/  LDL.64 R140, [R1+0x60] ;  /* 0x00006000018c7983 */ /* 0x001ee20000100a00 */
[----:B--2---:R-:W-:-:S04]  /*e2c0*/  IMAD.WIDE R138, R3, 0x2, R138 ;  /* 0x00000002038a7825 */ /* 0x004fc800078e028a */
[C---:B----4-:R-:W-:Y:S02]  /*e2d0*/  FFMA R2, R105.reuse, R2, R104 ;  /* 0x0000000269027223 */ /* 0x050fe40000000068 */
[----:B------:R0:W2:Y:S01]  /*e2e0*/  LDG.E.U16 R138, [R138.64] ;  /* 0x000000068a8a7981 */ /* 0x0000a2000c1e1500 */
[C---:B------:R-:W-:Y:S02]  /*e2f0*/  FMUL R104, R105.reuse, R8 ;  /* 0x0000000869687220 */ /* 0x040fe40000400000 */
[----:B------:R-:W-:Y:S02]  /*e300*/  FMUL R105, R105, R9 ;  /* 0x0000000969697220 */ /* 0x000fe40000400000 */
[----:B---3--:R-:W-:-:S05]  /*e310*/  IMAD.WIDE R140, R3, 0x2, R140 ;  /* 0x00000002038c7825 */ /* 0x008fca00078e028c */
[----:B0-----:R0:W3:Y:S04]  /*e320*/  LDG.E.U16 R139, [R140.64] ;  /* 0x000000068c8b7981 */ /* 0x0010e8000c1e1500 */
[----:B0-----:R-:W4:Y:S04]  /*e330*/  LDL.64 R140, [R1+0x50] ;  /* 0x00005000018c7983 */ /* 0x001f280000100a00 */
[----:B------:R0:W-:Y:S04]  /*e340*/  STL [R1+0x3c], R2 ;  /* 0x00003c0201007387 */ /* 0x0001e80000100800 */
[----:B0-----:R-:W2:Y:S04]  /*e350*/  LDL.LU R2, [R1+0x38] ;  /* 0x0000380001027983 */ /* 0x001ea80000300800 */
[----:B------:R-:W2:Y:S01]  /*e360*/  LDL.64 R8, [R1+0x48] ;  /* 0x0000480001087983 */ /* 0x000ea20000100a00 */
[----:B------:R-:W-:-:S05]  /*e370*/  LEA.HI R6, R6, 0x8, RZ, 0x1e ;  /* 0x0000000806067811 */ /* 0x000fca00078ff0ff */
[----:B------:R0:W1:Y:S01]  /*e380*/  LDS R106, [R6.X16+0x8000] ;  /* 0x00800000066a7984 */ /* 0x000062000000c800 */
[----:B----4-:R-:W-:-:S06]  /*e390*/  IMAD.WIDE R140, R3, 0x2, R140 ;  /* 0x00000002038c7825 */ /* 0x010fcc00078e028c */
[----:B------:R4:W3:Y:S01]  /*e3a0*/  LDG.E.U16 R140, [R140.64] ;  /* 0x000000068c8c7981 */ /* 0x0008e2000c1e1500 */
[----:B--2---:R-:W-:-:S05]  /*e3b0*/  IMAD.WIDE R8, R3, 0x2, R8 ;  /* 0x0000000203087825 */ /* 0x004fca00078e0208 */
[----:B----4-:R2:W4:Y:S04]  /*e3c0*/  LDG.E.U16 R141, [R8.64] ;  /* 0x00000006088d7981 */ /* 0x010528000c1e1500 */
[----:B--2---:R-:W2:Y:S04]  /*e3d0*/  LDL.64 R8, [R1+0x40] ;  /* 0x0000400001087983 */ /* 0x004ea80000100a00 */
[----:B0-----:R-:W3:Y:S01]  /*e3e0*/  LDL.LU R6, [R1+0x34] ;  /* 0x0000340001067983 */ /* 0x001ee20000300800 */
[----:B------:R-:W-:-:S04]  /*e3f0*/  LOP3.LUT R181, R181, 0x1c, RZ, 0xc0, !PT ;  /* 0x0000001cb5b57812 */ /* 0x000fc800078ec0ff */
[----:B------:R-:W-:Y:S01]  /*e400*/  LEA.HI R181, R181, 0x10, RZ, 0x1e ;  /* 0x00000010b5b57811 */ /* 0x000fe200078ff0ff */
[----:B-1----:R-:W-:-:S05]  /*e410*/  FFMA R2, R107, R2, R106 ;  /* 0x000000026b027223 */ /* 0x002fca000000006a */
[----:B------:R0:W-:Y:S04]  /*e420*/  STL [R1+0x38], R2 ;  /* 0x0000380201007387 */ /* 0x0001e80000100800 */
[----:B0-----:R-:W3:Y:S01]  /*e430*/  LDL.LU R2, [R1+0x30] ;  /* 0x0000300001027983 */ /* 0x001ee20000300800 */
        /* <DEDUP_REMOVED lines=11> */
[----:B------:R-:W-:Y:S01]  /*e4f0*/  FMUL R107, R107, R11 ;  /* 0x0000000b6b6b7220 */ /* 0x000fe20000400000 */
[----:B------:R-:W-:Y:S01]  /*e500*/  LDS R10, [R186.X16+0x8000] ;  /* 0x00800000ba0a7984 */ /* 0x000fe2000000c800 */
[----:B--2---:R-:W-:-:S06]  /*e510*/  IMAD.WIDE R8, R3, 0x2, R8 ;  /* 0x0000000203087825 */ /* 0x004fcc00078e0208 */
[----:B------:R0:W2:Y:S04]  /*e520*/  LDG.E.U16 R8, [R8.64] ;  /* 0x0000000608087981 */ /* 0x0000a8000c1e1500 */
[----:B0-----:R-:W3:Y:S02]  /*e530*/  LDS R9, [R181.X16+0x8000] ;  /* 0x00800000b5097984 */ /* 0x001ee4000000c800 */
[----:B---3--:R-:W-:Y:S02]  /*e540*/  FFMA R6, R185, R6, R9 ;  /* 0x00000006b9067223 */ /* 0x008fe40000000009 */
[----:B------:R-:W0:Y:S04]  /*e550*/  LDS R9, [R184.X16+0x8000] ;  /* 0x00800000b8097984 */ /* 0x000e28000000c800 */
[----:B------:R1:W-:Y:S04]  /*e560*/  STL [R1+0x34], R6 ;  /* 0x0000340601007387 */ /* 0x0003e80000100800 */
[----:B------:R-:W3:Y:S01]  /*e570*/  LDL.LU R11, [R1+0x2c] ;  /* 0x00002c00010b7983 */ /* 0x000ee20000300800 */
[----:B-1----:R-:W-:-:S06]  /*e580*/  LEA.HI R6, R225, 0x28, RZ, 0x1e ;  /* 0x00000028e1067811 */ /* 0x002fcc00078ff0ff */
[----:B------:R-:W-:Y:S01]  /*e590*/  LDS R6, [R6.X16+0x8000] ;  /* 0x0080000006067984 */ /* 0x000fe2000000c800 */
[----:B0-----:R-:W-:-:S05]  /*e5a0*/  FFMA R2, R187, R2, R9 ;  /* 0x00000002bb027223 */ /* 0x001fca0000000009 */
[----:B------:R0:W-:Y:S02]  /*e5b0*/  STL [R1+0x30], R2 ;  /* 0x0000300201007387 */ /* 0x0001e40000100800 */
[C---:B0-----:R-:W-:Y:S02]  /*e5c0*/  LEA.HI R2, R225.reuse, 0x30, RZ, 0x1e ;  /* 0x00000030e1027811 */ /* 0x041fe400078ff0ff */
[----:B------:R-:W-:-:S04]  /*e5d0*/  LEA.HI R225, R225, 0x38, RZ, 0x1e ;  /* 0x00000038e1e17811 */ /* 0x000fc800078ff0ff */
[----:B------:R-:W-:Y:S04]  /*e5e0*/  LDS R2, [R2.X16+0x8000] ;  /* 0x0080000002027984 */ /* 0x000fe8000000c800 */
[----:B------:R-:W-:Y:S04]  /*e5f0*/  LDS R225, [R225.X16+0x8000] ;  /* 0x00800000e1e17984 */ /* 0x000fe8000000c800 */
[----:B------:R-:W-:Y:S01]  /*e600*/  BAR.SYNC.DEFER_BLOCKING 0x0 ;  /* 0x0000000000007b1d */ /* 0x000fe20000010000 */
[----:B------:R-:W-:-:S05]  /*e610*/  LOP3.LUT R9, R0, 0x20, RZ, 0x3c, !PT ;  /* 0x0000002000097812 */ /* 0x000fca00078e3cff */
[----:B------:R0:W-:Y:S04]  /*e620*/  STS.U16 [R0+0x8000], R208 ;  /* 0x008000d000007388 */ /* 0x0001e80000000400 */
        /* <DEDUP_REMOVED lines=48> */
[----:B------:R0:W-:Y:S01]  /*e930*/  STS.U16 [R9+0xc500], R53 ;  /* 0x00c5003509007388 */ /* 0x0001e20000000400 */
[----:B---3--:R-:W-:-:S05]  /*e940*/  FFMA R11, R5, R11, R10 ;  /* 0x0000000b050b7223 */ /* 0x008fca000000000a */
[----:B------:R-:W-:Y:S04]  /*e950*/  STL [R1+0x2c], R11 ;  /* 0x00002c0b01007387 */ /* 0x000fe80000100800 */
[----:B0-----:R-:W3:Y:S04]  /*e960*/  LDL.LU R208, [R1+0x9e0] ;  /* 0x0009e00001d07983 */ /* 0x001ee80000300800 */
[----:B-1----:R-:W2:Y:S04]  /*e970*/  LDL.LU R209, [R1+0x9dc] ;  /* 0x0009dc0001d17983 */ /* 0x002ea80000300800 */
[----:B------:R-:W2:Y:S04]  /*e980*/  LDL.LU R210, [R1+0x9d8] ;  /* 0x0009d80001d27983 */ /* 0x000ea80000300800 */
        /* <DEDUP_REMOVED lines=12> */
[----:B------:R-:W-:Y:S04]  /*ea50*/  STS.U16 [R9+0xc900], R250 ;  /* 0x00c900fa09007388 */ /* 0x000fe80000000400 */
        /* <DEDUP_REMOVED lines=9> */
[----:B------:R-:W-:Y:S01]  /*eaf0*/  STS.U16 [R9+0xdd00], R173 ;  /* 0x00dd00ad09007388 */ /* 0x000fe20000000400 */
[----:B------:R-:W-:-:S03]  /*eb00*/  LOP3.LUT R10, R0, 0x40, RZ, 0x3c, !PT ;  /* 0x00000040000a7812 */ /* 0x000fc600078e3cff */
        /* <DEDUP_REMOVED lines=15> */
[----:B------:R-:W2:Y:S04]  /*ec00*/  LDL.LU R44, [R1+0x980] ;  /* 0x00098000012c7983 */ /* 0x000ea80000300800 */
        /* <DEDUP_REMOVED lines=21> */
[----:B------:R-:W3:Y:S04]  /*ed60*/  LDL.LU R53, [R1+0x954] ;  /* 0x0009540001357983 */ /* 0x000ee80000300800 */
[----:B------:R1:W-:Y:S04]  /*ed70*/  STS.U16 [R10+0xba00], R68 ;  /* 0x00ba00440a007388 */ /* 0x0003e80000000400 */
[----:B0-----:R-:W3:Y:S04]  /*ed80*/  LDL.LU R54, [R1+0x950] ;  /* 0x0009500001367983 */ /* 0x001ee80000300800 */
[----:B------:R0:W-:Y:S04]  /*ed90*/  STS.U16 [R10+0xbe00], R69 ;  /* 0x00be00450a007388 */ /* 0x0001e80000000400 */
[----:B-1----:R-:W3:Y:S04]  /*eda0*/  LDL.LU R55, [R1+0x94c] ;  /* 0x00094c0001377983 */ /* 0x002ee80000300800 */
[----:B------:R1:W-:Y:S04]  /*edb0*/  STS.U16 [R10+0xc200], R70 ;  /* 0x00c200460a007388 */ /* 0x0003e80000000400 */
[----:B------:R-:W3:Y:S04]  /*edc0*/  LDL.LU R56, [R1+0x948] ;  /* 0x0009480001387983 */ /* 0x000ee80000300800 */
[----:B------:R0:W-:Y:S04]  /*edd0*/  STS.U16 [R10+0xc600], R71 ;  /* 0x00c600470a007388 */ /* 0x0001e80000000400 */
[----:B------:R-:W3:Y:S04]  /*ede0*/  LDL.LU R57, [R1+0x944] ;  /* 0x0009440001397983 */ /* 0x000ee80000300800 */
[----:B------:R-:W-:Y:S04]  /*edf0*/  STS.U16 [R10+0xca00], R249 ;  /* 0x00ca00f90a007388 */ /* 0x000fe80000000400 */
        /* <DEDUP_REMOVED lines=9> */
[----:B------:R-:W-:Y:S01]  /*ee90*/  STS.U16 [R10+0xde00], R172 ;  /* 0x00de00ac0a007388 */ /* 0x000fe20000000400 */
[----:B------:R-:W-:-:S03]  /*eea0*/  LOP3.LUT R9, R0, 0x60, RZ, 0x3c, !PT ;  /* 0x0000006000097812 */ /* 0x000fc600078e3cff */
        /* <DEDUP_REMOVED lines=12> */
[----:B0-----:R-:W3:Y:S04]  /*ef70*/  LDL.LU R69, [R1+0x914] ;  /* 0x0009140001457983 */ /* 0x001ee80000300800 */
[----:B------:R-:W-:Y:S04]  /*ef80*/  STS.U16 [R10+0xfa00], R138 ;  /* 0x00fa008a0a007388 */ /* 0x000fe80000000400 */
[----:B-1----:R-:W3:Y:S04]  /*ef90*/  LDL.LU R70, [R1+0x910] ;  /* 0x0009100001467983 */ /* 0x002ee80000300800 */
[----:B----4-:R-:W-:Y:S04]  /*efa0*/  STS.U16 [R10+0xfe00], R141 ;  /* 0x00fe008d0a007388 */ /* 0x010fe80000000400 */
[----:B------:R-:W4:Y:S04]  /*efb0*/  LDL.LU R71, [R1+0x90c] ;  /* 0x00090c0001477983 */ /* 0x000f280000300800 */
[----:B------:R0:W-:Y:S04]  /*efc0*/  STS.U16 [R9+0x8300], R72 ;  /* 0x0083004809007388 */ /* 0x0001e80000000400 */
[----:B------:R1:W-:Y:S04]  /*efd0*/  STS.U16 [R9+0x8700], R73 ;  /* 0x0087004909007388 */ /* 0x0003e80000000400 */
[----:B------:R1:W-:Y:S04]  /*efe0*/  STS.U16 [R9+0x8b00], R74 ;  /* 0x008b004a09007388 */ /* 0x0003e80000000400 */
[----:B0-----:R-:W3:Y:S04]  /*eff0*/  LDL.LU R72, [R1+0x908] ;  /* 0x0009080001487983 */ /* 0x001ee80000300800 */
[----:B-1----:R-:W4:Y:S04]  /*f000*/  LDL.LU R73, [R1+0x904] ;  /* 0x0009040001497983 */ /* 0x002f280000300800 */
[----:B------:R-:W4:Y:S04]  /*f010*/  LDL.LU R74, [R1+0x900] ;  /* 0x00090000014a7983 */ /* 0x000f280000300800 */
[----:B------:R0:W-:Y:S04]  /*f020*/  STS.U16 [R9+0x8f00], R75 ;  /* 0x008f004b09007388 */ /* 0x0001e80000000400 */
[----:B0-----:R-:W4:Y:S04]  /*f030*/  LDL.LU R75, [R1+0x8fc] ;  /* 0x0008fc00014b7983 */ /* 0x001f280000300800 */
        /* <DEDUP_REMOVED lines=24> */
[----:B------:R-:W-:-:S03]  /*f1c0*/  F2FP.PACK_AB R133, R133, R134 ;  /* 0x000000868585723e */ /* 0x000fc600000000ff */
[----:B------:R-:W-:Y:S01]  /*f1d0*/  STS.U16 [R9+0xf300], R150 ;  /* 0x00f3009609007388 */ /* 0x000fe20000000400 */
[----:B------:R-:W-:-:S03]  /*f1e0*/  F2FP.PACK_AB R126, R126, R127 ;  /* 0x0000007f7e7e723e */ /* 0x000fc600000000ff */
[----:B------:R-:W-:Y:S01]  /*f1f0*/  STS.U16 [R9+0xf700], R136 ;  /* 0x00f7008809007388 */ /* 0x000fe20000000400 */
[----:B------:R-:W-:Y:S02]  /*f200*/  F2FP.PACK_AB R38, R38, R39 ;  /* 0x000000272626723e */ /* 0x000fe400000000ff */
[----:B------:R-:W-:Y:S01]  /*f210*/  F2FP.PACK_AB R34, R34, R35 ;  /* 0x000000232222723e */ /* 0x000fe200000000ff */
[----:B------:R-:W-:Y:S01]  /*f220*/  STS.U16 [R9+0xfb00], R139 ;  /* 0x00fb008b09007388 */ /* 0x000fe20000000400 */
[----:B------:R-:W-:Y:S02]  /*f230*/  F2FP.PACK_AB R30, R30, R31 ;  /* 0x0000001f1e1e723e */ /* 0x000fe400000000ff */
[----:B------:R-:W-:Y:S01]  /*f240*/  F2FP.PACK_AB R26, R26, R27 ;  /* 0x0000001b1a1a723e */ /* 0x000fe200000000ff */
[----:B--2---:R0:W-:Y:S01]  /*f250*/  STS.U16 [R9+0xff00], R8 ;  /* 0x00ff000809007388 */ /* 0x0041e20000000400 */
[----:B------:R-:W-:Y:S02]  /*f260*/  F2FP.PACK_AB R22, R22, R23 ;  /* 0x000000171616723e */ /* 0x000fe400000000ff */
[----:B------:R-:W-:-:S02]  /*f270*/  F2FP.PACK_AB R18, R18, R19 ;  /* 0x000000131212723e */ /* 0x000fc400000000ff */
[----:B------:R-:W-:Y:S02]  /*f280*/  F2FP.PACK_AB R132, R132, R182 ;  /* 0x000000b68484723e */ /* 0x000fe400000000ff */
[----:B------:R-:W-:Y:S02]  /*f290*/  F2FP.PACK_AB R124, R124, R125 ;  /* 0x0000007d7c7c723e */ /* 0x000fe400000000ff */
[----:B------:R-:W-:Y:S02]  /*f2a0*/  F2FP.PACK_AB R36, R36, R37 ;  /* 0x000000252424723e */ /* 0x000fe400000000ff */
[----:B------:R-:W-:Y:S02]  /*f2b0*/  F2FP.PACK_AB R32, R32, R33 ;  /* 0x000000212020723e */ /* 0x000fe400000000ff */
[----:B------:R-:W-:Y:S02]  /*f2c0*/  F2FP.PACK_AB R28, R28, R29 ;  /* 0x0000001d1c1c723e */ /* 0x000fe400000000ff */
[----:B------:R-:W-:-:S02]  /*f2d0*/  F2FP.PACK_AB R24, R24, R25 ;  /* 0x000000191818723e */ /* 0x000fc400000000ff */
[----:B------:R-:W-:Y:S02]  /*f2e0*/  F2FP.PACK_AB R20, R20, R21 ;  /* 0x000000151414723e */ /* 0x000fe400000000ff */
[----:B------:R-:W-:Y:S01]  /*f2f0*/  F2FP.PACK_AB R16, R16, R17 ;  /* 0x000000111010723e */ /* 0x000fe200000000ff */
[C---:B------:R-:W-:Y:S01]  /*f300*/  FMUL R108, R185.reuse, R108 ;  /* 0x0000006cb96c7220 */ /* 0x040fe20000400000 */
[----:B0-----:R-:W-:Y:S01]  /*f310*/  LOP3.LUT R9, R228, 0x40, RZ, 0x3c, !PT ;  /* 0x00000040e4097812 */ /* 0x001fe200078e3cff */
[----:B------:R-:W-:Y:S04]  /*f320*/  STS [R228+0x10000], R133 ;  /* 0x01000085e4007388 */ /* 0x000fe80000000800 */
        /* <DEDUP_REMOVED lines=15> */
[----:B------:R-:W-:Y:S01]  /*f420*/  BAR.SYNC.DEFER_BLOCKING 0x0 ;  /* 0x0000000000007b1d */ /* 0x000fe20000010000 */
        /* <DEDUP_REMOVED lines=11> */
[C---:B------:R-:W-:Y:S01]  /*f4e0*/  FMUL R176, R185.reuse, R176 ;  /* 0x000000b0b9b07220 */ /* 0x040fe20000400000 */
[----:B------:R-:W-:Y:S01]  /*f4f0*/  LDSM.16.M88.4 R36, [R226+0x8000] ;  /* 0x00800000e224783b */ /* 0x000fe20000000200 */
[----:B------:R-:W-:-:S02]  /*f500*/  FMUL R177, R185, R177 ;  /* 0x000000b1b9b17220 */ /* 0x000fc40000400000 */
[----:B------:R-:W-:Y:S01]  /*f510*/  FMUL R184, R185, R12 ;  /* 0x0000000cb9b87220 */ /* 0x000fe20000400000 */
[----:B------:R-:W-:Y:S01]  /*f520*/  LDSM.16.M88.4 R32, [R226+0x9000] ;  /* 0x00900000e220783b */ /* 0x000fe20000000200 */
[C---:B------:R-:W-:Y:S02]  /*f530*/  FMUL R110, R187.reuse, R110 ;  /* 0x0000006ebb6e7220 */ /* 0x040fe40000400000 */
[C---:B------:R-:W-:Y:S01]  /*f540*/  FMUL R111, R187.reuse, R111 ;  /* 0x0000006fbb6f7220 */ /* 0x040fe20000400000 */
[----:B------:R-:W-:Y:S01]  /*f550*/  LDSM.16.M88.4 R28, [R226+0xa000] ;  /* 0x00a00000e21c783b */ /* 0x000fe20000000200 */
[C---:B------:R-:W-:Y:S02]  /*f560*/  FMUL R114, R187.reuse, R114 ;  /* 0x00000072bb727220 */ /* 0x040fe40000400000 */
[C---:B------:R-:W-:Y:S01]  /*f570*/  FMUL R115, R187.reuse, R115 ;  /* 0x00000073bb737220 */ /* 0x040fe20000400000 */
[----:B------:R-:W-:Y:S01]  /*f580*/  LDSM.16.M88.4 R24, [R226+0xb000] ;  /* 0x00b00000e218783b */ /* 0x000fe20000000200 */
[----:B------:R-:W-:-:S02]  /*f590*/  FMUL R118, R187, R118 ;  /* 0x00000076bb767220 */ /* 0x000fc40000400000 */
[C---:B------:R-:W-:Y:S01]  /*f5a0*/  FMUL R119, R187.reuse, R119 ;  /* 0x00000077bb777220 */ /* 0x040fe20000400000 */
        /* <DEDUP_REMOVED lines=9> */
[----:B------:R-:W0:Y:S01]  /*f640*/  LDSM.16.M88.4 R132, [R237+0x10800] ;  /* 0x01080000ed84783b */ /* 0x000e220000000200 */
[C---:B------:R-:W-:Y:S02]  /*f650*/  FMUL R178, R187.reuse, R178 ;  /* 0x000000b2bbb27220 */ /* 0x040fe40000400000 */
[C---:B------:R-:W-:Y:S01]  /*f660*/  FMUL R179, R187.reuse, R179 ;  /* 0x000000b3bbb37220 */ /* 0x040fe20000400000 */
[----:B------:R-:W-:Y:S01]  /*f670*/  LDSM.16.M88.4 R124, [R237+0x11000] ;  /* 0x01100000ed7c783b */ /* 0x000fe20000000200 */
[----:B------:R-:W-:Y:S02]  /*f680*/  FMUL R186, R187, R14 ;  /* 0x0000000ebbba7220 */ /* 0x000fe40000400000 */
[----:B------:R-:W-:Y:S01]  /*f690*/  FMUL R185, R185, R13 ;  /* 0x0000000db9b97220 */ /* 0x000fe20000400000 */
[----:B------:R-:W-:Y:S01]  /*f6a0*/  LDSM.16.M88.4 R136, [R237+0x10000] ;  /* 0x01000000ed88783b */ /* 0x000fe20000000200 */
[----:B------:R-:W-:-:S03]  /*f6b0*/  FMUL R187, R187, R15 ;  /* 0x0000000fbbbb7220 */ /* 0x000fc60000400000 */
[----:B------:R-:W1:Y:S01]  /*f6c0*/  LDSM.16.M88.4 R12, [R226+0xc000] ;  /* 0x00c00000e20c783b */ /* 0x000e620000000200 */
[C---:B------:R-:W-:Y:S02]  /*f6d0*/  FMUL R192, R5.reuse, R192 ;  /* 0x000000c005c07220 */ /* 0x040fe40000400000 */
[C---:B------:R-:W-:Y:S02]  /*f6e0*/  FMUL R193, R5.reuse, R193 ;  /* 0x000000c105c17220 */ /* 0x040fe40000400000 */
[C---:B------:R-:W-:Y:S02]  /*f6f0*/  FMUL R194, R224.reuse, R194 ;  /* 0x000000c2e0c27220 */ /* 0x040fe40000400000 */
[----:B------:R-:W-:Y:S02]  /*f700*/  FMUL R195, R224, R195 ;  /* 0x000000c3e0c37220 */ /* 0x000fe40000400000 */
[C---:B------:R-:W-:Y:S02]  /*f710*/  FMUL R200, R5.reuse, R200 ;  /* 0x000000c805c87220 */ /* 0x040fe40000400000 */
[----:B------:R-:W-:-:S02]  /*f720*/  FMUL R201, R5, R201 ;  /* 0x000000c905c97220 */ /* 0x000fc40000400000 */
[C---:B------:R-:W-:Y:S02]  /*f730*/  FMUL R202, R224.reuse, R202 ;  /* 0x000000cae0ca7220 */ /* 0x040fe40000400000 */
[C---:B------:R-:W-:Y:S02]  /*f740*/  FMUL R203, R224.reuse, R203 ;  /* 0x000000cbe0cb7220 */ /* 0x040fe40000400000 */
[C---:B---3--:R-:W-:Y:S02]  /*f750*/  FMUL R208, R5.reuse, R208 ;  /* 0x000000d005d07220 */ /* 0x048fe40000400000 */
[----:B------:R-:W-:Y:S02]  /*f760*/  FMUL R209, R5, R209 ;  /* 0x000000d105d17220 */ /* 0x000fe40000400000 */
[C---:B------:R-:W-:Y:S02]  /*f770*/  FMUL R210, R224.reuse, R210 ;  /* 0x000000d2e0d27220 */ /* 0x040fe40000400000 */
[----:B------:R-:W-:-:S02]  /*f780*/  FMUL R211, R224, R211 ;  /* 0x000000d3e0d37220 */ /* 0x000fc40000400000 */
        /* <DEDUP_REMOVED lines=19> */
[----:B------:R-:W-:Y:S01]  /*f8c0*/  FMUL R43, R224, R43 ;  /* 0x0000002be02b7220 */ /* 0x000fe20000400000 */
[----:B------:R-:W-:Y:S01]  /*f8d0*/  LOP3.LUT R140, R237, 0x20, RZ, 0x3c, !PT ;  /* 0x00000020ed8c7812 */ /* 0x000fe200078e3cff */
[C---:B0-----:R-:W-:Y:S01]  /*f8e0*/  HMMA.16816.F32 R108, R132.reuse, R36, R108 ;  /* 0x00000024846c723c */ /* 0x041fe2000000186c */
[C---:B------:R-:W-:Y:S01]  /*f8f0*/  FMUL R44, R223.reuse, R44 ;  /* 0x0000002cdf2c7220 */ /* 0x040fe20000400000 */
[----:B------:R-:W2:Y:S01]  /*f900*/  LDL.LU R4, [R1+0x8f8] ;  /* 0x0008f80001047983 */ /* 0x000ea20000300800 */
[C---:B------:R-:W-:Y:S02]  /*f910*/  FMUL R45, R223.reuse, R45 ;  /* 0x0000002ddf2d7220 */ /* 0x040fe40000400000 */
[C---:B------:R-:W-:Y:S01]  /*f920*/  FMUL R46, R222.reuse, R46 ;  /* 0x0000002ede2e7220 */ /* 0x040fe20000400000 */
[----:B------:R-:W-:Y:S02]  /*f930*/  LDSM.16.M88.4 R188, [R140+0x10800] ;  /* 0x010800008cbc783b */ /* 0x000fe40000000200 */
[----:B------:R-:W-:Y:S01]  /*f940*/  HMMA.16816.F32 R112, R132, R32, R112 ;  /* 0x000000208470723c */ /* 0x000fe20000001870 */
[----:B------:R-:W-:Y:S01]  /*f950*/  FMUL R47, R222, R47 ;  /* 0x0000002fde2f7220 */ /* 0x000fe20000400000 */
[----:B------:R-:W3:Y:S01]  /*f960*/  LDL.LU R236, [R1+0x8f4] ;  /* 0x0008f40001ec7983 */ /* 0x000ee20000300800 */
[----:B------:R-:W-:-:S02]  /*f970*/  FMUL R48, R223, R48 ;  /* 0x00000030df307220 */ /* 0x000fc40000400000 */
[C---:B------:R-:W-:Y:S01]  /*f980*/  FMUL R49, R223.reuse, R49 ;  /* 0x00000031df317220 */ /* 0x040fe20000400000 */
[----:B------:R-:W2:Y:S02]  /*f990*/  LDL.LU R235, [R1+0x8f0] ;  /* 0x0008f00001eb7983 */ /* 0x000ea40000300800 */
[C---:B------:R-:W-:Y:S01]  /*f9a0*/  HMMA.16816.F32 R116, R132.reuse, R28, R116 ;  /* 0x0000001c8474723c */ /* 0x040fe20000001874 */
[C---:B------:R-:W-:Y:S01]  /*f9b0*/  FMUL R50, R222.reuse, R50 ;  /* 0x00000032de327220 */ /* 0x040fe20000400000 */
[----:B------:R-:W2:Y:S01]  /*f9c0*/  LDL.LU R234, [R1+0x8ec] ;  /* 0x0008ec0001ea7983 */ /* 0x000ea20000300800 */
[C---:B------:R-:W-:Y:S02]  /*f9d0*/  FMUL R51, R222.reuse, R51 ;  /* 0x00000033de337220 */ /* 0x040fe40000400000 */
[C---:B------:R-:W-:Y:S01]  /*f9e0*/  FMUL R52, R223.reuse, R52 ;  /* 0x00000034df347220 */ /* 0x040fe20000400000 */
[----:B------:R-:W2:Y:S02]  /*f9f0*/  LDL.LU R233, [R1+0x8e8] ;  /* 0x0008e80001e97983 */ /* 0x000ea40000300800 */
[----:B------:R-:W-:Y:S01]  /*fa00*/  HMMA.16816.F32 R120, R132, R24, R120 ;  /* 0x000000188478723c */ /* 0x000fe20000001878 */
[----:B------:R-:W-:Y:S01]  /*fa10*/  FMUL R53, R223, R53 ;  /* 0x00000035df357220 */ /* 0x000fe20000400000 */
[----:B------:R-:W2:Y:S01]  /*fa20*/  LDL.LU R232, [R1+0x8e4] ;  /* 0x0008e40001e87983 */ /* 0x000ea20000300800 */
[----:B------:R-:W-:-:S02]  /*fa30*/  FMUL R54, R222, R54 ;  /* 0x00000036de367220 */ /* 0x000fc40000400000 */
[C---:B------:R-:W-:Y:S01]  /*fa40*/  FMUL R55, R222.reuse, R55 ;  /* 0x00000037de377220 */ /* 0x040fe20000400000 */
[----:B------:R-:W2:Y:S02]  /*fa50*/  LDL.LU R231, [R1+0x8e0] ;  /* 0x0008e00001e77983 */ /* 0x000ea40000300800 */
[C---:B-1----:R-:W-:Y:S01]  /*fa60*/  HMMA.16816.F32 R128, R132.reuse, R12, R128 ;  /* 0x0000000c8480723c */ /* 0x042fe20000001880 */
[C---:B------:R-:W-:Y:S01]  /*fa70*/  FMUL R56, R223.reuse, R56 ;  /* 0x00000038df387220 */ /* 0x040fe20000400000 */
[----:B------:R-:W2:Y:S01]  /*fa80*/  LDL.LU R230, [R1+0x8dc] ;  /* 0x0008dc0001e67983 */ /* 0x000ea20000300800 */
[C---:B------:R-:W-:Y:S02]  /*fa90*/  FMUL R57, R223.reuse, R57 ;  /* 0x00000039df397220 */ /* 0x040fe40000400000 */
[C---:B------:R-:W-:Y:S01]  /*faa0*/  FMUL R58, R222.reuse, R58 ;  /* 0x0000003ade3a7220 */ /* 0x040fe20000400000 */
[----:B------:R-:W2:Y:S02]  /*fab0*/  LDL.LU R229, [R1+0x8d8] ;  /* 0x0008d80001e57983 */ /* 0x000ea40000300800 */
[----:B------:R-:W-:Y:S01]  /*fac0*/  HMMA.16816.F32 R144, R132, R20, R144 ;  /* 0x000000148490723c */ /* 0x000fe20000001890 */
[----:B------:R-:W-:Y:S01]  /*fad0*/  FMUL R59, R222, R59 ;  /* 0x0000003bde3b7220 */ /* 0x000fe20000400000 */
[----:B------:R0:W5:Y:S01]  /*fae0*/  LDL.LU R227, [R1+0x8d4] ;  /* 0x0008d40001e37983 */ /* 0x0001620000300800 */
[----:B------:R-:W-:-:S02]  /*faf0*/  FMUL R60, R223, R60 ;  /* 0x0000003cdf3c7220 */ /* 0x000fc40000400000 */
[C---:B------:R-:W-:Y:S01]  /*fb00*/  FMUL R61, R223.reuse, R61 ;  /* 0x0000003ddf3d7220 */ /* 0x040fe20000400000 */
[----:B------:R0:W5:Y:S02]  /*fb10*/  LDL.LU R221, [R1+0x8d0] ;  /* 0x0008d00001dd7983 */ /* 0x0001640000300800 */
[C---:B------:R-:W-:Y:S01]  /*fb20*/  HMMA.16816.F32 R176, R132.reuse, R16, R176 ;  /* 0x0000001084b0723c */ /* 0x040fe200000018b0 */
[C---:B------:R-:W-:Y:S01]  /*fb30*/  FMUL R62, R222.reuse, R62 ;  /* 0x0000003ede3e7220 */ /* 0x040fe20000400000 */
[----:B------:R0:W5:Y:S01]  /*fb40*/  LDL.LU R220, [R1+0x8cc] ;  /* 0x0008cc0001dc7983 */ /* 0x0001620000300800 */
[----:B------:R-:W-:Y:S02]  /*fb50*/  FMUL R63, R222, R63 ;  /* 0x0000003fde3f7220 */ /* 0x000fe40000400000 */
[C---:B------:R-:W-:Y:S01]  /*fb60*/  FMUL R64, R223.reuse, R64 ;  /* 0x00000040df407220 */ /* 0x040fe20000400000 */
[----:B------:R0:W5:Y:S02]  /*fb70*/  LDL.LU R7, [R1+0x8c8] ;  /* 0x0008c80001077983 */ /* 0x0001640000300800 */
[----:B------:R-:W-:Y:S02]  /*fb80*/  HMMA.16816.F32 R184, R132, R8, R184 ;  /* 0x0000000884b8723c */ /* 0x000fe400000018b8 */
[----:B------:R-:W1:Y:S06]  /*fb90*/  LDSM.16.M88.4 R132, [R237+0x11800] ;  /* 0x01180000ed84783b */ /* 0x000e6c0000000200 */
[C---:B------:R-:W-:Y:S08]  /*fba0*/  HMMA.16816.F32 R192, R124.reuse, R36, R192 ;  /* 0x000000247cc0723c */ /* 0x040ff000000018c0 */
[C---:B------:R-:W-:Y:S08]  /*fbb0*/  HMMA.16816.F32 R200, R124.reuse, R32, R200 ;  /* 0x000000207cc8723c */ /* 0x040ff000000018c8 */
[C---:B------:R-:W-:Y:S08]  /*fbc0*/  HMMA.16816.F32 R208, R124.reuse, R28, R208 ;  /* 0x0000001c7cd0723c */ /* 0x040ff000000018d0 */
[C---:B------:R-:W-:Y:S08]  /*fbd0*/  HMMA.16816.F32 R216, R124.reuse, R24, R216 ;  /* 0x000000187cd8723c */ /* 0x040ff000000018d8 */
[C---:B------:R-:W-:Y:S08]  /*fbe0*/  HMMA.16816.F32 R212, R124.reuse, R12, R212 ;  /* 0x0000000c7cd4723c */ /* 0x040ff000000018d4 */
[C---:B------:R-:W-:Y:S08]  /*fbf0*/  HMMA.16816.F32 R204, R124.reuse, R20, R204 ;  /* 0x000000147ccc723c */ /* 0x040ff000000018cc */
[C---:B------:R-:W-:Y:S08]  /*fc00*/  HMMA.16816.F32 R196, R124.reuse, R16, R196 ;  /* 0x000000107cc4723c */ /* 0x040ff000000018c4 */
[----:B------:R-:W-:Y:S01]  /*fc10*/  HMMA.16816.F32 R40, R124, R8, R40 ;  /* 0x000000087c28723c */ /* 0x000fe20000001828 */
[----:B------:R-:W0:Y:S07]  /*fc20*/  LDSM.16.M88.4 R124, [R140+0x10000] ;  /* 0x010000008c7c783b */ /* 0x000e2e0000000200 */
        /* <DEDUP_REMOVED lines=8> */
[----:B------:R-:W-:-:S02]  /*fcb0*/  FMUL R65, R223, R65 ;  /* 0x00000041df417220 */ /* 0x000fc40000400000 */
[C---:B------:R-:W-:Y:S02]  /*fcc0*/  FMUL R66, R222.reuse, R66 ;  /* 0x00000042de427220 */ /* 0x040fe40000400000 */
[C---:B------:R-:W-:Y:S02]  /*fcd0*/  FMUL R67, R222.reuse, R67 ;  /* 0x00000043de437220 */ /* 0x040fe40000400000 */
[C---:B------:R-:W-:Y:S02]  /*fce0*/  FMUL R68, R223.reuse, R68 ;  /* 0x00000044df447220 */ /* 0x040fe40000400000 */
[----:B------:R-:W-:Y:S02]  /*fcf0*/  FMUL R69, R223, R69 ;  /* 0x00000045df457220 */ /* 0x000fe40000400000 */
[C---:B------:R-:W-:Y:S02]  /*fd00*/  FMUL R70, R222.reuse, R70 ;  /* 0x00000046de467220 */ /* 0x040fe40000400000 */
[----:B----4-:R-:W-:-:S02]  /*fd10*/  FMUL R71, R222, R71 ;  /* 0x00000047de477220 */ /* 0x010fc40000400000 */
[C---:B------:R-:W-:Y:S02]  /*fd20*/  FMUL R72, R223.reuse, R72 ;  /* 0x00000048df487220 */ /* 0x040fe40000400000 */
[----:B------:R-:W-:Y:S02]  /*fd30*/  FMUL R73, R223, R73 ;  /* 0x00000049df497220 */ /* 0x000fe40000400000 */
[C---:B------:R-:W-:Y:S02]  /*fd40*/  FMUL R74, R222.reuse, R74 ;  /* 0x0000004ade4a7220 */ /* 0x040fe40000400000 */
[----:B------:R-:W-:Y:S01]  /*fd50*/  FMUL R75, R222, R75 ;  /* 0x0000004bde4b7220 */ /* 0x000fe20000400000 */
[C---:B-1----:R-:W-:Y:S08]  /*fd60*/  HMMA.16816.F32 R44, R132.reuse, R36, R44 ;  /* 0x00000024842c723c */ /* 0x042ff0000000182c */
[C---:B------:R-:W-:Y:S08]  /*fd70*/  HMMA.16816.F32 R48, R132.reuse, R32, R48 ;  /* 0x000000208430723c */ /* 0x040ff00000001830 */
[C---:B------:R-:W-:Y:S08]  /*fd80*/  HMMA.16816.F32 R52, R132.reuse, R28, R52 ;  /* 0x0000001c8434723c */ /* 0x040ff00000001834 */
[C---:B------:R-:W-:Y:S08]  /*fd90*/  HMMA.16816.F32 R56, R132.reuse, R24, R56 ;  /* 0x000000188438723c */ /* 0x040ff00000001838 */
[C---:B------:R-:W-:Y:S08]  /*fda0*/  HMMA.16816.F32 R60, R132.reuse, R12, R60 ;  /* 0x0000000c843c723c */ /* 0x040ff0000000183c */
[C---:B------:R-:W-:Y:S08]  /*fdb0*/  HMMA.16816.F32 R64, R132.reuse, R20, R64 ;  /* 0x000000148440723c */ /* 0x040ff00000001840 */
[C---:B------:R-:W-:Y:S08]  /*fdc0*/  HMMA.16816.F32 R68, R132.reuse, R16, R68 ;  /* 0x000000108444723c */ /* 0x040ff00000001844 */
[----:B------:R-:W-:Y:S01]  /*fdd0*/  HMMA.16816.F32 R72, R132, R8, R72 ;  /* 0x000000088448723c */ /* 0x000fe20000001848 */
[----:B------:R-:W1:Y:S07]  /*fde0*/  LDSM.16.M88.4 R132, [R140+0x11800] ;  /* 0x011800008c84783b */ /* 0x000e6e0000000200 */
[C---:B0-----:R-:W-:Y:S08]  /*fdf0*/  HMMA.16816.F32 R76, R124.reuse, R38, R76 ;  /* 0x000000267c4c723c */ /* 0x041ff0000000184c */
        /* <DEDUP_REMOVED lines=8> */
[-C--:B------:R-:W-:Y:S08]  /*fe80*/  HMMA.16816.F32 R116, R188, R30.reuse, R116 ;  /* 0x0000001ebc74723c */ /* 0x080ff00000001874 */
[-C--:B-1----:R-:W-:Y:S08]  /*fe90*/  HMMA.16816.F32 R52, R132, R30.reuse, R52 ;  /* 0x0000001e8434723c */ /* 0x082ff00000001834 */
[----:B0-----:R-:W-:Y:S01]  /*fea0*/  HMMA.16816.F32 R208, R124, R30, R208 ;  /* 0x0000001e7cd0723c */ /* 0x001fe200000018d0 */
[----:B------:R-:W4:Y:S04]  /*feb0*/  LDL.LU R30, [R1+0x28] ;  /* 0x00002800011e7983 */ /* 0x000f280000300800 */
[----:B------:R-:W2:Y:S04]  /*fec0*/  LDL.LU R29, [R1+0x24] ;  /* 0x00002400011d7983 */ /* 0x000ea80000300800 */
[----:B------:R-:W3:Y:S01]  /*fed0*/  LDL.LU R28, [R1+0x20] ;  /* 0x00002000011c7983 */ /* 0x000ee20000300800 */
[----:B------:R-:W-:-:S02]  /*fee0*/  LOP3.LUT R172, R226, 0x40, RZ, 0x3c, !PT ;  /* 0x00000040e2ac7812 */ /* 0x000fc400078e3cff */
[C---:B------:R-:W-:Y:S01]  /*fef0*/  LOP3.LUT R238, R237.reuse, 0x40, RZ, 0x3c, !PT ;  /* 0x00000040edee7812 */ /* 0x040fe200078e3cff */
[C---:B------:R-:W-:Y:S02]  /*ff00*/  HMMA.16816.F32 R108, R188.reuse, R38, R108 ;  /* 0x00000026bc6c723c */ /* 0x040fe4000000186c */
[----:B------:R-:W-:Y:S04]  /*ff10*/  LDSM.16.M88.4 R140, [R172+0x8000] ;  /* 0x00800000ac8c783b */ /* 0x000fe80000000200 */
[----:B------:R-:W-:Y:S02]  /*ff20*/  LDSM.16.M88.4 R148, [R172+0x9000] ;  /* 0x00900000ac94783b */ /* 0x000fe40000000200 */
        /* <DEDUP_REMOVED lines=12> */
[C---:B------:R-:W-:Y:S08]  /*fff0*/  HMMA.16816.F32 R176, R188.reuse, R18, R176 ;  /* 0x00000012bcb0723c */ /* 0x040ff000000018b0 */
[----:B------:R-:W-:Y:S01]  /*10000*/  HMMA.16816.F32 R184, R188, R10, R184 ;  /* 0x0000000abcb8723c */ /* 0x000fe200000018b8 */
[----:B------:R-:W0:Y:S07]  /*10010*/  LDSM.16.M88.4 R188, [R238+0x11000] ;  /* 0x01100000eebc783b */ /* 0x000e2e0000000200 */
[-C--:B------:R-:W-:Y:S08]  /*10020*/  HMMA.16816.F32 R216, R124, R26.reuse, R216 ;  /* 0x0000001a7cd8723c */ /* 0x080ff000000018d8 */
[----:B------:R-:W-:Y:S01]  /*10030*/  HMMA.16816.F32 R56, R132, R26, R56 ;  /* 0x0000001a8438723c */ /* 0x000fe20000001838 */
[----:B------:R-:W1:Y:S01]  /*10040*/  LDSM.16.M88.4 R24, [R238+0x11800] ;  /* 0x01180000ee18783b */ /* 0x000e620000000200 */
[----:B------:R-:W-:-:S06]  /*10050*/  LOP3.LUT R5, R237, 0x60, RZ, 0x3c, !PT ;  /* 0x00000060ed057812 */ /* 0x000fcc00078e3cff */
[C---:B------:R-:W-:Y:S08]  /*10060*/  HMMA.16816.F32 R212, R124.reuse, R14, R212 ;  /* 0x0000000e7cd4723c */ /* 0x040ff000000018d4 */
[C---:B------:R-:W-:Y:S08]  /*10070*/  HMMA.16816.F32 R204, R124.reuse, R22, R204 ;  /* 0x000000167ccc723c */ /* 0x040ff000000018cc */
[C---:B------:R-:W-:Y:S08]  /*10080*/  HMMA.16816.F32 R196, R124.reuse, R18, R196 ;  /* 0x000000127cc4723c */ /* 0x040ff000000018c4 */
[----:B------:R-:W-:Y:S08]  /*10090*/  HMMA.16816.F32 R40, R124, R10, R40 ;  /* 0x0000000a7c28723c */ /* 0x000ff00000001828 */
[C---:B------:R-:W-:Y:S01]  /*100a0*/  HMMA.16816.F32 R60, R132.reuse, R14, R60 ;  /* 0x0000000e843c723c */ /* 0x040fe2000000183c */
[----:B------:R-:W-:Y:S07]  /*100b0*/  LDSM.16.M88.4 R12, [R5+0x10800] ;  /* 0x01080000050c783b */ /* 0x000fee0000000200 */
[C---:B------:R-:W-:Y:S01]  /*100c0*/  HMMA.16816.F32 R64, R132.reuse, R22, R64 ;  /* 0x000000168440723c */ /* 0x040fe20000001840 */
[----:B------:R-:W-:Y:S07]  /*100d0*/  LDSM.16.M88.4 R20, [R5+0x11800] ;  /* 0x011800000514783b */ /* 0x000fee0000000200 */
[C---:B------:R-:W-:Y:S01]  /*100e0*/  HMMA.16816.F32 R68, R132.reuse, R18, R68 ;  /* 0x000000128444723c */ /* 0x040fe20000001844 */
[----:B------:R-:W0:Y:S07]  /*100f0*/  LDSM.16.M88.4 R16, [R5+0x11000] ;  /* 0x011000000510783b */ /* 0x000e2e0000000200 */
[----:B------:R-:W-:Y:S01]  /*10100*/  HMMA.16816.F32 R72, R132, R10, R72 ;  /* 0x0000000a8448723c */ /* 0x000fe20000001848 */
[----:B------:R1:W2:Y:S07]  /*10110*/  LDSM.16.M88.4 R8, [R5+0x10000] ;  /* 0x010000000508783b */ /* 0x0002ae0000000200 */
[C---:B------:R-:W-:Y:S01]  /*10120*/  HMMA.16816.F32 R192, R124.reuse, R38, R192 ;  /* 0x000000267cc0723c */ /* 0x040fe200000018c0 */
[----:B-1----:R-:W1:Y:S07]  /*10130*/  S2R R5, SR_CTAID.X ;  /* 0x0000000000057919 */ /* 0x002e6e0000002500 */
[----:B------:R-:W-:Y:S08]  /*10140*/  HMMA.16816.F32 R200, R124, R34, R200 ;  /* 0x000000227cc8723c */ /* 0x000ff000000018c8 */
[C---:B------:R-:W-:Y:S08]  /*10150*/  HMMA.16816.F32 R44, R132.reuse, R38, R44 ;  /* 0x00000026842c723c */ /* 0x040ff0000000182c */
[----:B------:R-:W-:Y:S01]  /*10160*/  HMMA.16816.F32 R48, R132, R34, R48 ;  /* 0x000000228430723c */ /* 0x000fe20000001830 */
[----:B------:R-:W-:Y:S01]  /*10170*/  UIADD3 UR4, UP0, UR4, 0x40, URZ ;  /* 0x0000004004047890 */ /* 0x000fe2000ff1e03f */
[----:B-1----:R-:W-:-:S06]  /*10180*/  IMAD.SHL.U32 R5, R5, 0x40, RZ ;  /* 0x0000004005057824 */ /* 0x002fcc00078e00ff */
[----:B0-----:R-:W-:Y:S01]  /*10190*/  HMMA.16816.F32 R192, R188, R140, R192 ;  /* 0x0000008cbcc0723c */ /* 0x001fe200000018c0 */
[----:B------:R-:W-:Y:S01]  /*101a0*/  UIADD3.X UR5, URZ, UR5, URZ, UP0, !UPT ;  /* 0x000000053f057290 */ /* 0x000fe200087fe43f */
[----:B------:R-:W-:-:S06]  /*101b0*/  IADD3 R5, R5, 0x40, RZ ;  /* 0x0000004005057810 */ /* 0x000fcc0007ffe0ff */
[C---:B------:R-:W-:Y:S08]  /*101c0*/  HMMA.16816.F32 R200, R188.reuse, R148, R200 ;  /* 0x00000094bcc8723c */ /* 0x040ff000000018c8 */
[C---:B------:R-:W-:Y:S08]  /*101d0*/  HMMA.16816.F32 R208, R188.reuse, R152, R208 ;  /* 0x00000098bcd0723c */ /* 0x040ff000000018d0 */
[C---:B------:R-:W-:Y:S08]  /*101e0*/  HMMA.16816.F32 R216, R188.reuse, R156, R216 ;  /* 0x0000009cbcd8723c */ /* 0x040ff000000018d8 */
[C---:B------:R-:W-:Y:S08]  /*101f0*/  HMMA.16816.F32 R212, R188.reuse, R160, R212 ;  /* 0x000000a0bcd4723c */ /* 0x040ff000000018d4 */
[C---:B------:R-:W-:Y:S08]  /*10200*/  HMMA.16816.F32 R204, R188.reuse, R164, R204 ;  /* 0x000000a4bccc723c */ /* 0x040ff000000018cc */
[C---:B------:R-:W-:Y:S08]  /*10210*/  HMMA.16816.F32 R196, R188.reuse, R168, R196 ;  /* 0x000000a8bcc4723c */ /* 0x040ff000000018c4 */
[----:B------:R-:W-:Y:S01]  /*10220*/  HMMA.16816.F32 R40, R188, R172, R40 ;  /* 0x000000acbc28723c */ /* 0x000fe20000001828 */
[----:B------:R-:W-:-:S07]  /*10230*/  ISETP.LE.U32.AND P0, PT, R5, UR4, PT ;  /* 0x0000000405007c0c */ /* 0x000fce000bf03070 */
[C---:B------:R-:W-:Y:S08]  /*10240*/  HMMA.16816.F32 R76, R136.reuse, R140, R76 ;  /* 0x0000008c884c723c */ /* 0x040ff0000000184c */
[C---:B------:R-:W-:Y:S08]  /*10250*/  HMMA.16816.F32 R80, R136.reuse, R148, R80 ;  /* 0x000000948850723c */ /* 0x040ff00000001850 */
[C---:B------:R-:W-:Y:S08]  /*10260*/  HMMA.16816.F32 R84, R136.reuse, R152, R84 ;  /* 0x000000988854723c */ /* 0x040ff00000001854 */
[C---:B------:R-:W-:Y:S08]  /*10270*/  HMMA.16816.F32 R88, R136.reuse, R156, R88 ;  /* 0x0000009c8858723c */ /* 0x040ff00000001858 */
[C---:B------:R-:W-:Y:S08]  /*10280*/  HMMA.16816.F32 R92, R136.reuse, R160, R92 ;  /* 0x000000a0885c723c */ /* 0x040ff0000000185c */
[C---:B------:R-:W-:Y:S08]  /*10290*/  HMMA.16816.F32 R96, R136.reuse, R164, R96 ;  /* 0x000000a48860723c */ /* 0x040ff00000001860 */
[----:B------:R-:W-:Y:S01]  /*102a0*/  HMMA.16816.F32 R100, R136, R168, R100 ;  /* 0x000000a88864723c */ /* 0x000fe20000001864 */
[----:B----4-:R-:W-:-:S02]  /*102b0*/  FFMA R30, R224, R30, R6 ;  /* 0x0000001ee01e7223 */ /* 0x010fc40000000006 */
[----:B------:R0:W5:Y:S01]  /*102c0*/  LDL.LU R6, [R1+0x8c4] ;  /* 0x0008c40001067983 */ /* 0x0001620000300800 */
[----:B--2---:R-:W-:-:S03]  /*102d0*/  FFMA R29, R223, R29, R2 ;  /* 0x0000001ddf1d7223 */ /* 0x004fc60000000002 */
[----:B------:R0:W5:Y:S01]  /*102e0*/  LDL.LU R2, [R1+0x8c0] ;  /* 0x0008c00001027983 */ /* 0x0001620000300800 */
[----:B---3--:R-:W-:-:S03]  /*102f0*/  FFMA R28, R222, R28, R225 ;  /* 0x0000001cde1c7223 */ /* 0x008fc600000000e1 */
[----:B------:R0:W-:Y:S01]  /*10300*/  STL [R1+0x28], R30 ;  /* 0x0000281e01007387 */ /* 0x0001e20000100800 */
[C---:B------:R-:W-:Y:S03]  /*10310*/  HMMA.16816.F32 R108, R180.reuse, R140, R108 ;  /* 0x0000008cb46c723c */ /* 0x040fe6000000186c */
[----:B------:R0:W-:Y:S04]  /*10320*/  STL [R1+0x24], R29 ;  /* 0x0000241d01007387 */ /* 0x0001e80000100800 */
[----:B------:R-:W1:Y:S01]  /*10330*/  S2R R225, SR_TID.X ;  /* 0x0000000000e17919 */ /* 0x000e620000002100 */
[C---:B------:R-:W-:Y:S03]  /*10340*/  HMMA.16816.F32 R112, R180.reuse, R148, R112 ;  /* 0x00000094b470723c */ /* 0x040fe60000001870 */
[----:B------:R0:W-:Y:S04]  /*10350*/  STL [R1+0x4], R236 ;  /* 0x000004ec01007387 */ /* 0x0001e80000100800 */
[----:B------:R0:W-:Y:S01]  /*10360*/  STL [R1+0x20], R28 ;  /* 0x0000201c01007387 */ /* 0x0001e20000100800 */
[C---:B------:R-:W-:Y:S03]  /*10370*/  HMMA.16816.F32 R116, R180.reuse, R152, R116 ;  /* 0x00000098b474723c */ /* 0x040fe60000001874 */
[----:B------:R0:W-:Y:S05]  /*10380*/  STL [R1], R235 ;  /* 0x000000eb01007387 */ /* 0x0001ea0000100800 */
[C---:B------:R-:W-:Y:S01]  /*10390*/  HMMA.16816.F32 R120, R180.reuse, R156, R120 ;  /* 0x0000009cb478723c */ /* 0x040fe20000001878 */
[----:B------:R0:W-:Y:S07]  /*103a0*/  STL [R1+0x8], R234 ;  /* 0x000008ea01007387 */ /* 0x0001ee0000100800 */
[C---:B------:R-:W-:Y:S01]  /*103b0*/  HMMA.16816.F32 R128, R180.reuse, R160, R128 ;  /* 0x000000a0b480723c */ /* 0x040fe20000001880 */
[----:B------:R0:W-:Y:S07]  /*103c0*/  STL [R1+0xc], R233 ;  /* 0x00000ce901007387 */ /* 0x0001ee0000100800 */
[C---:B------:R-:W-:Y:S01]  /*103d0*/  HMMA.16816.F32 R144, R180.reuse, R164, R144 ;  /* 0x000000a4b490723c */ /* 0x040fe20000001890 */
[----:B------:R0:W-:Y:S07]  /*103e0*/  STL [R1+0x10], R232 ;  /* 0x000010e801007387 */ /* 0x0001ee0000100800 */
[----:B------:R-:W-:Y:S01]  /*103f0*/  HMMA.16816.F32 R176, R180, R168, R176 ;  /* 0x000000a8b4b0723c */ /* 0x000fe200000018b0 */
[----:B------:R0:W-:Y:S07]  /*10400*/  STL [R1+0x14], R231 ;  /* 0x000014e701007387 */ /* 0x0001ee0000100800 */
[-C--:B------:R-:W-:Y:S01]  /*10410*/  HMMA.16816.F32 R104, R136, R172.reuse, R104 ;  /* 0x000000ac8868723c */ /* 0x080fe20000001868 */
[----:B------:R0:W-:Y:S07]  /*10420*/  STL [R1+0x18], R230 ;  /* 0x000018e601007387 */ /* 0x0001ee0000100800 */
[----:B------:R-:W-:Y:S01]  /*10430*/  HMMA.16816.F32 R184, R180, R172, R184 ;  /* 0x000000acb4b8723c */ /* 0x000fe200000018b8 */
[----:B------:R-:W-:-:S07]  /*10440*/  IMAD.U32 R5, RZ, RZ, UR5 ;  /* 0x00000005ff057e24 */ /* 0x000fce000f8e00ff */
[C---:B------:R-:W-:Y:S01]  /*10450*/  HMMA.16816.F32 R44, R24.reuse, R140, R44 ;  /* 0x0000008c182c723c */ /* 0x040fe2000000182c */
[----:B------:R0:W-:Y:S07]  /*10460*/  STL [R1+0x1c], R229 ;  /* 0x00001ce501007387 */ /* 0x0001ee0000100800 */
[C---:B------:R-:W-:Y:S08]  /*10470*/  HMMA.16816.F32 R48, R24.reuse, R148, R48 ;  /* 0x000000941830723c */ /* 0x040ff00000001830 */
[C---:B------:R-:W-:Y:S08]  /*10480*/  HMMA.16816.F32 R52, R24.reuse, R152, R52 ;  /* 0x000000981834723c */ /* 0x040ff00000001834 */
[C---:B------:R-:W-:Y:S08]  /*10490*/  HMMA.16816.F32 R56, R24.reuse, R156, R56 ;  /* 0x0000009c1838723c */ /* 0x040ff00000001838 */
[C---:B------:R-:W-:Y:S08]  /*104a0*/  HMMA.16816.F32 R60, R24.reuse, R160, R60 ;  /* 0x000000a0183c723c */ /* 0x040ff0000000183c */
[C---:B------:R-:W-:Y:S08]  /*104b0*/  HMMA.16816.F32 R64, R24.reuse, R164, R64 ;  /* 0x000000a41840723c */ /* 0x040ff00000001840 */
[C---:B------:R-:W-:Y:S08]  /*104c0*/  HMMA.16816.F32 R68, R24.reuse, R168, R68 ;  /* 0x000000a81844723c */ /* 0x040ff00000001844 */
[----:B------:R-:W-:Y:S01]  /*104d0*/  HMMA.16816.F32 R72, R24, R172, R72 ;  /* 0x000000ac1848723c */ /* 0x000fe20000001848 */
[----:B------:R-:W-:-:S02]  /*104e0*/  ISETP.GE.U32.AND.EX P0, PT, R5, RZ, PT, P0 ;  /* 0x000000ff0500720c */ /* 0x000fc40003f06100 */
[----:B-1----:R-:W-:-:S05]  /*104f0*/  LOP3.LUT R225, R225, 0x7f, RZ, 0xc0, !PT ;  /* 0x0000007fe1e17812 */ /* 0x002fca00078ec0ff */
[----:B------:R-:W-:Y:S01]  /*10500*/  HMMA.16816.F32 R192, R16, R142, R192 ;  /* 0x0000008e10c0723c */ /* 0x000fe200000018c0 */
[----:B------:R-:W-:-:S07]  /*10510*/  SHF.L.U32 R225, R225, 0x1, RZ ;  /* 0x00000001e1e17819 */ /* 0x000fce00000006ff */
[C---:B------:R-:W-:Y:S08]  /*10520*/  HMMA.16816.F32 R200, R16.reuse, R150, R200 ;  /* 0x0000009610c8723c */ /* 0x040ff000000018c8 */
[C---:B------:R-:W-:Y:S08]  /*10530*/  HMMA.16816.F32 R208, R16.reuse, R154, R208 ;  /* 0x0000009a10d0723c */ /* 0x040ff000000018d0 */
[C---:B------:R-:W-:Y:S08]  /*10540*/  HMMA.16816.F32 R216, R16.reuse, R158, R216 ;  /* 0x0000009e10d8723c */ /* 0x040ff000000018d8 */
[C---:B------:R-:W-:Y:S08]  /*10550*/  HMMA.16816.F32 R212, R16.reuse, R162, R212 ;  /* 0x000000a210d4723c */ /* 0x040ff000000018d4 */
[C---:B------:R-:W-:Y:S08]  /*10560*/  HMMA.16816.F32 R204, R16.reuse, R166, R204 ;  /* 0x000000a610cc723c */ /* 0x040ff000000018cc */
[C---:B------:R-:W-:Y:S08]  /*10570*/  HMMA.16816.F32 R196, R16.reuse, R170, R196 ;  /* 0x000000aa10c4723c */ /* 0x040ff000000018c4 */
[----:B------:R-:W-:Y:S07]  /*10580*/  HMMA.16816.F32 R40, R16, R174, R40 ;  /* 0x000000ae1028723c */ /* 0x000fee0000001828 */
[----:B------:R-:W-:Y:S01]  /*10590*/  MOV R16, 0x40 ;  /* 0x0000004000107802 */ /* 0x000fe20000000f00 */
[----:B------:R-:W-:Y:S04]  /*105a0*/  HMMA.16816.F32 R76, R8, R142, R76 ;  /* 0x0000008e084c723c */ /* 0x000fe8000000184c */
[----:B------:R-:W-:-:S04]  /*105b0*/  IMAD R4, R16, c[0x0][0x1a4], R4 ;  /* 0x0000690010047a24 */ /* 0x000fc800078e0204 */
[----:B------:R-:W-:Y:S01]  /*105c0*/  HMMA.16816.F32 R80, R8, R150, R80 ;  /* 0x000000960850723c */ /* 0x000fe20000001850 */
[----:B------:R-:W-:-:S07]  /*105d0*/  IMAD R3, R16, c[0x0][0x1b4], R3 ;  /* 0x00006d0010037a24 */ /* 0x000fce00078e0203 */
[C---:B------:R-:W-:Y:S08]  /*105e0*/  HMMA.16816.F32 R84, R8.reuse, R154, R84 ;  /* 0x0000009a0854723c */ /* 0x040ff00000001854 */
[C---:B------:R-:W-:Y:S08]  /*105f0*/  HMMA.16816.F32 R88, R8.reuse, R158, R88 ;  /* 0x0000009e0858723c */ /* 0x040ff00000001858 */
[C---:B------:R-:W-:Y:S08]  /*10600*/  HMMA.16816.F32 R92, R8.reuse, R162, R92 ;  /* 0x000000a2085c723c */ /* 0x040ff0000000185c */
[C---:B------:R-:W-:Y:S08]  /*10610*/  HMMA.16816.F32 R96, R8.reuse, R166, R96 ;  /* 0x000000a60860723c */ /* 0x040ff00000001860 */
[----:B------:R-:W-:Y:S08]  /*10620*/  HMMA.16816.F32 R100, R8, R170, R100 ;  /* 0x000000aa0864723c */ /* 0x000ff00000001864 */
[C---:B------:R-:W-:Y:S08]  /*10630*/  HMMA.16816.F32 R108, R12.reuse, R142, R108 ;  /* 0x0000008e0c6c723c */ /* 0x040ff0000000186c */
[C---:B------:R-:W-:Y:S08]  /*10640*/  HMMA.16816.F32 R112, R12.reuse, R150, R112 ;  /* 0x000000960c70723c */ /* 0x040ff00000001870 */
[C---:B------:R-:W-:Y:S08]  /*10650*/  HMMA.16816.F32 R116, R12.reuse, R154, R116 ;  /* 0x0000009a0c74723c */ /* 0x040ff00000001874 */
[C---:B------:R-:W-:Y:S08]  /*10660*/  HMMA.16816.F32 R120, R12.reuse, R158, R120 ;  /* 0x0000009e0c78723c */ /* 0x040ff00000001878 */
[C---:B------:R-:W-:Y:S08]  /*10670*/  HMMA.16816.F32 R128, R12.reuse, R162, R128 ;  /* 0x000000a20c80723c */ /* 0x040ff00000001880 */
[C---:B------:R-:W-:Y:S08]  /*10680*/  HMMA.16816.F32 R144, R12.reuse, R166, R144 ;  /* 0x000000a60c90723c */ /* 0x040ff00000001890 */
[----:B------:R-:W-:Y:S08]  /*10690*/  HMMA.16816.F32 R176, R12, R170, R176 ;  /* 0x000000aa0cb0723c */ /* 0x000ff000000018b0 */
[-C--:B------:R-:W-:Y:S08]  /*106a0*/  HMMA.16816.F32 R8, R8, R174.reuse, R104 ;  /* 0x000000ae0808723c */ /* 0x080ff00000001868 */
[----:B------:R-:W-:Y:S08]  /*106b0*/  HMMA.16816.F32 R12, R12, R174, R184 ;  /* 0x000000ae0c0c723c */ /* 0x000ff000000018b8 */
        /* <DEDUP_REMOVED lines=8> */
[----:B0-----:R-:W-:Y:S01]  /*10740*/  @P0 CALL.REL.NOINC `(.L_x_0) ;  /* 0x0000001000000944 */ /* 0x001fe20003c00000 */
[----:B------:R-:W-:Y:S06]  /*10750*/  BRA `(.L_x_19) ;  /* 0xffff670000007947 */ /* 0x000fec000383ffff */
.L_x_0:
[----:B------:R-:W2:Y:S04]  /*10760*/  LDL.LU R19, [R1+0x20] ;  /* 0x0000200001137983 */ /* 0x000ea80000300800 */
[----:B------:R-:W3:Y:S04]  /*10770*/  LDL.LU R18, [R1+0x28] ;  /* 0x0000280001127983 */ /* 0x000ee80000300800 */
[----:B------:R-:W4:Y:S01]  /*10780*/  LDL.LU R20, [R1+0x24] ;  /* 0x0000240001147983 */ /* 0x000f220000300800 */
[----:B------:R-:W-:Y:S01]  /*10790*/  MOV R139, R43 ;  /* 0x0000002b008b7202 */ /* 0x000fe20000000f00 */
[----:B------:R-:W-:Y:S01]  /*107a0*/  IMAD.MOV.U32 R4, RZ, RZ, R8 ;  /* 0x000000ffff047224 */ /* 0x000fe200078e0008 */
[----:B------:R-:W-:Y:S01]  /*107b0*/  MOV R136, R45 ;  /* 0x0000002d00887202 */ /* 0x000fe20000000f00 */
[----:B------:R-:W0:Y:S01]  /*107c0*/  S2R R248, SR_CTAID.X ;  /* 0x0000000000f87919 */ /* 0x000e220000002500 */
[----:B------:R-:W-:Y:S01]  /*107d0*/  IMAD.MOV.U32 R134, RZ, RZ, R56 ;  /* 0x000000ffff867224 */ /* 0x000fe200078e0038 */
[----:B-----5:R-:W-:Y:S01]  /*107e0*/  MOV R7, R41 ;  /* 0x0000002900077202 */ /* 0x020fe20000000f00 */
[----:B------:R-:W-:Y:S01]  /*107f0*/  IMAD.MOV.U32 R135, RZ, RZ, R52 ;  /* 0x000000ffff877224 */ /* 0x000fe200078e0034 */
[----:B------:R-:W1:Y:S01]  /*10800*/  S2R R165, SR_TID.X ;  /* 0x0000000000a57919 */ /* 0x000e620000002100 */
[----:B------:R-:W-:Y:S01]  /*10810*/  IMAD.MOV.U32 R23, RZ, RZ, R54 ;  /* 0x000000ffff177224 */ /* 0x000fe200078e0036 */
[----:B------:R-:W-:Y:S01]  /*10820*/  MOV R28, R62 ;  /* 0x0000003e001c7202 */ /* 0x000fe20000000f00 */
[----:B------:R-:W-:Y:S01]  /*10830*/  IMAD.MOV.U32 R138, RZ, RZ, R44 ;  /* 0x000000ffff8a7224 */ /* 0x000fe200078e002c */
[----:B------:R-:W1:Y:S01]  /*10840*/  S2R R250, SR_CTAID.Y ;  /* 0x0000000000fa7919 */ /* 0x000e620000002600 */
[----:B------:R-:W-:Y:S01]  /*10850*/  IMAD.MOV.U32 R62, RZ, RZ, R63 ;  /* 0x000000ffff3e7224 */ /* 0x000fe200078e003f */
[----:B------:R-:W-:Y:S01]  /*10860*/  MOV R106, R47 ;  /* 0x0000002f006a7202 */ /* 0x000fe20000000f00 */
[----:B------:R-:W-:Y:S01]  /*10870*/  IMAD.MOV.U32 R26, RZ, RZ, R58 ;  /* 0x000000ffff1a7224 */ /* 0x000fe200078e003a */
[----:B------:R-:W4:Y:S01]  /*10880*/  LDL.LU R16, [R1+0x3c] ;  /* 0x00003c0001107983 */ /* 0x000f220000300800 */
[----:B------:R-:W-:Y:S01]  /*10890*/  MOV R22, R51 ;  /* 0x0000003300167202 */ /* 0x000fe20000000f00 */
[----:B------:R-:W-:Y:S01]  /*108a0*/  IMAD.MOV.U32 R24, RZ, RZ, R65 ;  /* 0x000000ffff187224 */ /* 0x000fe200078e0041 */
[----:B------:R-:W-:Y:S01]  /*108b0*/  MOV R25, R55 ;  /* 0x0000003700197202 */ /* 0x000fe20000000f00 */
[----:B------:R-:W2:Y:S01]  /*108c0*/  S2R R29, SR_TID.X ;  /* 0x00000000001d7919 */ /* 0x000ea20000002100 */
[----:B------:R-:W-:Y:S01]  /*108d0*/  MOV R27, R59 ;  /* 0x0000003b001b7202 */ /* 0x000fe20000000f00 */
[----:B------:R-:W-:Y:S01]  /*108e0*/  IMAD.MOV.U32 R107, RZ, RZ, R46 ;  /* 0x000000ffff6b7224 */ /* 0x000fe200078e002e */
[----:B------:R-:W-:Y:S01]  /*108f0*/  MOV R63, R66 ;  /* 0x00000042003f7202 */ /* 0x000fe20000000f00 */
[----:B------:R-:W-:Y:S01]  /*10900*/  IMAD.MOV.U32 R104, RZ, RZ, R50 ;  /* 0x000000ffff687224 */ /* 0x000fe200078e0032 */
[----:B------:R-:W-:Y:S01]  /*10910*/  MOV R133, R49 ;  /* 0x0000003100857202 */ /* 0x000fe20000000f00 */
[----:B------:R-:W-:Y:S01]  /*10920*/  IMAD.MOV.U32 R6, RZ, RZ, R40 ;  /* 0x000000ffff067224 */ /* 0x000fe200078e0028 */
[----:B------:R-:W-:Y:S01]  /*10930*/  MOV R124, R53 ;  /* 0x00000035007c7202 */ /* 0x000fe20000000f00 */
[----:B0-----:R-:W-:Y:S01]  /*10940*/  IMAD.SHL.U32 R248, R248, 0x40, RZ ;  /* 0x00000040f8f87824 */ /* 0x001fe200078e00ff */
[----:B------:R-:W-:Y:S01]  /*10950*/  MOV R105, R57 ;  /* 0x0000003900697202 */ /* 0x000fe20000000f00 */
[----:B------:R-:W-:Y:S01]  /*10960*/  IMAD.MOV.U32 R137, RZ, RZ, R48 ;  /* 0x000000ffff897224 */ /* 0x000fe200078e0030 */
[----:B------:R-:W-:Y:S01]  /*10970*/  MOV R132, R60 ;  /* 0x0000003c00847202 */ /* 0x000fe20000000f00 */
[----:B------:R-:W-:Y:S01]  /*10980*/  IMAD.MOV.U32 R21, RZ, RZ, R61 ;  /* 0x000000ffff157224 */ /* 0x000fe200078e003d */
[----:B-1----:R-:W-:Y:S01]  /*10990*/  LOP3.LUT R248, R248, 0x3f, R165, 0xf8, !PT ;  /* 0x0000003ff8f87812 */ /* 0x002fe200078ef8a5 */
[----:B------:R-:W-:Y:S01]  /*109a0*/  IMAD.MOV.U32 R126, RZ, RZ, R68 ;  /* 0x000000ffff7e7224 */ /* 0x000fe200078e0044 */
[----:B------:R-:W-:Y:S01]  /*109b0*/  MOV R127, R64 ;  /* 0x00000040007f7202 */ /* 0x000fe20000000f00 */
[----:B------:R-:W-:Y:S01]  /*109c0*/  IMAD R2, R250, c[0x0][0x1c0], RZ ;  /* 0x00007000fa027a24 */ /* 0x000fe200078e02ff */
[----:B------:R-:W-:Y:S01]  /*109d0*/  MOV R5, R116 ;  /* 0x0000007400057202 */ /* 0x000fe20000000f00 */
[----:B------:R-:W-:-:S02]  /*109e0*/  IMAD R3, R248, c[0x0][0x1c4], RZ ;  /* 0x00007100f8037a24 */ /* 0x000fc400078e02ff */
[----:B------:R-:W-:Y:S02]  /*109f0*/  IMAD.SHL.U32 R0, R2, 0x2, RZ ;  /* 0x0000000202007824 */ /* 0x000fe400078e00ff */
[----:B------:R-:W-:Y:S01]  /*10a00*/  IMAD.MOV.U32 R141, RZ, RZ, R42 ;  /* 0x000000ffff8d7224 */ /* 0x000fe200078e002a */
[----:B------:R-:W-:-:S04]  /*10a10*/  SHF.L.U32 R17, R3, 0x1, RZ ;  /* 0x0000000103117819 */ /* 0x000fc800000006ff */
[----:B------:R-:W-:Y:S02]  /*10a20*/  IADD3 R0, P0, P1, R17, c[0x0][0x178], R0 ;  /* 0x00005e0011007a10 */ /* 0x000fe4000791e000 */
[----:B------:R-:W4:Y:S04]  /*10a30*/  LDL.LU R17, [R1+0x38] ;  /* 0x0000380001117983 */ /* 0x000f280000300800 */
[----:B------:R-:W0:Y:S01]  /*10a40*/  S2R R252, SR_TID.X ;  /* 0x0000000000fc7919 */ /* 0x000e220000002100 */
[----:B------:R-:W-:-:S03]  /*10a50*/  IMAD.MOV.U32 R38, RZ, RZ, R72 ;  /* 0x000000ffff267224 */ /* 0x000fc600078e0048 */
[----:B------:R-:W1:Y:S04]  /*10a60*/  S2R R125, SR_TID.X ;  /* 0x00000000007d7919 */ /* 0x000e680000002100 */
[----:B------:R-:W-:Y:S01]  /*10a70*/  BAR.SYNC.DEFER_BLOCKING 0x0 ;  /* 0x0000000000007b1d */ /* 0x000fe20000010000 */
[----:B--2---:R-:W-:Y:S01]  /*10a80*/  MOV R33, R19 ;  /* 0x0000001300217202 */ /* 0x004fe20000000f00 */
[----:B---3--:R-:W-:-:S04]  /*10a90*/  IMAD.MOV.U32 R34, RZ, RZ, R18 ;  /* 0x000000ffff227224 */ /* 0x008fc800078e0012 */
[----:B------:R-:W2:Y:S01]  /*10aa0*/  LDL.LU R18, [R1+0x34] ;  /* 0x0000340001127983 */ /* 0x000ea20000300800 */
[----:B----4-:R-:W-:-:S03]  /*10ab0*/  MOV R32, R20 ;  /* 0x0000001400207202 */ /* 0x010fc60000000f00 */
[----:B------:R-:W3:Y:S04]  /*10ac0*/  LDL.LU R19, [R1+0x30] ;  /* 0x0000300001137983 */ /* 0x000ee80000300800 */
[----:B------:R-:W4:Y:S01]  /*10ad0*/  LDL.LU R20, [R1+0x2c] ;  /* 0x00002c0001147983 */ /* 0x000f220000300800 */
[----:B------:R-:W-:-:S03]  /*10ae0*/  MOV R143, R34 ;  /* 0x00000022008f7202 */ /* 0x000fc60000000f00 */
[----:B------:R-:W1:Y:S01]  /*10af0*/  S2R R34, SR_TID.X ;  /* 0x0000000000227919 */ /* 0x000e620000002100 */
[----:B------:R-:W-:Y:S01]  /*10b00*/  IMAD.HI R2, R2, 0x2, RZ ;  /* 0x0000000202027827 */ /* 0x000fe200078e02ff */
[----:B------:R-:W-:-:S03]  /*10b10*/  LOP3.LUT R30, R29, 0x3, RZ, 0xc0, !PT ;  /* 0x000000031d1e7812 */ /* 0x000fc600078ec0ff */
[----:B------:R-:W-:Y:S01]  /*10b20*/  IMAD.HI R3, R3, 0x2, RZ ;  /* 0x0000000203037827 */ /* 0x000fe200078e02ff */
[----:B------:R-:W-:Y:S02]  /*10b30*/  LOP3.LUT R29, R29, 0x1c, RZ, 0xc0, !PT ;  /* 0x0000001c1d1d7812 */ /* 0x000fe400078ec0ff */
[----:B------:R-:W-:Y:S01]  /*10b40*/  MOV R39, R33 ;  /* 0x0000002100277202 */ /* 0x000fe20000000f00 */
[----:B------:R-:W-:Y:S01]  /*10b50*/  IMAD.SHL.U32 R8, R30, 0x20, RZ ;  /* 0x000000201e087824 */ /* 0x000fe200078e00ff */
[----:B------:R-:W-:Y:S02]  /*10b60*/  IADD3.X R2, R3, c[0x0][0x17c], R2, P0, P1 ;  /* 0x00005f0003027a10 */ /* 0x000fe400007e2402 */
[----:B------:R-:W-:Y:S01]  /*10b70*/  SHF.L.U32 R29, R29, 0x2, RZ ;  /* 0x000000021d1d7819 */ /* 0x000fe200000006ff */
[----:B------:R-:W-:Y:S01]  /*10b80*/  FMUL R41, R16, 8388608 ;  /* 0x4b00000010297820 */ /* 0x000fe20000400000 */
[----:B0-----:R-:W-:Y:S02]  /*10b90*/  LOP3.LUT R3, R252, 0x18, RZ, 0xc0, !PT ;  /* 0x00000018fc037812 */ /* 0x001fe400078ec0ff */
[----:B------:R-:W-:-:S02]  /*10ba0*/  LOP3.LUT R52, R8, R29, RZ, 0x3c, !PT ;  /* 0x0000001d08347212 */ /* 0x000fc400078e3cff */
[----:B------:R-:W-:Y:S02]  /*10bb0*/  FSETP.GEU.AND P6, PT, R16, 1.175494350822287508e-38, PT ;  /* 0x008000001000780b */ /* 0x000fe40003fce000 */
[----:B-1----:R-:W-:Y:S02]  /*10bc0*/  LOP3.LUT R8, R34, 0x60, RZ, 0xc0, !PT ;  /* 0x0000006022087812 */ /* 0x002fe400078ec0ff */
[----:B------:R-:W-:Y:S02]  /*10bd0*/  FSEL R41, R41, R16, !P6 ;  /* 0x0000001029297208 */ /* 0x000fe40007000000 */
[----:B------:R-:W-:Y:S01]  /*10be0*/  FSEL R54, RZ, -23, P6 ;  /* 0xc1b80000ff367808 */ /* 0x000fe20003000000 */
[----:B------:R-:W-:Y:S01]  /*10bf0*/  IMAD R35, R3, 0x10, R8 ;  /* 0x0000001003237824 */ /* 0x000fe200078e0208 */
[C---:B------:R-:W-:Y:S01]  /*10c00*/  FSETP.GEU.AND P6, PT, R39.reuse, 1.175494350822287508e-38, PT ;  /* 0x008000002700780b */ /* 0x040fe20003fce000 */
[----:B------:R-:W-:Y:S02]  /*10c10*/  FMUL R8, R39, 8388608 ;  /* 0x4b00000027087820 */ /* 0x000fe40000400000 */
[----:B------:R-:W-:-:S02]  /*10c20*/  IMAD.MOV.U32 R58, RZ, RZ, R71 ;  /* 0x000000ffff3a7224 */ /* 0x000fc400078e0047 */
[----:B------:R-:W-:Y:S01]  /*10c30*/  IMAD.MOV.U32 R65, RZ, RZ, R32 ;  /* 0x000000ffff417224 */ /* 0x000fe200078e0020 */
[----:B------:R-:W-:Y:S02]  /*10c40*/  FSEL R8, R8, R39, !P6 ;  /* 0x0000002708087208 */ /* 0x000fe40007000000 */
[----:B------:R-:W-:Y:S01]  /*10c50*/  MOV R66, R69 ;  /* 0x0000004500427202 */ /* 0x000fe20000000f00 */
[C---:B------:R-:W-:Y:S01]  /*10c60*/  FMUL R40, R65.reuse, 8388608 ;  /* 0x4b00000041287820 */ /* 0x040fe20000400000 */
[----:B------:R-:W-:-:S04]  /*10c70*/  FSETP.GEU.AND P5, PT, R65, 1.175494350822287508e-38, PT ;  /* 0x008000004100780b */ /* 0x000fc80003fae000 */
[----:B------:R-:W-:Y:S01]  /*10c80*/  FSEL R40, R40, R65, !P5 ;  /* 0x0000004128287208 */ /* 0x000fe20006800000 */
[C---:B------:R-:W-:Y:S01]  /*10c90*/  FMUL R46, R143.reuse, 8388608 ;  /* 0x4b0000008f2e7820 */ /* 0x040fe20000400000 */
[----:B------:R-:W-:-:S04]  /*10ca0*/  FSETP.GEU.AND P4, PT, R143, 1.175494350822287508e-38, PT ;  /* 0x008000008f00780b */ /* 0x000fc80003f8e000 */
[----:B------:R-:W-:Y:S02]  /*10cb0*/  FSEL R46, R46, R143, !P4 ;  /* 0x0000008f2e2e7208 */ /* 0x000fe40006000000 */
[----:B------:R-:W-:-:S04]  /*10cc0*/  IADD3 R68, R41, -0x3f3504f3, RZ ;  /* 0xc0cafb0d29447810 */ /* 0x000fc80007ffe0ff */
[----:B------:R-:W-:-:S04]  /*10cd0*/  LOP3.LUT R68, R68, 0xff800000, RZ, 0xc0, !PT ;  /* 0xff80000044447812 */ /* 0x000fc800078ec0ff */
[----:B------:R-:W0:Y:S01]  /*10ce0*/  I2F R29, R68 ;  /* 0x00000044001d7306 */ /* 0x000e220000201400 */
[C---:B------:R-:W-:Y:S01]  /*10cf0*/  FMUL R42, R17.reuse, 8388608 ;  /* 0x4b000000112a7820 */ /* 0x040fe20000400000 */
[----:B------:R-:W-:-:S04]  /*10d00*/  FSETP.GEU.AND P0, PT, R17, 1.175494350822287508e-38, PT ;  /* 0x008000001100780b */ /* 0x000fc80003f0e000 */
[----:B------:R-:W-:Y:S01]  /*10d10*/  FSEL R42, R42, R17, !P0 ;  /* 0x000000112a2a7208 */ /* 0x000fe20004000000 */
[----:B0-----:R-:W-:Y:S01]  /*10d20*/  FFMA.FTZ R54, R29, 1.1920928955078125e-07, R54 ;  /* 0x340000001d367823 */ /* 0x001fe20000010036 */
[----:B------:R-:W-:Y:S01]  /*10d30*/  IADD3 R53, R8, -0x3f3504f3, RZ ;  /* 0xc0cafb0d08357810 */ /* 0x000fe20007ffe0ff */
[----:B------:R-:W-:Y:S01]  /*10d40*/  IMAD.SHL.U32 R36, R252, 0x1000, RZ ;  /* 0x00001000fc247824 */ /* 0x000fe200078e00ff */
[----:B------:R-:W-:Y:S02]  /*10d50*/  IADD3 R71, R42, -0x3f3504f3, RZ ;  /* 0xc0cafb0d2a477810 */ /* 0x000fe40007ffe0ff */
[----:B------:R-:W-:Y:S02]  /*10d60*/  IADD3 R51, R46, -0x3f3504f3, RZ ;  /* 0xc0cafb0d2e337810 */ /* 0x000fe40007ffe0ff */
[----:B------:R-:W-:Y:S02]  /*10d70*/  LOP3.LUT R53, R53, 0xff800000, RZ, 0xc0, !PT ;  /* 0xff80000035357812 */ /* 0x000fe400078ec0ff */
[----:B------:R-:W-:-:S02]  /*10d80*/  LOP3.LUT R71, R71, 0xff800000, RZ, 0xc0, !PT ;  /* 0xff80000047477812 */ /* 0x000fc400078ec0ff */
[----:B------:R-:W-:Y:S02]  /*10d90*/  LOP3.LUT R51, R51, 0xff800000, RZ, 0xc0, !PT ;  /* 0xff80000033337812 */ /* 0x000fe400078ec0ff */
[----:B------:R-:W-:Y:S01]  /*10da0*/  LOP3.LUT R116, R36, 0x6000, RZ, 0xc0, !PT ;  /* 0x0000600024747812 */ /* 0x000fe200078ec0ff */
[----:B------:R-:W-:Y:S01]  /*10db0*/  I2F R30, R71 ;  /* 0x00000047001e7306 */ /* 0x000fe20000201400 */
[----:B------:R-:W-:-:S07]  /*10dc0*/  IMAD.SHL.U32 R55, R125, 0x4, RZ ;  /* 0x000000047d377824 */ /* 0x000fce00078e00ff */
[----:B------:R-:W0:Y:S01]  /*10dd0*/  I2F R36, R53 ;  /* 0x0000003500247306 */ /* 0x000e220000201400 */
[----:B------:R-:W-:-:S07]  /*10de0*/  SHF.L.U32 R37, R252, 0x4, RZ ;  /* 0x00000004fc257819 */ /* 0x000fce00000006ff */
[----:B------:R-:W1:Y:S01]  /*10df0*/  I2F R34, R51 ;  /* 0x0000003300227306 */ /* 0x000e620000201400 */
[----:B------:R-:W-:Y:S02]  /*10e00*/  LOP3.LUT R228, R55, 0x80, RZ, 0xc0, !PT ;  /* 0x0000008037e47812 */ /* 0x000fe400078ec0ff */
[----:B------:R-:W-:Y:S02]  /*10e10*/  FSEL R247, RZ, -23, P6 ;  /* 0xc1b80000fff77808 */ /* 0x000fe40003000000 */
[----:B------:R-:W-:Y:S02]  /*10e20*/  FSEL R55, RZ, -23, P0 ;  /* 0xc1b80000ff377808 */ /* 0x000fe40000000000 */
[----:B------:R-:W-:Y:S02]  /*10e30*/  LOP3.LUT R37, R37, 0x70, RZ, 0xc0, !PT ;  /* 0x0000007025257812 */ /* 0x000fe400078ec0ff */
[----:B------:R-:W-:Y:S01]  /*10e40*/  FSEL R243, RZ, -23, P4 ;  /* 0xc1b80000fff37808 */ /* 0x000fe20002000000 */
[----:B0-----:R-:W-:-:S02]  /*10e50*/  FFMA.FTZ R247, R36, 1.1920928955078125e-07, R247 ;  /* 0x3400000024f77823 */ /* 0x001fc400000100f7 */
[----:B------:R-:W-:Y:S02]  /*10e60*/  IMAD.IADD R228, R37, 0x1, R228 ;  /* 0x0000000125e47824 */ /* 0x000fe400078e02e4 */
[----:B------:R-:W-:Y:S02]  /*10e70*/  FFMA.FTZ R55, R30, 1.1920928955078125e-07, R55 ;  /* 0x340000001e377823 */ /* 0x000fe40000010037 */
[----:B-1----:R-:W-:Y:S01]  /*10e80*/  FFMA.FTZ R243, R34, 1.1920928955078125e-07, R243 ;  /* 0x3400000022f37823 */ /* 0x002fe200000100f3 */
[----:B------:R-:W-:Y:S02]  /*10e90*/  LEA R52, R35, R52, 0x6 ;  /* 0x0000003423347211 */ /* 0x000fe400078e30ff */
[----:B------:R-:W-:Y:S02]  /*10ea0*/  IADD3 R68, R41, -R68, RZ ;  /* 0x8000004429447210 */ /* 0x000fe40007ffe0ff */
[----:B------:R-:W-:-:S03]  /*10eb0*/  LOP3.LUT R125, R125, 0x7f, RZ, 0xc0, !PT ;  /* 0x0000007f7d7d7812 */ /* 0x000fc600078ec0ff */
[----:B------:R-:W-:Y:S01]  /*10ec0*/  FADD R68, R68, -1 ;  /* 0xbf80000044447421 */ /* 0x000fe20000000000 */
[C---:B------:R-:W-:Y:S02]  /*10ed0*/  ISETP.GE.U32.AND P0, PT, R125.reuse, 0x40, PT ;  /* 0x000000407d00780c */ /* 0x040fe40003f06070 */
[----:B------:R-:W-:Y:S01]  /*10ee0*/  LEA R116, R125, R116, 0x4 ;  /* 0x000000747d747211 */ /* 0x000fe200078e20ff */
[C---:B--2---:R-:W-:Y:S01]  /*10ef0*/  FMUL R43, R18.reuse, 8388608 ;  /* 0x4b000000122b7820 */ /* 0x044fe20000400000 */
[----:B------:R-:W-:-:S04]  /*10f00*/  FSETP.GEU.AND P1, PT, R18, 1.175494350822287508e-38, PT ;  /* 0x008000001200780b */ /* 0x000fc80003f2e000 */
[----:B------:R-:W-:Y:S02]  /*10f10*/  FSEL R43, R43, R18, !P1 ;  /* 0x000000122b2b7208 */ /* 0x000fe40004800000 */
[----:B------:R-:W-:Y:S01]  /*10f20*/  FSEL R56, RZ, -23, P1 ;  /* 0xc1b80000ff387808 */ /* 0x000fe20000800000 */
[C---:B----4-:R-:W-:Y:S01]  /*10f30*/  FMUL R45, R20.reuse, 8388608 ;  /* 0x4b000000142d7820 */ /* 0x050fe20000400000 */
[----:B------:R-:W-:Y:S02]  /*10f40*/  FSETP.GEU.AND P3, PT, R20, 1.175494350822287508e-38, PT ;  /* 0x008000001400780b */ /* 0x000fe40003f6e000 */
[----:B------:R-:W-:Y:S02]  /*10f50*/  FSETP.GT.AND P1, PT, |R39|, 8.50705917302346158658e+37, PT ;  /* 0x7e8000002700780b */ /* 0x000fe40003f24200 */
[----:B------:R-:W-:Y:S02]  /*10f60*/  FSEL R45, R45, R20, !P3 ;  /* 0x000000142d2d7208 */ /* 0x000fe40005800000 */
[----:B------:R-:W-:-:S02]  /*10f70*/  FSEL R242, RZ, -23, P3 ;  /* 0xc1b80000fff27808 */ /* 0x000fc40001800000 */
[----:B------:R-:W-:Y:S01]  /*10f80*/  FSETP.GEU.AND P3, PT, |R39|, 1.175494350822287508e-38, PT ;  /* 0x008000002700780b */ /* 0x000fe20003f6e200 */
[C---:B---3--:R-:W-:Y:S01]  /*10f90*/  FMUL R44, R19.reuse, 8388608 ;  /* 0x4b000000132c7820 */ /* 0x048fe20000400000 */
[----:B------:R-:W-:-:S04]  /*10fa0*/  FSETP.GEU.AND P2, PT, R19, 1.175494350822287508e-38, PT ;  /* 0x008000001300780b */ /* 0x000fc80003f4e000 */
[----:B------:R-:W-:Y:S01]  /*10fb0*/  FSEL R44, R44, R19, !P2 ;  /* 0x000000132c2c7208 */ /* 0x000fe20005000000 */
[----:B------:R-:W-:Y:S01]  /*10fc0*/  @P1 FMUL R75, R75, 0.25 ;  /* 0x3e8000004b4b1820 */ /* 0x000fe20000400000 */
[----:B------:R-:W-:Y:S01]  /*10fd0*/  FSEL R237, RZ, -23, P2 ;  /* 0xc1b80000ffed7808 */ /* 0x000fe20001000000 */
[----:B------:R-:W-:Y:S01]  /*10fe0*/  @P1 FMUL R74, R74, 0.25 ;  /* 0x3e8000004a4a1820 */ /* 0x000fe20000400000 */
[----:B------:R-:W-:Y:S01]  /*10ff0*/  FSETP.GT.AND P2, PT, |R65|, 8.50705917302346158658e+37, PT ;  /* 0x7e8000004100780b */ /* 0x000fe20003f44200 */
[----:B------:R-:W-:Y:S02]  /*11000*/  @P1 FMUL R58, R58, 0.25 ;  /* 0x3e8000003a3a1820 */ /* 0x000fe40000400000 */
[----:B------:R-:W-:Y:S02]  /*11010*/  @P1 FMUL R70, R70, 0.25 ;  /* 0x3e80000046461820 */ /* 0x000fe40000400000 */
[----:B------:R-:W-:Y:S02]  /*11020*/  @P1 FMUL R67, R67, 0.25 ;  /* 0x3e80000043431820 */ /* 0x000fe40000400000 */
[----:B------:R-:W-:-:S02]  /*11030*/  @P1 FMUL R63, R63, 0.25 ;  /* 0x3e8000003f3f1820 */ /* 0x000fc40000400000 */
[----:B------:R-:W-:Y:S02]  /*11040*/  @P1 FMUL R62, R62, 0.25 ;  /* 0x3e8000003e3e1820 */ /* 0x000fe40000400000 */
[----:B------:R-:W-:Y:S02]  /*11050*/  @P1 FMUL R28, R28, 0.25 ;  /* 0x3e8000001c1c1820 */ /* 0x000fe40000400000 */
        /* <DEDUP_REMOVED lines=9> */
[----:B------:R-:W-:-:S02]  /*110f0*/  @!P3 FMUL R39, R39, 16777216 ;  /* 0x4b8000002727b820 */ /* 0x000fc40000400000 */
[----:B------:R-:W-:Y:S02]  /*11100*/  @!P3 FMUL R75, R75, 16777216 ;  /* 0x4b8000004b4bb820 */ /* 0x000fe40000400000 */
[----:B------:R-:W-:Y:S02]  /*11110*/  @!P3 FMUL R74, R74, 16777216 ;  /* 0x4b8000004a4ab820 */ /* 0x000fe40000400000 */
[----:B------:R-:W-:Y:S02]  /*11120*/  @!P3 FMUL R58, R58, 16777216 ;  /* 0x4b8000003a3ab820 */ /* 0x000fe40000400000 */
[----:B------:R-:W-:Y:S02]  /*11130*/  @!P3 FMUL R70, R70, 16777216 ;  /* 0x4b8000004646b820 */ /* 0x000fe40000400000 */
[----:B------:R-:W-:Y:S02]  /*11140*/  @!P3 FMUL R67, R67, 16777216 ;  /* 0x4b8000004343b820 */ /* 0x000fe40000400000 */
        /* <DEDUP_REMOVED lines=10> */
[----:B------:R-:W-:Y:S01]  /*111f0*/  @!P3 FMUL R107, R107, 16777216 ;  /* 0x4b8000006b6bb820 */ /* 0x000fe20000400000 */
[----:B------:R-:W-:Y:S01]  /*11200*/  FSETP.GEU.AND P3, PT, |R65|, 1.175494350822287508e-38, PT ;  /* 0x008000004100780b */ /* 0x000fe20003f6e200 */
[----:B------:R-:W-:Y:S01]  /*11210*/  @P2 FMUL R73, R73, 0.25 ;  /* 0x3e80000049492820 */ /* 0x000fe20000400000 */
[----:B------:R-:W-:Y:S01]  /*11220*/  FSETP.GT.AND P1, PT, |R143|, 8.50705917302346158658e+37, PT ;  /* 0x7e8000008f00780b */ /* 0x000fe20003f24200 */
        /* <DEDUP_REMOVED lines=32> */
[----:B------:R-:W-:Y:S01]  /*11430*/  @!P3 FMUL R138, R138, 16777216 ;  /* 0x4b8000008a8ab820 */ /* 0x000fe20000400000 */
[----:B------:R-:W-:Y:S01]  /*11440*/  FSETP.GEU.AND P3, PT, |R143|, 1.175494350822287508e-38, PT ;  /* 0x008000008f00780b */ /* 0x000fe20003f6e200 */
[----:B------:R-:W-:Y:S01]  /*11450*/  @P1 FMUL R139, R139, 0.25 ;  /* 0x3e8000008b8b1820 */ /* 0x000fe20000400000 */
[----:B------:R-:W-:Y:S01]  /*11460*/  FSETP.GT.AND P2, PT, |R20|, 8.50705917302346158658e+37, PT ;  /* 0x7e8000001400780b */ /* 0x000fe20003f44200 */
        /* <DEDUP_REMOVED lines=105> */
[----:B------:R-:W-:-:S02]  /*11b00*/  FSETP.GEU.AND P3, PT, |R18|, 1.175494350822287508e-38, PT ;  /* 0x008000001200780b */ /* 0x000fc40003f6e200 */
[----:B------:R-:W-:Y:S01]  /*11b10*/  FSETP.GT.AND P1, PT, |R17|, 8.50705917302346158658e+37, PT ;  /* 0x7e8000001100780b */ /* 0x000fe20003f24200 */
        /* <DEDUP_REMOVED lines=16> */
[----:B------:R-:W-:Y:S01]  /*11c20*/  @P2 FMUL R108, R108, 0.25 ;  /* 0x3e8000006c6c2820 */ /* 0x000fe20000400000 */
[----:B------:R-:W-:Y:S01]  /*11c30*/  FSETP.GT.AND P2, PT, |R16|, 8.50705917302346158658e+37, PT ;  /* 0x7e8000001000780b */ /* 0x000fe20003f44200 */
        /* <DEDUP_REMOVED lines=34> */
[----:B------:R-:W-:Y:S01]  /*11e60*/  @P1 FMUL R78, R78, 0.25 ;  /* 0x3e8000004e4e1820 */ /* 0x000fe20000400000 */
[C---:B------:R-:W-:Y:S01]  /*11e70*/  FSETP.GEU.AND P1, PT, |R16|.reuse, 1.175494350822287508e-38, PT ;  /* 0x008000001000780b */ /* 0x040fe20003f2e200 */
[----:B------:R-:W0:Y:S01]  /*11e80*/  MUFU.RCP R29, R39 ;  /* 0x00000027001d7308 */ /* 0x000e220000001000 */
[----:B------:R-:W-:Y:S01]  /*11e90*/  @P2 FMUL R16, R16, 0.25 ;  /* 0x3e80000010102820 */ /* 0x000fe20000400000 */
[----:B------:R-:W-:Y:S02]  /*11ea0*/  IADD3 R48, R43, -0x3f3504f3, RZ ;  /* 0xc0cafb0d2b307810 */ /* 0x000fe40007ffe0ff */
[----:B------:R-:W-:-:S02]  /*11eb0*/  IADD3 R47, R44, -0x3f3504f3, RZ ;  /* 0xc0cafb0d2c2f7810 */ /* 0x000fc40007ffe0ff */
[----:B------:R-:W-:Y:S02]  /*11ec0*/  LOP3.LUT R48, R48, 0xff800000, RZ, 0xc0, !PT ;  /* 0xff80000030307812 */ /* 0x000fe400078ec0ff */
[----:B------:R-:W-:-:S04]  /*11ed0*/  LOP3.LUT R47, R47, 0xff800000, RZ, 0xc0, !PT ;  /* 0xff8000002f2f7812 */ /* 0x000fc800078ec0ff */
[----:B------:R-:W-:Y:S01]  /*11ee0*/  @!P1 FMUL R16, R16, 16777216 ;  /* 0x4b80000010109820 */ /* 0x000fe20000400000 */
[----:B------:R-:W-:Y:S01]  /*11ef0*/  MUFU.RCP R20, R20 ;  /* 0x0000001400147308 */ /* 0x000fe20000001000 */
[----:B0-----:R-:W-:-:S07]  /*11f00*/  FMUL R72, R29, R23 ;  /* 0x000000171d487220 */ /* 0x001fce0000400000 */
[----:B------:R-:W0:Y:S08]  /*11f10*/  MUFU.RCP R23, R65 ;  /* 0x0000004100177308 */ /* 0x000e300000001000 */
[----:B------:R-:W1:Y:S08]  /*11f20*/  MUFU.RCP R19, R19 ;  /* 0x0000001300137308 */ /* 0x000e700000001000 */
[----:B------:R-:W2:Y:S08]  /*11f30*/  MUFU.RCP R18, R18 ;  /* 0x0000001200127308 */ /* 0x000eb00000001000 */
[----:B------:R-:W3:Y:S08]  /*11f40*/  I2F R31, R48 ;  /* 0x00000030001f7306 */ /* 0x000ef00000201400 */
[----:B------:R-:W4:Y:S08]  /*11f50*/  I2F R32, R47 ;  /* 0x0000002f00207306 */ /* 0x000f300000201400 */
[----:B------:R-:W0:Y:S01]  /*11f60*/  MUFU.RCP R16, R16 ;  /* 0x0000001000107308 */ /* 0x000e220000001000 */
        /* <DEDUP_REMOVED lines=13> */
[----:B------:R-:W-:Y:S02]  /*12040*/  FMUL R61, R29, R67 ;  /* 0x000000431d3d7220 */ /* 0x000fe40000400000 */
[----:B------:R-:W-:Y:S02]  /*12050*/  @!P1 FMUL R100, R100, 16777216 ;  /* 0x4b80000064649820 */ /* 0x000fe40000400000 */
[----:B------:R-:W-:Y:S02]  /*12060*/  @!P1 FMUL R96, R96, 16777216 ;  /* 0x4b80000060609820 */ /* 0x000fe40000400000 */
[----:B------:R-:W-:Y:S02]  /*12070*/  @!P1 FMUL R92, R92, 16777216 ;  /* 0x4b8000005c5c9820 */ /* 0x000fe40000400000 */
[----:B------:R-:W-:Y:S02]  /*12080*/  @!P1 FMUL R88, R88, 16777216 ;  /* 0x4b80000058589820 */ /* 0x000fe40000400000 */
[----:B------:R-:W-:-:S02]  /*12090*/  @!P1 FMUL R84, R84, 16777216 ;  /* 0x4b80000054549820 */ /* 0x000fc40000400000 */
[----:B------:R-:W-:Y:S02]  /*120a0*/  @!P1 FMUL R80, R80, 16777216 ;  /* 0x4b80000050509820 */ /* 0x000fe40000400000 */
[----:B------:R-:W-:Y:S02]  /*120b0*/  @!P1 FMUL R76, R76, 16777216 ;  /* 0x4b8000004c4c9820 */ /* 0x000fe40000400000 */
[C---:B------:R-:W-:Y:S02]  /*120c0*/  FMUL R67, R29.reuse, R27 ;  /* 0x0000001b1d437220 */ /* 0x040fe40000400000 */
[C---:B------:R-:W-:Y:S02]  /*120d0*/  FMUL R57, R29.reuse, R75 ;  /* 0x0000004b1d397220 */ /* 0x040fe40000400000 */
[C---:B------:R-:W-:Y:S02]  /*120e0*/  FMUL R60, R29.reuse, R70 ;  /* 0x000000461d3c7220 */ /* 0x040fe40000400000 */
[----:B------:R-:W-:-:S02]  /*120f0*/  FMUL R64, R29, R28 ;  /* 0x0000001c1d407220 */ /* 0x000fc40000400000 */
[----:B0-----:R-:W-:Y:S02]  /*12100*/  FMUL R65, R23, R73 ;  /* 0x0000004917417220 */ /* 0x001fe40000400000 */
[----:B------:R-:W-:Y:S02]  /*12110*/  FMUL R155, R20, R7 ;  /* 0x00000007149b7220 */ /* 0x000fe40000400000 */
[----:B-1----:R-:W-:Y:S02]  /*12120*/  FMUL R39, R19, R15 ;  /* 0x0000000f13277220 */ /* 0x002fe40000400000 */
[----:B--2---:R-:W-:Y:S02]  /*12130*/  FMUL R27, R18, R12 ;  /* 0x0000000c121b7220 */ /* 0x004fe40000400000 */
[----:B---3--:R-:W-:Y:S02]  /*12140*/  FFMA.FTZ R56, R31, 1.1920928955078125e-07, R56 ;  /* 0x340000001f387823 */ /* 0x008fe40000010038 */
[----:B----4-:R-:W-:-:S02]  /*12150*/  FFMA.FTZ R237, R32, 1.1920928955078125e-07, R237 ;  /* 0x3400000020ed7823 */ /* 0x010fc400000100ed */
        /* <DEDUP_REMOVED lines=9> */
[----:B------:R-:W-:Y:S02]  /*121f0*/  FMUL R107, R29, R107 ;  /* 0x0000006b1d6b7220 */ /* 0x000fe40000400000 */
[----:B------:R-:W-:Y:S02]  /*12200*/  FMUL R73, R23, R24 ;  /* 0x0000001817497220 */ /* 0x000fe40000400000 */
[----:B------:R-:W-:-:S02]  /*12210*/  FMUL R156, R20, R6 ;  /* 0x00000006149c7220 */ /* 0x000fc40000400000 */
[C---:B------:R-:W-:Y:S02]  /*12220*/  FMUL R36, R19.reuse, R115 ;  /* 0x0000007313247220 */ /* 0x040fe40000400000 */
[----:B------:R-:W-:Y:S02]  /*12230*/  FMUL R28, R18, R5 ;  /* 0x00000005121c7220 */ /* 0x000fe40000400000 */
[C---:B------:R-:W-:Y:S02]  /*12240*/  FMUL R15, R16.reuse, R9 ;  /* 0x00000009100f7220 */ /* 0x040fe40000400000 */
[C---:B------:R-:W-:Y:S02]  /*12250*/  FMUL R7, R16.reuse, R4 ;  /* 0x0000000410077220 */ /* 0x040fe40000400000 */
[----:B------:R-:W-:Y:S02]  /*12260*/  FMUL R12, R16, R81 ;  /* 0x00000051100c7220 */ /* 0x000fe40000400000 */
[----:B------:R-:W-:-:S02]  /*12270*/  FMUL R34, R19, R146 ;  /* 0x0000009213227220 */ /* 0x000fc40000400000 */
[C---:B------:R-:W-:Y:S02]  /*12280*/  FMUL R31, R19.reuse, R130 ;  /* 0x00000082131f7220 */ /* 0x040fe40000400000 */
[C---:B------:R-:W-:Y:S02]  /*12290*/  FMUL R37, R19.reuse, R123 ;  /* 0x0000007b13257220 */ /* 0x040fe40000400000 */
[C---:B------:R-:W-:Y:S02]  /*122a0*/  FMUL R30, R19.reuse, R119 ;  /* 0x00000077131e7220 */ /* 0x040fe40000400000 */
[C---:B------:R-:W-:Y:S02]  /*122b0*/  FMUL R32, R19.reuse, R114 ;  /* 0x0000007213207220 */ /* 0x040fe40000400000 */
[----:B------:R-:W-:Y:S02]  /*122c0*/  FMUL R115, R19, R110 ;  /* 0x0000006e13737220 */ /* 0x000fe40000400000 */
[----:B------:R-:W-:-:S02]  /*122d0*/  FMUL R26, R18, R144 ;  /* 0x00000090121a7220 */ /* 0x000fc40000400000 */
[C---:B------:R-:W-:Y:S02]  /*122e0*/  FMUL R29, R18.reuse, R128 ;  /* 0x00000080121d7220 */ /* 0x040fe40000400000 */
[C---:B------:R-:W-:Y:S02]  /*122f0*/  FMUL R25, R18.reuse, R120 ;  /* 0x0000007812197220 */ /* 0x040fe40000400000 */
[----:B------:R-:W-:Y:S02]  /*12300*/  FMUL R24, R18, R112 ;  /* 0x0000007012187220 */ /* 0x000fe40000400000 */
[C---:B------:R-:W-:Y:S02]  /*12310*/  FMUL R100, R16.reuse, R100 ;  /* 0x0000006410647220 */ /* 0x040fe40000400000 */
        /* <DEDUP_REMOVED lines=11> */
[C---:B------:R-:W-:Y:S02]  /*123d0*/  FMUL R120, R18.reuse, R117 ;  /* 0x0000007512787220 */ /* 0x040fe40000400000 */
[C---:B------:R-:W-:Y:S02]  /*123e0*/  FMUL R113, R18.reuse, R113 ;  /* 0x0000007112717220 */ /* 0x040fe40000400000 */
[----:B------:R-:W-:Y:S01]  /*123f0*/  FMUL R112, R18, R109 ;  /* 0x0000006d12707220 */ /* 0x000fe20000400000 */
[----:B------:R-:W-:Y:S01]  /*12400*/  F2FP.PACK_AB R4, R4, R81 ;  /* 0x000000510404723e */ /* 0x000fe200000000ff */
[C---:B------:R-:W-:Y:S01]  /*12410*/  FMUL R157, R20.reuse, R196 ;  /* 0x000000c4149d7220 */ /* 0x040fe20000400000 */
[----:B------:R-:W-:Y:S01]  /*12420*/  F2FP.PACK_AB R5, R5, R84 ;  /* 0x000000540505723e */ /* 0x000fe200000000ff */
[----:B------:R-:W-:Y:S01]  /*12430*/  FMUL R204, R20, R204 ;  /* 0x000000cc14cc7220 */ /* 0x000fe20000400000 */
[----:B------:R-:W-:Y:S01]  /*12440*/  F2FP.PACK_AB R6, R6, R9 ;  /* 0x000000090606723e */ /* 0x000fe200000000ff */
[C---:B------:R-:W-:Y:S01]  /*12450*/  FMUL R159, R20.reuse, R212 ;  /* 0x000000d4149f7220 */ /* 0x040fe20000400000 */
[----:B------:R-:W-:Y:S01]  /*12460*/  F2FP.PACK_AB R7, R7, R100 ;  /* 0x000000640707723e */ /* 0x000fe200000000ff */
[C---:B------:R-:W-:Y:S01]  /*12470*/  FMUL R216, R20.reuse, R216 ;  /* 0x000000d814d87220 */ /* 0x040fe20000400000 */
[----:B------:R-:W-:Y:S01]  /*12480*/  F2FP.PACK_AB R25, R25, R28 ;  /* 0x0000001c1919723e */ /* 0x000fe200000000ff */
[----:B------:R-:W-:Y:S01]  /*12490*/  FMUL R161, R20, R208 ;  /* 0x000000d014a17220 */ /* 0x000fe20000400000 */
[----:B------:R-:W-:Y:S01]  /*124a0*/  F2FP.PACK_AB R26, R26, R29 ;  /* 0x0000001d1a1a723e */ /* 0x000fe200000000ff */
[C---:B------:R-:W-:Y:S01]  /*124b0*/  FMUL R200, R20.reuse, R200 ;  /* 0x000000c814c87220 */ /* 0x040fe20000400000 */
[----:B------:R-:W-:Y:S01]  /*124c0*/  F2FP.PACK_AB R37, R37, R30 ;  /* 0x0000001e2525723e */ /* 0x000fe200000000ff */
[----:B------:R-:W-:Y:S01]  /*124d0*/  FMUL R163, R20, R192 ;  /* 0x000000c014a37220 */ /* 0x000fe20000400000 */
[----:B------:R-:W-:-:S02]  /*124e0*/  F2FP.PACK_AB R34, R34, R31 ;  /* 0x0000001f2222723e */ /* 0x000fc400000000ff */
[----:B------:R-:W-:Y:S02]  /*124f0*/  F2FP.PACK_AB R28, R113, R112 ;  /* 0x00000070711c723e */ /* 0x000fe400000000ff */
[----:B------:R-:W-:Y:S02]  /*12500*/  F2FP.PACK_AB R29, R121, R120 ;  /* 0x00000078791d723e */ /* 0x000fe400000000ff */
[----:B------:R-:W-:Y:S02]  /*12510*/  F2FP.PACK_AB R30, R145, R114 ;  /* 0x00000072911e723e */ /* 0x000fe400000000ff */
[----:B------:R-:W-:Y:S01]  /*12520*/  F2FP.PACK_AB R31, R110, R177 ;  /* 0x000000b16e1f723e */ /* 0x000fe200000000ff */
[----:B------:R0:W-:Y:S04]  /*12530*/  STS.128 [R52], R4 ;  /* 0x0000000434007388 */ /* 0x0001e80000000c00 */
[----:B------:R1:W-:Y:S01]  /*12540*/  STS.128 [R52+0x500], R28 ;  /* 0x0005001c34007388 */ /* 0x0003e20000000c00 */
[----:B------:R-:W-:-:S02]  /*12550*/  FMUL R125, R23, R38 ;  /* 0x00000026177d7220 */ /* 0x000fc40000400000 */
[C---:B------:R-:W-:Y:S02]  /*12560*/  FMUL R126, R23.reuse, R126 ;  /* 0x0000007e177e7220 */ /* 0x040fe40000400000 */
[C---:B------:R-:W-:Y:S01]  /*12570*/  FMUL R127, R23.reuse, R127 ;  /* 0x0000007f177f7220 */ /* 0x040fe20000400000 */
[----:B0-----:R-:W-:Y:S02]  /*12580*/  F2FP.PACK_AB R4, R200, R163 ;  /* 0x000000a3c804723e */ /* 0x001fe400000000ff */
[----:B------:R-:W-:Y:S02]  /*12590*/  F2FP.PACK_AB R5, R216, R161 ;  /* 0x000000a1d805723e */ /* 0x000fe400000000ff */
[----:B------:R-:W-:Y:S02]  /*125a0*/  F2FP.PACK_AB R6, R204, R159 ;  /* 0x0000009fcc06723e */ /* 0x000fe400000000ff */
[----:B------:R-:W-:Y:S02]  /*125b0*/  F2FP.PACK_AB R7, R156, R157 ;  /* 0x0000009d9c07723e */ /* 0x000fe400000000ff */
[----:B-1----:R-:W-:Y:S01]  /*125c0*/  MOV R28, 0x3dc6b27f ;  /* 0x3dc6b27f001c7802 */ /* 0x002fe20000000f00 */
[----:B------:R-:W-:-:S02]  /*125d0*/  FMUL R132, R23, R132 ;  /* 0x0000008417847220 */ /* 0x000fc40000400000 */
[----:B------:R0:W-:Y:S01]  /*125e0*/  STS.128 [R52+0x200], R4 ;  /* 0x0002000434007388 */ /* 0x0001e20000000c00 */
[C---:B------:R-:W-:Y:S02]  /*125f0*/  FMUL R134, R23.reuse, R134 ;  /* 0x0000008617867220 */ /* 0x040fe40000400000 */
[C---:B------:R-:W-:Y:S02]  /*12600*/  FMUL R135, R23.reuse, R135 ;  /* 0x0000008717877220 */ /* 0x040fe40000400000 */
[C---:B------:R-:W-:Y:S02]  /*12610*/  FMUL R137, R23.reuse, R137 ;  /* 0x0000008917897220 */ /* 0x040fe40000400000 */
[----:B------:R-:W-:Y:S01]  /*12620*/  FMUL R138, R23, R138 ;  /* 0x0000008a178a7220 */ /* 0x000fe20000400000 */
[----:B------:R-:W-:Y:S01]  /*12630*/  IADD3 R47, R44, -R47, RZ ;  /* 0x8000002f2c2f7210 */ /* 0x000fe20007ffe0ff */
[----:B0-----:R-:W-:-:S03]  /*12640*/  FFMA.FTZ R7, R68, R28, -0.16845393180847167969 ;  /* 0xbe2c7f3044077423 */ /* 0x001fc6000001001c */
[----:B------:R-:W-:Y:S02]  /*12650*/  F2FP.PACK_AB R4, R137, R138 ;  /* 0x0000008a8904723e */ /* 0x000fe400000000ff */
[----:B------:R-:W-:Y:S01]  /*12660*/  F2FP.PACK_AB R5, R134, R135 ;  /* 0x000000878605723e */ /* 0x000fe200000000ff */
[----:B------:R-:W-:Y:S01]  /*12670*/  FFMA.FTZ R9, R68, R7, 0.1716887056827545166 ;  /* 0x3e2fcf2a44097423 */ /* 0x000fe20000010007 */
[----:B------:R-:W-:Y:S02]  /*12680*/  F2FP.PACK_AB R6, R127, R132 ;  /* 0x000000847f06723e */ /* 0x000fe400000000ff */
[----:B------:R-:W-:Y:S01]  /*12690*/  F2FP.PACK_AB R7, R125, R126 ;  /* 0x0000007e7d07723e */ /* 0x000fe200000000ff */
[----:B------:R-:W-:Y:S01]  /*126a0*/  FADD R47, R47, -1 ;  /* 0xbf8000002f2f7421 */ /* 0x000fe20000000000 */
[----:B------:R-:W-:Y:S02]  /*126b0*/  IADD3 R50, R45, -0x3f3504f3, RZ ;  /* 0xc0cafb0d2d327810 */ /* 0x000fe40007ffe0ff */
[----:B------:R-:W-:Y:S01]  /*126c0*/  IADD3 R49, R40, -0x3f3504f3, RZ ;  /* 0xc0cafb0d28317810 */ /* 0x000fe20007ffe0ff */
[----:B------:R0:W-:Y:S01]  /*126d0*/  STS.128 [R52+0x300], R4 ;  /* 0x0003000434007388 */ /* 0x0001e20000000c00 */
[----:B------:R-:W-:Y:S01]  /*126e0*/  LOP3.LUT R50, R50, 0xff800000, RZ, 0xc0, !PT ;  /* 0xff80000032327812 */ /* 0x000fe200078ec0ff */
[----:B------:R-:W-:Y:S01]  /*126f0*/  @!P3 FMUL R17, R17, 16777216 ;  /* 0x4b8000001111b820 */ /* 0x000fe20000400000 */
[----:B------:R-:W-:-:S02]  /*12700*/  LOP3.LUT R49, R49, 0xff800000, RZ, 0xc0, !PT ;  /* 0xff80000031317812 */ /* 0x000fc400078ec0ff */
[----:B------:R-:W-:Y:S01]  /*12710*/  IADD3 R51, R46, -R51, RZ ;  /* 0x800000332e337210 */ /* 0x000fe20007ffe0ff */
[----:B------:R-:W1:Y:S04]  /*12720*/  I2F R33, R50 ;  /* 0x0000003200217306 */ /* 0x000e680000201400 */
[----:B------:R-:W-:Y:S02]  /*12730*/  FADD R51, R51, -1 ;  /* 0xbf80000033337421 */ /* 0x000fe40000000000 */
[C---:B0-----:R-:W-:Y:S02]  /*12740*/  FFMA.FTZ R4, R47.reuse, R28, -0.16845393180847167969 ;  /* 0xbe2c7f302f047423 */ /* 0x041fe4000001001c */
[----:B------:R-:W0:Y:S02]  /*12750*/  I2F R35, R49 ;  /* 0x0000003100237306 */ /* 0x000e240000201400 */
[----:B------:R-:W-:-:S06]  /*12760*/  FFMA.FTZ R4, R47, R4, 0.1716887056827545166 ;  /* 0x3e2fcf2a2f047423 */ /* 0x000fcc0000010004 */
[----:B------:R-:W2:Y:S01]  /*12770*/  MUFU.RCP R17, R17 ;  /* 0x0000001100117308 */ /* 0x000ea20000001000 */
[----:B------:R-:W-:Y:S02]  /*12780*/  FFMA.FTZ R4, R47, R4, -0.17900948226451873779 ;  /* 0xbe374e432f047423 */ /* 0x000fe40000010004 */
[----:B------:R-:W-:Y:S02]  /*12790*/  FFMA.FTZ R6, R51, R28, -0.16845393180847167969 ;  /* 0xbe2c7f3033067423 */ /* 0x000fe4000001001c */
[C---:B------:R-:W-:Y:S02]  /*127a0*/  FFMA.FTZ R9, R68.reuse, R9, -0.17900948226451873779 ;  /* 0xbe374e4344097423 */ /* 0x040fe40000010009 */
[----:B------:R-:W-:Y:S01]  /*127b0*/  FFMA.FTZ R4, R47, R4, 0.20512372255325317383 ;  /* 0x3e520bf42f047423 */ /* 0x000fe20000010004 */
[----:B------:R-:W-:Y:S01]  /*127c0*/  FSEL R246, RZ, -23, P5 ;  /* 0xc1b80000fff67808 */ /* 0x000fe20002800000 */
[----:B------:R-:W-:Y:S02]  /*127d0*/  FFMA.FTZ R6, R51, R6, 0.1716887056827545166 ;  /* 0x3e2fcf2a33067423 */ /* 0x000fe40000010006 */
[----:B------:R-:W-:-:S02]  /*127e0*/  FFMA.FTZ R9, R68, R9, 0.20512372255325317383 ;  /* 0x3e520bf444097423 */ /* 0x000fc40000010009 */
[----:B------:R-:W-:Y:S02]  /*127f0*/  IMAD.IADD R48, R43, 0x1, -R48 ;  /* 0x000000012b307824 */ /* 0x000fe400078e0a30 */
[----:B------:R-:W-:Y:S02]  /*12800*/  FFMA.FTZ R4, R47, R4, -0.24046532809734344482 ;  /* 0xbe763c8b2f047423 */ /* 0x000fe40000010004 */
[----:B------:R-:W-:Y:S02]  /*12810*/  @!P3 FMUL R10, R10, 16777216 ;  /* 0x4b8000000a0ab820 */ /* 0x000fe40000400000 */
[----:B------:R-:W-:Y:S02]  /*12820*/  FFMA.FTZ R6, R51, R6, -0.17900948226451873779 ;  /* 0xbe374e4333067423 */ /* 0x000fe40000010006 */
[----:B------:R-:W-:Y:S02]  /*12830*/  @!P3 FMUL R11, R11, 16777216 ;  /* 0x4b8000000b0bb820 */ /* 0x000fe40000400000 */
[----:B------:R-:W-:-:S02]  /*12840*/  @!P3 FMUL R103, R103, 16777216 ;  /* 0x4b8000006767b820 */ /* 0x000fc40000400000 */
[----:B-1----:R-:W-:Y:S02]  /*12850*/  FFMA.FTZ R242, R33, 1.1920928955078125e-07, R242 ;  /* 0x3400000021f27823 */ /* 0x002fe400000100f2 */
[----:B0-----:R-:W-:Y:S02]  /*12860*/  FFMA.FTZ R246, R35, 1.1920928955078125e-07, R246 ;  /* 0x3400000023f67823 */ /* 0x001fe400000100f6 */
[----:B------:R-:W-:Y:S02]  /*12870*/  FFMA.FTZ R9, R68, R9, -0.24046532809734344482 ;  /* 0xbe763c8b44097423 */ /* 0x000fe40000010009 */
[----:B------:R-:W-:Y:S02]  /*12880*/  FADD R48, R48, -1 ;  /* 0xbf80000030307421 */ /* 0x000fe40000000000 */
[----:B------:R-:W-:Y:S02]  /*12890*/  FFMA.FTZ R4, R47, R4, 0.28857114911079406738 ;  /* 0x3e93bf992f047423 */ /* 0x000fe40000010004 */
[----:B------:R-:W-:-:S02]  /*128a0*/  FMUL R35, R19, R14 ;  /* 0x0000000e13237220 */ /* 0x000fc40000400000 */
[C---:B------:R-:W-:Y:S02]  /*128b0*/  FMUL R166, R19.reuse, R179 ;  /* 0x000000b313a67220 */ /* 0x040fe40000400000 */
[C---:B------:R-:W-:Y:S02]  /*128c0*/  FMUL R178, R19.reuse, R178 ;  /* 0x000000b213b27220 */ /* 0x040fe40000400000 */
[C---:B------:R-:W-:Y:S02]  /*128d0*/  FMUL R38, R19.reuse, R147 ;  /* 0x0000009313267220 */ /* 0x040fe40000400000 */
[C---:B------:R-:W-:Y:S02]  /*128e0*/  FMUL R131, R19.reuse, R131 ;  /* 0x0000008313837220 */ /* 0x040fe40000400000 */
[C---:B------:R-:W-:Y:S02]  /*128f0*/  FMUL R33, R19.reuse, R122 ;  /* 0x0000007a13217220 */ /* 0x040fe40000400000 */
[----:B------:R-:W-:-:S02]  /*12900*/  FMUL R118, R19, R118 ;  /* 0x0000007613767220 */ /* 0x000fc40000400000 */
[----:B------:R-:W-:Y:S02]  /*12910*/  FMUL R111, R19, R111 ;  /* 0x0000006f136f7220 */ /* 0x000fe40000400000 */
[----:B------:R-:W-:Y:S02]  /*12920*/  IMAD.IADD R71, R42, 0x1, -R71 ;  /* 0x000000012a477824 */ /* 0x000fe400078e0a47 */
[C---:B------:R-:W-:Y:S02]  /*12930*/  FMUL R66, R23.reuse, R66 ;  /* 0x0000004217427220 */ /* 0x040fe40000400000 */
[C---:B------:R-:W-:Y:S02]  /*12940*/  FMUL R74, R23.reuse, R21 ;  /* 0x00000015174a7220 */ /* 0x040fe40000400000 */
[C---:B------:R-:W-:Y:S02]  /*12950*/  FMUL R105, R23.reuse, R105 ;  /* 0x0000006917697220 */ /* 0x040fe40000400000 */
[----:B------:R-:W-:-:S02]  /*12960*/  FMUL R124, R23, R124 ;  /* 0x0000007c177c7220 */ /* 0x000fc40000400000 */
[C---:B------:R-:W-:Y:S02]  /*12970*/  FMUL R133, R23.reuse, R133 ;  /* 0x0000008517857220 */ /* 0x040fe40000400000 */
[----:B------:R-:W-:Y:S02]  /*12980*/  FMUL R136, R23, R136 ;  /* 0x0000008817887220 */ /* 0x000fe40000400000 */
[----:B--2---:R-:W-:Y:S02]  /*12990*/  FMUL R19, R17, R10 ;  /* 0x0000000a11137220 */ /* 0x004fe40000400000 */
[----:B------:R-:W-:Y:S02]  /*129a0*/  FFMA.FTZ R6, R51, R6, 0.20512372255325317383 ;  /* 0x3e520bf433067423 */ /* 0x000fe40000010006 */
[C---:B------:R-:W-:Y:S02]  /*129b0*/  FMUL R23, R17.reuse, R11 ;  /* 0x0000000b11177220 */ /* 0x040fe40000400000 */
[----:B------:R-:W-:-:S02]  /*129c0*/  FMUL R10, R17, R103 ;  /* 0x00000067110a7220 */ /* 0x000fc40000400000 */
[----:B------:R-:W-:Y:S02]  /*129d0*/  FFMA.FTZ R9, R68, R9, 0.28857114911079406738 ;  /* 0x3e93bf9944097423 */ /* 0x000fe40000010009 */
[----:B------:R-:W-:Y:S02]  /*129e0*/  FFMA.FTZ R5, R48, R28, -0.16845393180847167969 ;  /* 0xbe2c7f3030057423 */ /* 0x000fe4000001001c */
[----:B------:R-:W-:Y:S02]  /*129f0*/  FFMA.FTZ R4, R47, R4, -0.36067417263984680176 ;  /* 0xbeb8aa492f047423 */ /* 0x000fe40000010004 */
[----:B------:R-:W-:Y:S02]  /*12a00*/  FADD R71, R71, -1 ;  /* 0xbf80000047477421 */ /* 0x000fe40000000000 */
[----:B------:R-:W-:Y:S01]  /*12a10*/  FFMA.FTZ R6, R51, R6, -0.24046532809734344482 ;  /* 0xbe763c8b33067423 */ /* 0x000fe20000010006 */
[----:B------:R-:W-:Y:S01]  /*12a20*/  F2FP.PACK_AB R23, R23, R10 ;  /* 0x0000000a1717723e */ /* 0x000fe200000000ff */
[----:B------:R-:W-:-:S02]  /*12a30*/  FFMA.FTZ R9, R68, R9, -0.36067417263984680176 ;  /* 0xbeb8aa4944097423 */ /* 0x000fc40000010009 */
[----:B------:R-:W-:Y:S02]  /*12a40*/  FFMA.FTZ R5, R48, R5, 0.1716887056827545166 ;  /* 0x3e2fcf2a30057423 */ /* 0x000fe40000010005 */
[----:B------:R-:W-:Y:S02]  /*12a50*/  FFMA.FTZ R4, R47, R4, 0.48089820146560668945 ;  /* 0x3ef6384a2f047423 */ /* 0x000fe40000010004 */
[----:B------:R-:W-:Y:S02]  /*12a60*/  FFMA.FTZ R10, R71, R28, -0.16845393180847167969 ;  /* 0xbe2c7f30470a7423 */ /* 0x000fe4000001001c */
[----:B------:R-:W-:Y:S02]  /*12a70*/  FFMA.FTZ R6, R51, R6, 0.28857114911079406738 ;  /* 0x3e93bf9933067423 */ /* 0x000fe40000010006 */
[----:B------:R-:W-:Y:S02]  /*12a80*/  @P2 FMUL R101, R101, 0.25 ;  /* 0x3e80000065652820 */ /* 0x000fe40000400000 */
[----:B------:R-:W-:-:S02]  /*12a90*/  @P2 FMUL R97, R97, 0.25 ;  /* 0x3e80000061612820 */ /* 0x000fc40000400000 */
[----:B------:R-:W-:Y:S02]  /*12aa0*/  @P2 FMUL R93, R93, 0.25 ;  /* 0x3e8000005d5d2820 */ /* 0x000fe40000400000 */
[----:B------:R-:W-:Y:S02]  /*12ab0*/  @P2 FMUL R89, R89, 0.25 ;  /* 0x3e80000059592820 */ /* 0x000fe40000400000 */
[----:B------:R-:W-:Y:S02]  /*12ac0*/  @P2 FMUL R85, R85, 0.25 ;  /* 0x3e80000055552820 */ /* 0x000fe40000400000 */
[----:B------:R-:W-:Y:S02]  /*12ad0*/  @P2 FMUL R77, R77, 0.25 ;  /* 0x3e8000004d4d2820 */ /* 0x000fe40000400000 */
[----:B------:R-:W-:Y:S02]  /*12ae0*/  FFMA.FTZ R9, R68, R9, 0.48089820146560668945 ;  /* 0x3ef6384a44097423 */ /* 0x000fe40000010009 */
[----:B------:R-:W-:-:S02]  /*12af0*/  IMAD.IADD R50, R45, 0x1, -R50 ;  /* 0x000000012d327824 */ /* 0x000fc400078e0a32 */
[----:B------:R-:W-:Y:S02]  /*12b00*/  FFMA.FTZ R5, R48, R5, -0.17900948226451873779 ;  /* 0xbe374e4330057423 */ /* 0x000fe40000010005 */
[----:B------:R-:W-:Y:S02]  /*12b10*/  FFMA.FTZ R4, R47, R4, -0.72134751081466674805 ;  /* 0xbf38aa3b2f047423 */ /* 0x000fe40000010004 */
[----:B------:R-:W-:Y:S02]  /*12b20*/  FFMA.FTZ R10, R71, R10, 0.1716887056827545166 ;  /* 0x3e2fcf2a470a7423 */ /* 0x000fe4000001000a */
[----:B------:R-:W-:Y:S02]  /*12b30*/  FFMA.FTZ R6, R51, R6, -0.36067417263984680176 ;  /* 0xbeb8aa4933067423 */ /* 0x000fe40000010006 */
[----:B------:R-:W-:Y:S02]  /*12b40*/  @!P1 FMUL R101, R101, 16777216 ;  /* 0x4b80000065659820 */ /* 0x000fe40000400000 */
[----:B------:R-:W-:-:S02]  /*12b50*/  @!P1 FMUL R97, R97, 16777216 ;  /* 0x4b80000061619820 */ /* 0x000fc40000400000 */
[----:B------:R-:W-:Y:S02]  /*12b60*/  @!P1 FMUL R93, R93, 16777216 ;  /* 0x4b8000005d5d9820 */ /* 0x000fe40000400000 */
[----:B------:R-:W-:Y:S02]  /*12b70*/  @!P1 FMUL R89, R89, 16777216 ;  /* 0x4b80000059599820 */ /* 0x000fe40000400000 */
[----:B------:R-:W-:Y:S02]  /*12b80*/  @!P1 FMUL R85, R85, 16777216 ;  /* 0x4b80000055559820 */ /* 0x000fe40000400000 */
[----:B------:R-:W-:Y:S01]  /*12b90*/  @!P1 FMUL R77, R77, 16777216 ;  /* 0x4b8000004d4d9820 */ /* 0x000fe20000400000 */
[----:B------:R-:W-:Y:S01]  /*12ba0*/  ISETP.GE.U32.AND P1, PT, R41, 0x7f800000, PT ;  /* 0x7f8000002900780c */ /* 0x000fe20003f26070 */
[----:B------:R-:W-:Y:S02]  /*12bb0*/  FFMA.FTZ R9, R68, R9, -0.72134751081466674805 ;  /* 0xbf38aa3b44097423 */ /* 0x000fe40000010009 */
[----:B------:R-:W-:-:S02]  /*12bc0*/  FADD R50, R50, -1 ;  /* 0xbf80000032327421 */ /* 0x000fc40000000000 */
[----:B------:R-:W-:Y:S02]  /*12bd0*/  FFMA.FTZ R5, R48, R5, 0.20512372255325317383 ;  /* 0x3e520bf430057423 */ /* 0x000fe40000010005 */
[----:B------:R-:W-:Y:S02]  /*12be0*/  FMUL R4, R47, R4 ;  /* 0x000000042f047220 */ /* 0x000fe40000400000 */
[----:B------:R-:W-:Y:S02]  /*12bf0*/  FFMA.FTZ R10, R71, R10, -0.17900948226451873779 ;  /* 0xbe374e43470a7423 */ /* 0x000fe4000001000a */
[----:B------:R-:W-:Y:S02]  /*12c00*/  FFMA.FTZ R6, R51, R6, 0.48089820146560668945 ;  /* 0x3ef6384a33067423 */ /* 0x000fe40000010006 */
[----:B------:R-:W-:Y:S02]  /*12c10*/  FMUL R9, R68, R9 ;  /* 0x0000000944097220 */ /* 0x000fe40000400000 */
[----:B------:R-:W-:-:S02]  /*12c20*/  FFMA.FTZ R7, R50, R28, -0.16845393180847167969 ;  /* 0xbe2c7f3032077423 */ /* 0x000fc4000001001c */
[----:B------:R-:W-:Y:S02]  /*12c30*/  FFMA.FTZ R5, R48, R5, -0.24046532809734344482 ;  /* 0xbe763c8b30057423 */ /* 0x000fe40000010005 */
[----:B------:R-:W-:Y:S01]  /*12c40*/  FMUL R4, R47, R4 ;  /* 0x000000042f047220 */ /* 0x000fe20000400000 */
[----:B------:R-:W0:Y:S01]  /*12c50*/  MUFU.RCP R22, R143 ;  /* 0x0000008f00167308 */ /* 0x000e220000001000 */
[----:B------:R-:W-:Y:S02]  /*12c60*/  FFMA.FTZ R10, R71, R10, 0.20512372255325317383 ;  /* 0x3e520bf4470a7423 */ /* 0x000fe4000001000a */
[----:B------:R-:W-:Y:S02]  /*12c70*/  FFMA.FTZ R6, R51, R6, -0.72134751081466674805 ;  /* 0xbf38aa3b33067423 */ /* 0x000fe40000010006 */
[----:B------:R-:W-:Y:S02]  /*12c80*/  FMUL R9, R68, R9 ;  /* 0x0000000944097220 */ /* 0x000fe40000400000 */
[----:B------:R-:W-:-:S02]  /*12c90*/  FFMA.FTZ R7, R50, R7, 0.1716887056827545166 ;  /* 0x3e2fcf2a32077423 */ /* 0x000fc40000010007 */
[----:B------:R-:W-:Y:S02]  /*12ca0*/  FFMA.FTZ R5, R48, R5, 0.28857114911079406738 ;  /* 0x3e93bf9930057423 */ /* 0x000fe40000010005 */
[----:B------:R-:W-:Y:S02]  /*12cb0*/  FFMA.FTZ R4, R47, 1.4426950216293334961, R4 ;  /* 0x3fb8aa3b2f047823 */ /* 0x000fe40000010004 */
[----:B------:R-:W-:Y:S02]  /*12cc0*/  FFMA.FTZ R10, R71, R10, -0.24046532809734344482 ;  /* 0xbe763c8b470a7423 */ /* 0x000fe4000001000a */
[----:B------:R-:W-:Y:S02]  /*12cd0*/  FMUL R6, R51, R6 ;  /* 0x0000000633067220 */ /* 0x000fe40000400000 */
[----:B------:R-:W-:Y:S02]  /*12ce0*/  IMAD.IADD R49, R40, 0x1, -R49 ;  /* 0x0000000128317824 */ /* 0x000fe400078e0a31 */
[----:B------:R-:W-:-:S02]  /*12cf0*/  FFMA.FTZ R9, R68, 1.4426950216293334961, R9 ;  /* 0x3fb8aa3b44097823 */ /* 0x000fc40000010009 */
[----:B------:R-:W-:Y:S02]  /*12d00*/  FFMA.FTZ R7, R50, R7, -0.17900948226451873779 ;  /* 0xbe374e4332077423 */ /* 0x000fe40000010007 */
[----:B------:R-:W-:Y:S02]  /*12d10*/  FFMA.FTZ R5, R48, R5, -0.36067417263984680176 ;  /* 0xbeb8aa4930057423 */ /* 0x000fe40000010005 */
[----:B------:R-:W-:Y:S01]  /*12d20*/  FADD R237, R237, R4 ;  /* 0x00000004eded7221 */ /* 0x000fe20000000000 */
[----:B------:R-:W-:Y:S01]  /*12d30*/  IADD3 R53, R8, -R53, RZ ;  /* 0x8000003508357210 */ /* 0x000fe20007ffe0ff */
[----:B------:R-:W-:Y:S02]  /*12d40*/  FFMA.FTZ R10, R71, R10, 0.28857114911079406738 ;  /* 0x3e93bf99470a7423 */ /* 0x000fe4000001000a */
[----:B------:R-:W-:Y:S02]  /*12d50*/  @P1 IMAD.MOV.U32 R4, RZ, RZ, 0x7f800000 ;  /* 0x7f800000ff041424 */ /* 0x000fe400078e00ff */
[----:B------:R-:W-:-:S02]  /*12d60*/  FMUL R6, R51, R6 ;  /* 0x0000000633067220 */ /* 0x000fc40000400000 */
[----:B------:R-:W-:Y:S02]  /*12d70*/  FADD R49, R49, -1 ;  /* 0xbf80000031317421 */ /* 0x000fe40000000000 */
[----:B------:R-:W-:Y:S02]  /*12d80*/  FFMA.FTZ R7, R50, R7, 0.20512372255325317383 ;  /* 0x3e520bf432077423 */ /* 0x000fe40000010007 */
[----:B------:R-:W-:Y:S02]  /*12d90*/  FFMA.FTZ R5, R48, R5, 0.48089820146560668945 ;  /* 0x3ef6384a30057423 */ /* 0x000fe40000010005 */
[----:B------:R-:W-:Y:S02]  /*12da0*/  FADD R245, R54, R9 ;  /* 0x0000000936f57221 */ /* 0x000fe40000000000 */
[----:B------:R-:W-:Y:S02]  /*12db0*/  @!P3 FMUL R94, R94, 16777216 ;  /* 0x4b8000005e5eb820 */ /* 0x000fe40000400000 */
[----:B------:R-:W-:-:S02]  /*12dc0*/  FFMA.FTZ R10, R71, R10, -0.36067417263984680176 ;  /* 0xbeb8aa49470a7423 */ /* 0x000fc4000001000a */
[----:B------:R-:W-:Y:S02]  /*12dd0*/  @P1 FFMA.FTZ R245, R41, R4, +INF ;  /* 0x7f80000029f51423 */ /* 0x000fe40000010004 */
[----:B------:R-:W-:Y:S02]  /*12de0*/  @!P3 FMUL R87, R87, 16777216 ;  /* 0x4b8000005757b820 */ /* 0x000fe40000400000 */
[----:B------:R-:W-:Y:S02]  /*12df0*/  FFMA.FTZ R6, R51, 1.4426950216293334961, R6 ;  /* 0x3fb8aa3b33067823 */ /* 0x000fe40000010006 */
[----:B------:R-:W-:Y:S02]  /*12e00*/  FFMA.FTZ R4, R49, R28, -0.16845393180847167969 ;  /* 0xbe2c7f3031047423 */ /* 0x000fe4000001001c */
        /* <DEDUP_REMOVED lines=10> */
[----:B------:R-:W-:Y:S02]  /*12eb0*/  FADD R53, R53, -1 ;  /* 0xbf80000035357421 */ /* 0x000fe40000000000 */
[----:B------:R-:W-:Y:S02]  /*12ec0*/  @!P3 FMUL R78, R78, 16777216 ;  /* 0x4b8000004e4eb820 */ /* 0x000fe40000400000 */
[----:B------:R-:W-:Y:S02]  /*12ed0*/  FFMA.FTZ R7, R50, R7, -0.24046532809734344482 ;  /* 0xbe763c8b32077423 */ /* 0x000fe40000010007 */
[----:B------:R-:W-:-:S02]  /*12ee0*/  FFMA.FTZ R5, R48, R5, -0.72134751081466674805 ;  /* 0xbf38aa3b30057423 */ /* 0x000fc40000010005 */
[----:B------:R-:W-:Y:S02]  /*12ef0*/  FMUL R11, R17, R94 ;  /* 0x0000005e110b7220 */ /* 0x000fe40000400000 */
[----:B------:R-:W-:Y:S02]  /*12f00*/  FFMA.FTZ R10, R71, R10, 0.48089820146560668945 ;  /* 0x3ef6384a470a7423 */ /* 0x000fe4000001000a */
[C---:B0-----:R-:W-:Y:S02]  /*12f10*/  FMUL R139, R22.reuse, R139 ;  /* 0x0000008b168b7220 */ /* 0x041fe40000400000 */
        /* <DEDUP_REMOVED lines=22> */
[C---:B------:R-:W-:Y:S02]  /*13080*/  FMUL R176, R18.reuse, R176 ;  /* 0x000000b012b07220 */ /* 0x040fe40000400000 */
[----:B------:R-:W-:Y:S02]  /*13090*/  FMUL R109, R18, R108 ;  /* 0x0000006c126d7220 */ /* 0x000fe40000400000 */
[----:B------:R-:W-:Y:S02]  /*130a0*/  FMUL R94, R17, R87 ;  /* 0x00000057115e7220 */ /* 0x000fe40000400000 */
[----:B------:R-:W-:Y:S02]  /*130b0*/  FADD R243, R243, R6 ;  /* 0x00000006f3f37221 */ /* 0x000fe40000000000 */
[----:B------:R-:W-:Y:S01]  /*130c0*/  FFMA.FTZ R4, R49, R4, 0.1716887056827545166 ;  /* 0x3e2fcf2a31047423 */ /* 0x000fe20000010004 */
[----:B------:R-:W-:Y:S01]  /*130d0*/  ISETP.GE.U32.AND P5, PT, R42, 0x7f800000, PT ;  /* 0x7f8000002a00780c */ /* 0x000fe20003fa6070 */
        /* <DEDUP_REMOVED lines=9> */
[----:B------:R-:W-:Y:S02]  /*13170*/  FMUL R79, R17, R79 ;  /* 0x0000004f114f7220 */ /* 0x000fe40000400000 */
[----:B------:R-:W-:Y:S02]  /*13180*/  FFMA.FTZ R6, R53, R28, -0.16845393180847167969 ;  /* 0xbe2c7f3035067423 */ /* 0x000fe4000001001c */
[----:B------:R-:W-:Y:S02]  /*13190*/  FMUL R17, R17, R78 ;  /* 0x0000004e11117220 */ /* 0x000fe40000400000 */
[----:B------:R-:W-:-:S02]  /*131a0*/  FFMA.FTZ R7, R50, R7, 0.28857114911079406738 ;  /* 0x3e93bf9932077423 */ /* 0x000fc40000010007 */
[----:B------:R-:W-:Y:S02]  /*131b0*/  FMUL R5, R48, R5 ;  /* 0x0000000530057220 */ /* 0x000fe40000400000 */
[C---:B------:R-:W-:Y:S02]  /*131c0*/  FMUL R78, R16.reuse, R101 ;  /* 0x00000065104e7220 */ /* 0x040fe40000400000 */
[C---:B------:R-:W-:Y:S02]  /*131d0*/  FMUL R14, R16.reuse, R97 ;  /* 0x00000061100e7220 */ /* 0x040fe40000400000 */
[C---:B------:R-:W-:Y:S02]  /*131e0*/  FMUL R93, R16.reuse, R93 ;  /* 0x0000005d105d7220 */ /* 0x040fe40000400000 */
[C---:B------:R-:W-:Y:S02]  /*131f0*/  FMUL R13, R16.reuse, R89 ;  /* 0x00000059100d7220 */ /* 0x040fe40000400000 */
[----:B------:R-:W-:-:S02]  /*13200*/  FMUL R77, R16, R77 ;  /* 0x0000004d104d7220 */ /* 0x000fc40000400000 */
[----:B------:R-:W-:Y:S02]  /*13210*/  FMUL R76, R16, R85 ;  /* 0x00000055104c7220 */ /* 0x000fe40000400000 */
[----:B------:R-:W-:Y:S02]  /*13220*/  FFMA.FTZ R10, R71, R10, -0.72134751081466674805 ;  /* 0xbf38aa3b470a7423 */ /* 0x000fe4000001000a */
[----:B------:R-:W-:Y:S02]  /*13230*/  FFMA.FTZ R4, R49, R4, -0.17900948226451873779 ;  /* 0xbe374e4331047423 */ /* 0x000fe40000010004 */
[----:B------:R-:W-:Y:S01]  /*13240*/  FFMA.FTZ R6, R53, R6, 0.1716887056827545166 ;  /* 0x3e2fcf2a35067423 */ /* 0x000fe20000010006 */
[----:B------:R-:W-:Y:S01]  /*13250*/  F2FP.PACK_AB R16, R82, R17 ;  /* 0x000000115210723e */ /* 0x000fe200000000ff */
[----:B------:R-:W-:Y:S02]  /*13260*/  FFMA.FTZ R7, R50, R7, -0.36067417263984680176 ;  /* 0xbeb8aa4932077423 */ /* 0x000fe40000010007 */
[----:B------:R-:W-:Y:S01]  /*13270*/  FMUL R5, R48, R5 ;  /* 0x0000000530057220 */ /* 0x000fe20000400000 */
[----:B------:R-:W-:Y:S01]  /*13280*/  F2FP.PACK_AB R12, R12, R77 ;  /* 0x0000004d0c0c723e */ /* 0x000fe200000000ff */
[----:B------:R-:W-:Y:S01]  /*13290*/  FMUL R10, R71, R10 ;  /* 0x0000000a470a7220 */ /* 0x000fe20000400000 */
[----:B------:R-:W-:Y:S01]  /*132a0*/  F2FP.PACK_AB R13, R13, R76 ;  /* 0x0000004c0d0d723e */ /* 0x000fe200000000ff */
[----:B------:R-:W-:Y:S01]  /*132b0*/  FFMA.FTZ R4, R49, R4, 0.20512372255325317383 ;  /* 0x3e520bf431047423 */ /* 0x000fe20000010004 */
[----:B------:R-:W-:Y:S01]  /*132c0*/  F2FP.PACK_AB R17, R90, R87 ;  /* 0x000000575a11723e */ /* 0x000fe200000000ff */
[----:B------:R-:W-:Y:S01]  /*132d0*/  FFMA.FTZ R6, R53, R6, -0.17900948226451873779 ;  /* 0xbe374e4335067423 */ /* 0x000fe20000010006 */
[----:B------:R-:W-:-:S02]  /*132e0*/  F2FP.PACK_AB R14, R14, R93 ;  /* 0x0000005d0e0e723e */ /* 0x000fc400000000ff */
[----:B------:R-:W-:Y:S02]  /*132f0*/  F2FP.PACK_AB R18, R18, R11 ;  /* 0x0000000b1212723e */ /* 0x000fe400000000ff */
[----:B------:R-:W-:Y:S02]  /*13300*/  F2FP.PACK_AB R15, R15, R78 ;  /* 0x0000004e0f0f723e */ /* 0x000fe400000000ff */
[----:B------:R-:W-:Y:S02]  /*13310*/  F2FP.PACK_AB R19, R19, R102 ;  /* 0x000000661313723e */ /* 0x000fe400000000ff */
[----:B------:R-:W-:Y:S01]  /*13320*/  ISETP.GE.U32.AND P3, PT, R44, 0x7f800000, PT ;  /* 0x7f8000002c00780c */ /* 0x000fe20003f66070 */
[----:B------:R-:W-:Y:S01]  /*13330*/  FFMA.FTZ R7, R50, R7, 0.48089820146560668945 ;  /* 0x3ef6384a32077423 */ /* 0x000fe20000010007 */
[----:B------:R-:W-:Y:S01]  /*13340*/  FSETP.NEU.AND P2, PT, R41, RZ, PT ;  /* 0x000000ff2900720b */ /* 0x000fe20003f4d000 */
[----:B------:R-:W-:Y:S01]  /*13350*/  FFMA.FTZ R5, R48, 1.4426950216293334961, R5 ;  /* 0x3fb8aa3b30057823 */ /* 0x000fe20000010005 */
[----:B------:R-:W-:Y:S01]  /*13360*/  ISETP.GE.U32.AND P4, PT, R43, 0x7f800000, PT ;  /* 0x7f8000002b00780c */ /* 0x000fe20003f86070 */
[----:B------:R-:W-:Y:S01]  /*13370*/  FMUL R10, R71, R10 ;  /* 0x0000000a470a7220 */ /* 0x000fe20000400000 */
[----:B------:R0:W-:Y:S01]  /*13380*/  STS.128 [R52+0x400], R12 ;  /* 0x0004000c34007388 */ /* 0x0001e20000000c00 */
[----:B------:R-:W-:Y:S01]  /*13390*/  FFMA.FTZ R4, R49, R4, -0.24046532809734344482 ;  /* 0xbe763c8b31047423 */ /* 0x000fe20000010004 */
[----:B------:R-:W-:Y:S01]  /*133a0*/  FSEL R245, R245, -INF , P2 ;  /* 0xff800000f5f57808 */ /* 0x000fe20001000000 */
[----:B------:R-:W-:Y:S01]  /*133b0*/  FFMA.FTZ R6, R53, R6, 0.20512372255325317383 ;  /* 0x3e520bf435067423 */ /* 0x000fe20000010006 */
[----:B------:R1:W-:Y:S01]  /*133c0*/  STS.128 [R52+0x80], R16 ;  /* 0x0000801034007388 */ /* 0x0003e20000000c00 */
[----:B------:R-:W-:Y:S01]  /*133d0*/  F2FP.PACK_AB R20, R20, R79 ;  /* 0x0000004f1414723e */ /* 0x000fe200000000ff */
[----:B------:R-:W-:Y:S01]  /*133e0*/  FFMA.FTZ R7, R50, R7, -0.72134751081466674805 ;  /* 0xbf38aa3b32077423 */ /* 0x000fe20000010007 */
[----:B------:R-:W-:Y:S01]  /*133f0*/  F2FP.PACK_AB R21, R21, R94 ;  /* 0x0000005e1515723e */ /* 0x000fe200000000ff */
[----:B------:R-:W-:Y:S01]  /*13400*/  FADD R56, R56, R5 ;  /* 0x0000000538387221 */ /* 0x000fe20000000000 */
[----:B------:R-:W-:Y:S01]  /*13410*/  F2FP.PACK_AB R22, R22, R95 ;  /* 0x0000005f1616723e */ /* 0x000fe200000000ff */
[----:B------:R-:W-:Y:S01]  /*13420*/  FFMA.FTZ R10, R71, 1.4426950216293334961, R10 ;  /* 0x3fb8aa3b470a7823 */ /* 0x000fe2000001000a */
[----:B------:R-:W-:-:S02]  /*13430*/  F2FP.PACK_AB R24, R24, R109 ;  /* 0x0000006d1818723e */ /* 0x000fc400000000ff */
[----:B------:R-:W-:Y:S02]  /*13440*/  F2FP.PACK_AB R27, R27, R176 ;  /* 0x000000b01b1b723e */ /* 0x000fe400000000ff */
[----:B------:R-:W-:Y:S02]  /*13450*/  ISETP.GE.U32.AND P2, PT, R45, 0x7f800000, PT ;  /* 0x7f8000002d00780c */ /* 0x000fe40003f46070 */
[----:B0-----:R-:W-:Y:S02]  /*13460*/  F2FP.PACK_AB R12, R201, R164 ;  /* 0x000000a4c90c723e */ /* 0x001fe400000000ff */
[----:B------:R-:W-:Y:S02]  /*13470*/  F2FP.PACK_AB R13, R217, R162 ;  /* 0x000000a2d90d723e */ /* 0x000fe400000000ff */
[----:B------:R-:W-:Y:S02]  /*13480*/  F2FP.PACK_AB R14, R205, R160 ;  /* 0x000000a0cd0e723e */ /* 0x000fe400000000ff */
[----:B------:R-:W-:-:S02]  /*13490*/  F2FP.PACK_AB R15, R155, R158 ;  /* 0x0000009e9b0f723e */ /* 0x000fc400000000ff */
[----:B-1----:R-:W-:Y:S02]  /*134a0*/  F2FP.PACK_AB R16, R202, R153 ;  /* 0x00000099ca10723e */ /* 0x002fe400000000ff */
[----:B------:R-:W-:Y:S02]  /*134b0*/  F2FP.PACK_AB R17, R218, R151 ;  /* 0x00000097da11723e */ /* 0x000fe400000000ff */
[----:B------:R-:W-:Y:S02]  /*134c0*/  F2FP.PACK_AB R18, R148, R149 ;  /* 0x000000959412723e */ /* 0x000fe400000000ff */
[----:B------:R-:W-:Y:S02]  /*134d0*/  F2FP.PACK_AB R19, R141, R142 ;  /* 0x0000008e8d13723e */ /* 0x000fe400000000ff */
[----:B------:R-:W-:Y:S01]  /*134e0*/  ISETP.GE.U32.AND P6, PT, R46, 0x7f800000, PT ;  /* 0x7f8000002e00780c */ /* 0x000fe20003fc6070 */
[----:B------:R-:W-:Y:S01]  /*134f0*/  FFMA.FTZ R4, R49, R4, 0.28857114911079406738 ;  /* 0x3e93bf9931047423 */ /* 0x000fe20000010004 */
[----:B------:R-:W-:Y:S01]  /*13500*/  @P5 MOV R5, 0x7f800000 ;  /* 0x7f80000000055802 */ /* 0x000fe20000000f00 */
[----:B------:R-:W-:Y:S01]  /*13510*/  FFMA.FTZ R6, R53, R6, -0.24046532809734344482 ;  /* 0xbe763c8b35067423 */ /* 0x000fe20000010006 */
[----:B------:R0:W-:Y:S01]  /*13520*/  STS.128 [R52+0x480], R20 ;  /* 0x0004801434007388 */ /* 0x0001e20000000c00 */
[----:B------:R-:W-:Y:S01]  /*13530*/  FMUL R7, R50, R7 ;  /* 0x0000000732077220 */ /* 0x000fe20000400000 */
[----:B------:R-:W-:Y:S01]  /*13540*/  F2FP.PACK_AB R32, R32, R115 ;  /* 0x000000732020723e */ /* 0x000fe200000000ff */
[----:B------:R-:W-:Y:S01]  /*13550*/  FADD R244, R55, R10 ;  /* 0x0000000a37f47221 */ /* 0x000fe20000000000 */
[----:B------:R-:W-:Y:S01]  /*13560*/  STS.128 [R52+0x100], R24 ;  /* 0x0001001834007388 */ /* 0x000fe20000000c00 */
[----:B------:R-:W-:Y:S01]  /*13570*/  F2FP.PACK_AB R36, R36, R111 ;  /* 0x0000006f2424723e */ /* 0x000fe200000000ff */
[----:B------:R-:W-:Y:S01]  /*13580*/  @P5 FFMA.FTZ R244, R42, R5, +INF ;  /* 0x7f8000002af45423 */ /* 0x000fe20000010005 */
[----:B------:R-:W-:Y:S01]  /*13590*/  F2FP.PACK_AB R33, R33, R118 ;  /* 0x000000762121723e */ /* 0x000fe200000000ff */
[----:B------:R1:W-:Y:S01]  /*135a0*/  STS.128 [R52+0x600], R12 ;  /* 0x0006000c34007388 */ /* 0x0003e20000000c00 */
[----:B------:R-:W-:Y:S01]  /*135b0*/  F2FP.PACK_AB R38, R38, R131 ;  /* 0x000000832626723e */ /* 0x000fe200000000ff */
[----:B------:R-:W-:Y:S01]  /*135c0*/  FFMA.FTZ R4, R49, R4, -0.36067417263984680176 ;  /* 0xbeb8aa4931047423 */ /* 0x000fe20000010004 */
[----:B------:R-:W-:Y:S01]  /*135d0*/  F2FP.PACK_AB R35, R35, R178 ;  /* 0x000000b22323723e */ /* 0x000fe200000000ff */
[----:B------:R2:W-:Y:S01]  /*135e0*/  STS.128 [R52+0x280], R16 ;  /* 0x0002801034007388 */ /* 0x0005e20000000c00 */
[----:B------:R-:W-:Y:S01]  /*135f0*/  F2FP.PACK_AB R39, R39, R166 ;  /* 0x000000a62727723e */ /* 0x000fe200000000ff */
[----:B------:R-:W-:Y:S01]  /*13600*/  FFMA.FTZ R6, R53, R6, 0.28857114911079406738 ;  /* 0x3e93bf9935067423 */ /* 0x000fe20000010006 */
[----:B------:R-:W-:-:S02]  /*13610*/  @P3 MOV R5, 0x7f800000 ;  /* 0x7f80000000053802 */ /* 0x000fc40000000f00 */
[----:B0-----:R-:W-:Y:S02]  /*13620*/  F2FP.PACK_AB R20, R203, R154 ;  /* 0x0000009acb14723e */ /* 0x001fe400000000ff */
[----:B------:R-:W-:Y:S02]  /*13630*/  F2FP.PACK_AB R21, R219, R152 ;  /* 0x00000098db15723e */ /* 0x000fe400000000ff */
[----:B------:R-:W-:Y:S02]  /*13640*/  F2FP.PACK_AB R22, R143, R150 ;  /* 0x000000968f16723e */ /* 0x000fe400000000ff */
[----:B------:R-:W-:Y:S02]  /*13650*/  F2FP.PACK_AB R23, R139, R140 ;  /* 0x0000008c8b17723e */ /* 0x000fe400000000ff */
[----:B-1----:R-:W-:Y:S02]  /*13660*/  F2FP.PACK_AB R12, R133, R136 ;  /* 0x00000088850c723e */ /* 0x002fe400000000ff */
[----:B------:R-:W-:-:S02]  /*13670*/  F2FP.PACK_AB R24, R104, R107 ;  /* 0x0000006b6818723e */ /* 0x000fc400000000ff */
[----:B--2---:R-:W-:Y:S02]  /*13680*/  F2FP.PACK_AB R16, R75, R106 ;  /* 0x0000006a4b10723e */ /* 0x004fe400000000ff */
[----:B------:R-:W-:Y:S02]  /*13690*/  F2FP.PACK_AB R13, R105, R124 ;  /* 0x0000007c690d723e */ /* 0x000fe400000000ff */
[----:B------:R-:W-:Y:S02]  /*136a0*/  F2FP.PACK_AB R25, R69, R72 ;  /* 0x000000484519723e */ /* 0x000fe400000000ff */
[----:B------:R-:W-:Y:S02]  /*136b0*/  F2FP.PACK_AB R17, R67, R70 ;  /* 0x000000464311723e */ /* 0x000fe400000000ff */
[----:B------:R-:W-:Y:S02]  /*136c0*/  F2FP.PACK_AB R14, R73, R74 ;  /* 0x0000004a490e723e */ /* 0x000fe400000000ff */
[----:B------:R-:W-:-:S02]  /*136d0*/  F2FP.PACK_AB R26, R63, R64 ;  /* 0x000000403f1a723e */ /* 0x000fc400000000ff */
[----:B------:R-:W-:Y:S02]  /*136e0*/  F2FP.PACK_AB R18, R61, R62 ;  /* 0x0000003e3d12723e */ /* 0x000fe400000000ff */
[----:B------:R-:W-:Y:S02]  /*136f0*/  F2FP.PACK_AB R15, R65, R66 ;  /* 0x00000042410f723e */ /* 0x000fe400000000ff */
[----:B------:R-:W-:Y:S02]  /*13700*/  F2FP.PACK_AB R27, R59, R60 ;  /* 0x0000003c3b1b723e */ /* 0x000fe400000000ff */
[----:B------:R-:W-:Y:S01]  /*13710*/  F2FP.PACK_AB R19, R57, R58 ;  /* 0x0000003a3913723e */ /* 0x000fe200000000ff */
[----:B------:R-:W-:Y:S01]  /*13720*/  FMUL R7, R50, R7 ;  /* 0x0000000732077220 */ /* 0x000fe20000400000 */
[----:B------:R-:W-:Y:S01]  /*13730*/  FSETP.NEU.AND P1, PT, R42, RZ, PT ;  /* 0x000000ff2a00720b */ /* 0x000fe20003f2d000 */
[----:B------:R-:W-:Y:S01]  /*13740*/  @P4 IMAD.MOV.U32 R10, RZ, RZ, 0x7f800000 ;  /* 0x7f800000ff0a4424 */ /* 0x000fe200078e00ff */
[----:B------:R-:W-:Y:S01]  /*13750*/  SHF.R.U32.HI R165, RZ, 0x6, R165 ;  /* 0x00000006ffa57819 */ /* 0x000fe200000116a5 */
[----:B------:R-:W-:Y:S01]  /*13760*/  FFMA.FTZ R4, R49, R4, 0.48089820146560668945 ;  /* 0x3ef6384a31047423 */ /* 0x000fe20000010004 */
[----:B------:R-:W-:Y:S01]  /*13770*/  STS.128 [R52+0x180], R32 ;  /* 0x0001802034007388 */ /* 0x000fe20000000c00 */
[----:B------:R-:W-:Y:S01]  /*13780*/  FFMA.FTZ R6, R53, R6, -0.36067417263984680176 ;  /* 0xbeb8aa4935067423 */ /* 0x000fe20000010006 */
[----:B------:R-:W-:Y:S01]  /*13790*/  FSEL R244, R244, -INF , P1 ;  /* 0xff800000f4f47808 */ /* 0x000fe20000800000 */
[----:B------:R-:W-:Y:S01]  /*137a0*/  FFMA.FTZ R7, R50, 1.4426950216293334961, R7 ;  /* 0x3fb8aa3b32077823 */ /* 0x000fe20000010007 */
[----:B------:R-:W-:Y:S01]  /*137b0*/  STS.128 [R52+0x580], R36 ;  /* 0x0005802434007388 */ /* 0x000fe20000000c00 */
[----:B------:R-:W-:-:S02]  /*137c0*/  @P4 FFMA.FTZ R56, R43, R10, +INF ;  /* 0x7f8000002b384423 */ /* 0x000fc4000001000a */
[----:B------:R-:W-:Y:S01]  /*137d0*/  @P3 FFMA.FTZ R237, R44, R5, +INF ;  /* 0x7f8000002ced3423 */ /* 0x000fe20000010005 */
[----:B------:R-:W-:Y:S01]  /*137e0*/  STS.128 [R52+0x680], R20 ;  /* 0x0006801434007388 */ /* 0x000fe20000000c00 */
[----:B------:R-:W-:Y:S01]  /*137f0*/  @P2 IMAD.MOV.U32 R10, RZ, RZ, 0x7f800000 ;  /* 0x7f800000ff0a2424 */ /* 0x000fe200078e00ff */
[----:B------:R-:W-:Y:S02]  /*13800*/  @P6 MOV R5, 0x7f800000 ;  /* 0x7f80000000056802 */ /* 0x000fe40000000f00 */
[----:B------:R0:W-:Y:S01]  /*13810*/  STS.128 [R52+0x700], R12 ;  /* 0x0007000c34007388 */ /* 0x0001e20000000c00 */
[----:B------:R-:W-:-:S03]  /*13820*/  ISETP.GE.U32.AND P1, PT, R40, 0x7f800000, PT ;  /* 0x7f8000002800780c */ /* 0x000fc60003f26070 */
[----:B------:R-:W-:Y:S01]  /*13830*/  STS.128 [R52+0x380], R24 ;  /* 0x0003801834007388 */ /* 0x000fe20000000c00 */
[----:B------:R-:W-:-:S03]  /*13840*/  FFMA.FTZ R4, R49, R4, -0.72134751081466674805 ;  /* 0xbf38aa3b31047423 */ /* 0x000fc60000010004 */
[----:B------:R1:W-:Y:S01]  /*13850*/  STS.128 [R52+0x780], R16 ;  /* 0x0007801034007388 */ /* 0x0003e20000000c00 */
[----:B------:R-:W-:-:S03]  /*13860*/  SGXT.U32 R165, R165, 0x1 ;  /* 0x00000001a5a5781a */ /* 0x000fc60000000000 */
[----:B------:R-:W-:Y:S01]  /*13870*/  BAR.SYNC.DEFER_BLOCKING 0x0 ;  /* 0x0000000000007b1d */ /* 0x000fe20000010000 */
[----:B------:R-:W-:Y:S02]  /*13880*/  FFMA.FTZ R6, R53, R6, 0.48089820146560668945 ;  /* 0x3ef6384a35067423 */ /* 0x000fe40000010006 */
[----:B------:R-:W-:Y:S02]  /*13890*/  FADD R242, R242, R7 ;  /* 0x00000007f2f27221 */ /* 0x000fe40000000000 */
[----:B------:R-:W-:Y:S02]  /*138a0*/  @P2 FFMA.FTZ R242, R45, R10, +INF ;  /* 0x7f8000002df22423 */ /* 0x000fe4000001000a */
[----:B------:R-:W-:Y:S01]  /*138b0*/  @P6 FFMA.FTZ R243, R46, R5, +INF ;  /* 0x7f8000002ef36423 */ /* 0x000fe20000010005 */
[----:B------:R-:W-:Y:S01]  /*138c0*/  ISETP.GE.U32.AND P6, PT, R8, 0x7f800000, PT ;  /* 0x7f8000000800780c */ /* 0x000fe20003fc6070 */
[----:B------:R-:W-:Y:S02]  /*138d0*/  FMUL R10, R49, R4 ;  /* 0x00000004310a7220 */ /* 0x000fe40000400000 */
[----:B------:R-:W-:-:S02]  /*138e0*/  FFMA.FTZ R6, R53, R6, -0.72134751081466674805 ;  /* 0xbf38aa3b35067423 */ /* 0x000fc40000010006 */
[----:B------:R-:W-:Y:S02]  /*138f0*/  IMAD R11, R165, c[0x0][0x1c8], RZ ;  /* 0x00007200a50b7a24 */ /* 0x000fe400078e02ff */
[----:B------:R-:W-:Y:S02]  /*13900*/  IMAD.MOV.U32 R9, RZ, RZ, c[0x0][0x1c8] ;  /* 0x00007200ff097624 */ /* 0x000fe400078e00ff */
[----:B------:R-:W-:Y:S02]  /*13910*/  FMUL R10, R49, R10 ;  /* 0x0000000a310a7220 */ /* 0x000fe40000400000 */
[----:B0-----:R-:W-:Y:S01]  /*13920*/  FMUL R12, R53, R6 ;  /* 0x00000006350c7220 */ /* 0x001fe20000400000 */
[----:B------:R-:W-:Y:S01]  /*13930*/  LEA R13, R9, R11, 0x1 ;  /* 0x0000000b090d7211 */ /* 0x000fe200078e08ff */
[----:B------:R-:W-:Y:S02]  /*13940*/  FFMA.FTZ R49, R49, 1.4426950216293334961, R10 ;  /* 0x3fb8aa3b31317823 */ /* 0x000fe4000001000a */
[----:B------:R-:W-:Y:S01]  /*13950*/  FMUL R12, R53, R12 ;  /* 0x0000000c350c7220 */ /* 0x000fe20000400000 */
[----:B------:R-:W-:Y:S01]  /*13960*/  LEA R15, R9, R13, 0x1 ;  /* 0x0000000d090f7211 */ /* 0x000fe200078e08ff */
[----:B-1----:R-:W-:Y:S01]  /*13970*/  @P1 IMAD.MOV.U32 R17, RZ, RZ, 0x7f800000 ;  /* 0x7f800000ff111424 */ /* 0x002fe200078e00ff */
[----:B------:R-:W-:Y:S01]  /*13980*/  LOP3.LUT R112, R116, 0x20, RZ, 0x3c, !PT ;  /* 0x0000002074707812 */ /* 0x000fe200078e3cff */
[----:B------:R-:W-:Y:S01]  /*13990*/  FADD R246, R246, R49 ;  /* 0x00000031f6f67221 */ /* 0x000fe20000000000 */
[----:B------:R-:W0:Y:S01]  /*139a0*/  LDS.128 R80, [R116] ;  /* 0x0000000074507984 */ /* 0x000e220000000c00 */
[----:B------:R-:W-:-:S02]  /*139b0*/  FFMA.FTZ R12, R53, 1.4426950216293334961, R12 ;  /* 0x3fb8aa3b350c7823 */ /* 0x000fc4000001000c */
[----:B------:R-:W-:Y:S01]  /*139c0*/  @P1 FFMA.FTZ R246, R40, R17, +INF ;  /* 0x7f80000028f61423 */ /* 0x000fe20000010011 */
[----:B------:R-:W-:Y:S01]  /*139d0*/  LEA R17, R9, R15, 0x1 ;  /* 0x0000000f09117211 */ /* 0x000fe200078e08ff */
[----:B------:R-:W-:Y:S01]  /*139e0*/  @P6 IMAD.MOV.U32 R19, RZ, RZ, 0x7f800000 ;  /* 0x7f800000ff136424 */ /* 0x000fe200078e00ff */
[----:B------:R-:W1:Y:S01]  /*139f0*/  LDS.128 R76, [R112] ;  /* 0x00000000704c7984 */ /* 0x000e620000000c00 */
[----:B------:R-:W-:Y:S02]  /*13a00*/  FADD R247, R247, R12 ;  /* 0x0000000cf7f77221 */ /* 0x000fe40000000000 */
[----:B------:R-:W-:Y:S01]  /*13a10*/  @P6 FFMA.FTZ R247, R8, R19, +INF ;  /* 0x7f80000008f76423 */ /* 0x000fe20000010013 */
[C---:B------:R-:W-:Y:S01]  /*13a20*/  LOP3.LUT R108, R116.reuse, 0x40, RZ, 0x3c, !PT ;  /* 0x00000040746c7812 */ /* 0x040fe200078e3cff */
[C---:B------:R-:W-:Y:S01]  /*13a30*/  IMAD R19, R9.reuse, 0x2, R17 ;  /* 0x0000000209137824 */ /* 0x040fe200078e0211 */
[----:B------:R-:W-:Y:S01]  /*13a40*/  LOP3.LUT R104, R116, 0x60, RZ, 0x3c, !PT ;  /* 0x0000006074687812 */ /* 0x000fe200078e3cff */
[----:B------:R-:W-:Y:S03]  /*13a50*/  LDS.128 R96, [R116+0x800] ;  /* 0x0008000074607984 */ /* 0x000fe60000000c00 */
[C---:B------:R-:W-:Y:S01]  /*13a60*/  LEA R21, R9.reuse, R19, 0x1 ;  /* 0x0000001309157211 */ /* 0x040fe200078e08ff */
[----:B------:R-:W2:Y:S04]  /*13a70*/  LDS.128 R4, [R108] ;  /* 0x000000006c047984 */ /* 0x000ea80000000c00 */
[----:B------:R-:W-:Y:S01]  /*13a80*/  IMAD R23, R9, 0x2, R21 ;  /* 0x0000000209177824 */ /* 0x000fe200078e0215 */
[----:B------:R-:W-:Y:S01]  /*13a90*/  LEA R12, P6, R13, R0, 0x1 ;  /* 0x000000000d0c7211 */ /* 0x000fe200078c08ff */
[----:B------:R-:W3:Y:S03]  /*13aa0*/  LDS.128 R100, [R104] ;  /* 0x0000000068647984 */ /* 0x000ee60000000c00 */
[C---:B------:R-:W-:Y:S01]  /*13ab0*/  LEA R25, R9.reuse, R23, 0x1 ;  /* 0x0000001709197211 */ /* 0x040fe200078e08ff */
[----:B------:R-:W4:Y:S04]  /*13ac0*/  LDS.128 R92, [R112+0x800] ;  /* 0x00080000705c7984 */ /* 0x000f280000000c00 */
[----:B------:R-:W-:Y:S01]  /*13ad0*/  IMAD R27, R9, 0x2, R25 ;  /* 0x00000002091b7824 */ /* 0x000fe200078e0219 */
[----:B------:R-:W-:Y:S01]  /*13ae0*/  LEA.HI.X.SX32 R13, R13, R2, 0x1, P6 ;  /* 0x000000020d0d7211 */ /* 0x000fe200030f0eff */
[----:B------:R-:W4:Y:S01]  /*13af0*/  LDS.128 R88, [R108+0x800] ;  /* 0x000800006c587984 */ /* 0x000f220000000c00 */
[----:B------:R-:W-:-:S02]  /*13b00*/  LEA R14, P6, R15, R0, 0x1 ;  /* 0x000000000f0e7211 */ /* 0x000fc400078c08ff */
[----:B------:R-:W-:Y:S01]  /*13b10*/  LEA R29, R9, R27, 0x1 ;  /* 0x0000001b091d7211 */ /* 0x000fe200078e08ff */
[----:B------:R-:W4:Y:S01]  /*13b20*/  LDS.128 R84, [R104+0x800] ;  /* 0x0008000068547984 */ /* 0x000f220000000c00 */
[----:B------:R-:W-:Y:S02]  /*13b30*/  LEA.HI.X.SX32 R15, R15, R2, 0x1, P6 ;  /* 0x000000020f0f7211 */ /* 0x000fe400030f0eff */
[-C--:B------:R-:W-:Y:S01]  /*13b40*/  LEA R10, P1, R11, R0.reuse, 0x1 ;  /* 0x000000000b0a7211 */ /* 0x080fe200078208ff */
[----:B------:R-:W-:Y:S01]  /*13b50*/  IMAD R31, R9, 0x2, R29 ;  /* 0x00000002091f7824 */ /* 0x000fe200078e021d */
[----:B------:R-:W-:Y:S01]  /*13b60*/  LEA R16, P6, R17, R0, 0x1 ;  /* 0x0000000011107211 */ /* 0x000fe200078c08ff */
[----:B------:R-:W4:Y:S01]  /*13b70*/  LDS.128 R132, [R116+0x1000] ;  /* 0x0010000074847984 */ /* 0x000f220000000c00 */
[-C--:B------:R-:W-:Y:S02]  /*13b80*/  LEA.HI.X.SX32 R11, R11, R2.reuse, 0x1, P1 ;  /* 0x000000020b0b7211 */ /* 0x080fe400008f0eff */
[----:B------:R-:W-:Y:S01]  /*13b90*/  LEA.HI.X.SX32 R17, R17, R2, 0x1, P6 ;  /* 0x0000000211117211 */ /* 0x000fe200030f0eff */
[----:B------:R-:W4:Y:S01]  /*13ba0*/  LDS.128 R128, [R112+0x1000] ;  /* 0x0010000070807984 */ /* 0x000f220000000c00 */
[----:B------:R-:W-:-:S02]  /*13bb0*/  LEA R18, P6, R19, R0, 0x1 ;  /* 0x0000000013127211 */ /* 0x000fc400078c08ff */
[----:B------:R-:W-:Y:S01]  /*13bc0*/  LEA R33, R9, R31, 0x1 ;  /* 0x0000001f09217211 */ /* 0x000fe200078e08ff */
[----:B0-----:R0:W-:Y:S01]  /*13bd0*/  STG.E.U16 [R10.64], R80 ;  /* 0x000000500a007986 */ /* 0x0011e2000c101506 */
[----:B------:R-:W-:-:S03]  /*13be0*/  LEA.HI.X.SX32 R19, R19, R2, 0x1, P6 ;  /* 0x0000000213137211 */ /* 0x000fc600030f0eff */
[----:B------:R-:W-:Y:S01]  /*13bf0*/  IMAD R35, R9, 0x2, R33 ;  /* 0x0000000209237824 */ /* 0x000fe200078e0221 */
[----:B-1----:R1:W-:Y:S04]  /*13c00*/  STG.E.U16 [R12.64], R76 ;  /* 0x0000004c0c007986 */ /* 0x0023e8000c101506 */
[----:B------:R-:W4:Y:S01]  /*13c10*/  LDS.128 R124, [R108+0x1000] ;  /* 0x001000006c7c7984 */ /* 0x000f220000000c00 */
[----:B0-----:R-:W-:-:S03]  /*13c20*/  LEA R10, P6, R21, R0, 0x1 ;  /* 0x00000000150a7211 */ /* 0x001fc600078c08ff */
[----:B--2---:R0:W-:Y:S01]  /*13c30*/  STG.E.U16 [R14.64], R4 ;  /* 0x000000040e007986 */ /* 0x0041e2000c101506 */
[----:B------:R-:W-:-:S03]  /*13c40*/  LEA.HI.X.SX32 R11, R21, R2, 0x1, P6 ;  /* 0x00000002150b7211 */ /* 0x000fc600030f0eff */
[----:B------:R-:W2:Y:S01]  /*13c50*/  LDS.128 R120, [R104+0x1000] ;  /* 0x0010000068787984 */ /* 0x000ea20000000c00 */
[----:B-1----:R-:W-:Y:S02]  /*13c60*/  LEA R12, P6, R23, R0, 0x1 ;  /* 0x00000000170c7211 */ /* 0x002fe400078c08ff */
[----:B------:R-:W-:Y:S01]  /*13c70*/  LEA R21, R9, R35, 0x1 ;  /* 0x0000002309157211 */ /* 0x000fe200078e08ff */
[----:B---3--:R1:W-:Y:S01]  /*13c80*/  STG.E.U16 [R16.64], R100 ;  /* 0x0000006410007986 */ /* 0x0083e2000c101506 */
[----:B------:R-:W-:-:S03]  /*13c90*/  LEA.HI.X.SX32 R13, R23, R2, 0x1, P6 ;  /* 0x00000002170d7211 */ /* 0x000fc600030f0eff */
[----:B------:R-:W-:Y:S01]  /*13ca0*/  IMAD R23, R9, 0x2, R21 ;  /* 0x0000000209177824 */ /* 0x000fe200078e0215 */
[----:B0-----:R-:W-:Y:S01]  /*13cb0*/  LEA R14, P6, R25, R0, 0x1 ;  /* 0x00000000190e7211 */ /* 0x001fe200078c08ff */
[----:B------:R-:W0:Y:S03]  /*13cc0*/  LDS.128 R116, [R116+0x1800] ;  /* 0x0018000074747984 */ /* 0x000e260000000c00 */
[----:B------:R-:W-:Y:S01]  /*13cd0*/  LEA R37, R9, R23, 0x1 ;  /* 0x0000001709257211 */ /* 0x000fe200078e08ff */
[----:B------:R-:W3:Y:S01]  /*13ce0*/  LDS.128 R112, [R112+0x1800] ;  /* 0x0018000070707984 */ /* 0x000ee20000000c00 */
[----:B------:R-:W-:-:S03]  /*13cf0*/  LEA.HI.X.SX32 R15, R25, R2, 0x1, P6 ;  /* 0x00000002190f7211 */ /* 0x000fc600030f0eff */
[----:B------:R-:W-:Y:S01]  /*13d00*/  IMAD R25, R9, 0x2, R37 ;  /* 0x0000000209197824 */ /* 0x000fe200078e0225 */
[----:B-1----:R-:W-:Y:S01]  /*13d10*/  LEA R16, P6, R27, R0, 0x1 ;  /* 0x000000001b107211 */ /* 0x002fe200078c08ff */
[----:B------:R-:W1:Y:S03]  /*13d20*/  LDS.128 R108, [R108+0x1800] ;  /* 0x001800006c6c7984 */ /* 0x000e660000000c00 */
[----:B------:R-:W-:Y:S01]  /*13d30*/  LEA R39, R9, R25, 0x1 ;  /* 0x0000001909277211 */ /* 0x000fe200078e08ff */
[----:B------:R-:W0:Y:S01]  /*13d40*/  LDS.128 R104, [R104+0x1800] ;  /* 0x0018000068687984 */ /* 0x000e220000000c00 */
[----:B------:R-:W-:-:S03]  /*13d50*/  LEA.HI.X.SX32 R17, R27, R2, 0x1, P6 ;  /* 0x000000021b117211 */ /* 0x000fc600030f0eff */
[C---:B------:R-:W-:Y:S01]  /*13d60*/  IMAD R27, R9.reuse, 0x2, R39 ;  /* 0x00000002091b7824 */ /* 0x040fe200078e0227 */
[----:B------:R-:W-:Y:S04]  /*13d70*/  STG.E.U16 [R18.64], R96 ;  /* 0x0000006012007986 */ /* 0x000fe8000c101506 */
[----:B----4-:R4:W-:Y:S01]  /*13d80*/  STG.E.U16 [R10.64], R92 ;  /* 0x0000005c0a007986 */ /* 0x0109e2000c101506 */
[----:B------:R-:W-:-:S03]  /*13d90*/  LEA R41, R9, R27, 0x1 ;  /* 0x0000001b09297211 */ /* 0x000fc600078e08ff */
[----:B------:R2:W-:Y:S01]  /*13da0*/  STG.E.U16 [R12.64], R88 ;  /* 0x000000580c007986 */ /* 0x0005e2000c101506 */
[----:B----4-:R-:W-:-:S04]  /*13db0*/  LEA R10, P6, R29, R0, 0x1 ;  /* 0x000000001d0a7211 */ /* 0x010fc800078c08ff */
[----:B------:R-:W-:Y:S01]  /*13dc0*/  LEA.HI.X.SX32 R11, R29, R2, 0x1, P6 ;  /* 0x000000021d0b7211 */ /* 0x000fe200030f0eff */
[----:B------:R-:W-:Y:S01]  /*13dd0*/  IMAD R29, R9, 0x2, R41 ;  /* 0x00000002091d7824 */ /* 0x000fe200078e0229 */
[----:B--2---:R-:W-:-:S04]  /*13de0*/  LEA R12, P6, R31, R0, 0x1 ;  /* 0x000000001f0c7211 */ /* 0x004fc800078c08ff */
[----:B------:R-:W-:Y:S02]  /*13df0*/  LEA.HI.X.SX32 R13, R31, R2, 0x1, P6 ;  /* 0x000000021f0d7211 */ /* 0x000fe400030f0eff */
[----:B------:R-:W-:Y:S02]  /*13e00*/  LEA R18, P6, R33, R0, 0x1 ;  /* 0x0000000021127211 */ /* 0x000fe400078c08ff */
[----:B------:R-:W-:Y:S02]  /*13e10*/  LEA R31, R9, R29, 0x1 ;  /* 0x0000001d091f7211 */ /* 0x000fe400078e08ff */
[----:B------:R-:W-:-:S03]  /*13e20*/  LEA.HI.X.SX32 R19, R33, R2, 0x1, P6 ;  /* 0x0000000221137211 */ /* 0x000fc600030f0eff */
[----:B------:R-:W-:Y:S01]  /*13e30*/  IMAD R33, R9, 0x2, R31 ;  /* 0x0000000209217824 */ /* 0x000fe200078e021f */
[----:B------:R-:W-:Y:S01]  /*13e40*/  FSETP.NEU.AND P5, PT, R43, RZ, PT ;  /* 0x000000ff2b00720b */ /* 0x000fe20003fad000 */
[----:B------:R2:W-:Y:S03]  /*13e50*/  STG.E.U16 [R14.64], R84 ;  /* 0x000000540e007986 */ /* 0x0005e6000c101506 */
[----:B------:R-:W-:Y:S01]  /*13e60*/  LEA R43, R9, R33, 0x1 ;  /* 0x00000021092b7211 */ /* 0x000fe200078e08ff */
[----:B------:R4:W-:Y:S01]  /*13e70*/  STG.E.U16 [R16.64], R132 ;  /* 0x0000008410007986 */ /* 0x0009e2000c101506 */
[----:B--2---:R-:W-:-:S04]  /*13e80*/  LEA R14, P6, R35, R0, 0x1 ;  /* 0x00000000230e7211 */ /* 0x004fc800078c08ff */
[----:B------:R-:W-:Y:S01]  /*13e90*/  LEA.HI.X.SX32 R15, R35, R2, 0x1, P6 ;  /* 0x00000002230f7211 */ /* 0x000fe200030f0eff */
[----:B------:R-:W-:Y:S01]  /*13ea0*/  IMAD R35, R9, 0x2, R43 ;  /* 0x0000000209237824 */ /* 0x000fe200078e022b */
[C---:B----4-:R-:W-:Y:S01]  /*13eb0*/  LEA R16, P6, R21.reuse, R0, 0x1 ;  /* 0x0000000015107211 */ /* 0x050fe200078c08ff */
[----:B------:R2:W-:Y:S03]  /*13ec0*/  STG.E.U16 [R10.64], R128 ;  /* 0x000000800a007986 */ /* 0x0005e6000c101506 */
[----:B------:R-:W-:Y:S02]  /*13ed0*/  LEA.HI.X.SX32 R17, R21, R2, 0x1, P6 ;  /* 0x0000000215117211 */ /* 0x000fe400030f0eff */
[----:B------:R-:W-:Y:S02]  /*13ee0*/  LEA R21, R9, R35, 0x1 ;  /* 0x0000002309157211 */ /* 0x000fe400078e08ff */
[----:B--2---:R-:W-:-:S04]  /*13ef0*/  LEA R10, P6, R23, R0, 0x1 ;  /* 0x00000000170a7211 */ /* 0x004fc800078c08ff */
[----:B------:R-:W-:Y:S01]  /*13f00*/  LEA.HI.X.SX32 R11, R23, R2, 0x1, P6 ;  /* 0x00000002170b7211 */ /* 0x000fe200030f0eff */
[----:B------:R-:W-:Y:S01]  /*13f10*/  IMAD R23, R9, 0x2, R21 ;  /* 0x0000000209177824 */ /* 0x000fe200078e0215 */
[----:B------:R-:W-:Y:S01]  /*13f20*/  FSETP.NEU.AND P3, PT, R45, RZ, PT ;  /* 0x000000ff2d00720b */ /* 0x000fe20003f6d000 */
[----:B------:R2:W-:Y:S03]  /*13f30*/  STG.E.U16 [R12.64], R124 ;  /* 0x0000007c0c007986 */ /* 0x0005e6000c101506 */
[----:B------:R-:W-:Y:S02]  /*13f40*/  LEA R45, R9, R23, 0x1 ;  /* 0x00000017092d7211 */ /* 0x000fe400078e08ff */
[----:B--2---:R-:W-:-:S04]  /*13f50*/  LEA R12, P6, R37, R0, 0x1 ;  /* 0x00000000250c7211 */ /* 0x004fc800078c08ff */
[----:B------:R-:W-:Y:S01]  /*13f60*/  LEA.HI.X.SX32 R13, R37, R2, 0x1, P6 ;  /* 0x00000002250d7211 */ /* 0x000fe200030f0eff */
[C---:B------:R-:W-:Y:S01]  /*13f70*/  IMAD R37, R9.reuse, 0x2, R45 ;  /* 0x0000000209257824 */ /* 0x040fe200078e022d */
[----:B------:R2:W-:Y:S04]  /*13f80*/  STG.E.U16 [R18.64], R120 ;  /* 0x0000007812007986 */ /* 0x0005e8000c101506 */
[----:B------:R-:W-:Y:S01]  /*13f90*/  LEA R47, R9, R37, 0x1 ;  /* 0x00000025092f7211 */ /* 0x000fe200078e08ff */
[----:B0-----:R0:W-:Y:S01]  /*13fa0*/  STG.E.U16 [R14.64], R116 ;  /* 0x000000740e007986 */ /* 0x0011e2000c101506 */
[----:B--2---:R-:W-:-:S04]  /*13fb0*/  LEA R18, P6, R25, R0, 0x1 ;  /* 0x0000000019127211 */ /* 0x004fc800078c08ff */
[----:B------:R-:W-:Y:S01]  /*13fc0*/  LEA.HI.X.SX32 R19, R25, R2, 0x1, P6 ;  /* 0x0000000219137211 */ /* 0x000fe200030f0eff */
[----:B------:R-:W-:Y:S01]  /*13fd0*/  IMAD R25, R9, 0x2, R47 ;  /* 0x0000000209197824 */ /* 0x000fe200078e022f */
[----:B0-----:R-:W-:-:S04]  /*13fe0*/  LEA R14, P6, R39, R0, 0x1 ;  /* 0x00000000270e7211 */ /* 0x001fc800078c08ff */
[----:B------:R-:W-:Y:S02]  /*13ff0*/  LEA.HI.X.SX32 R15, R39, R2, 0x1, P6 ;  /* 0x00000002270f7211 */ /* 0x000fe400030f0eff */
[C---:B------:R-:W-:Y:S01]  /*14000*/  LEA R39, R9.reuse, R25, 0x1 ;  /* 0x0000001909277211 */ /* 0x040fe200078e08ff */
[----:B---3--:R-:W-:Y:S04]  /*14010*/  STG.E.U16 [R16.64], R112 ;  /* 0x0000007010007986 */ /* 0x008fe8000c101506 */
[----:B-1----:R0:W-:Y:S01]  /*14020*/  STG.E.U16 [R10.64], R108 ;  /* 0x0000006c0a007986 */ /* 0x0021e2000c101506 */
[----:B------:R-:W-:-:S03]  /*14030*/  IMAD R49, R9, 0x2, R39 ;  /* 0x0000000209317824 */ /* 0x000fc600078e0227 */
[----:B------:R1:W-:Y:S01]  /*14040*/  STG.E.U16 [R12.64], R104 ;  /* 0x000000680c007986 */ /* 0x0003e2000c101506 */
[----:B0-----:R-:W-:-:S04]  /*14050*/  LEA R10, P6, R27, R0, 0x1 ;  /* 0x000000001b0a7211 */ /* 0x001fc800078c08ff */
[----:B------:R-:W-:Y:S02]  /*14060*/  LEA.HI.X.SX32 R11, R27, R2, 0x1, P6 ;  /* 0x000000021b0b7211 */ /* 0x000fe400030f0eff */
[----:B-1----:R-:W-:Y:S02]  /*14070*/  LEA R12, P6, R41, R0, 0x1 ;  /* 0x00000000290c7211 */ /* 0x002fe400078c08ff */
[----:B------:R-:W-:Y:S02]  /*14080*/  LEA R27, R9, R49, 0x1 ;  /* 0x00000031091b7211 */ /* 0x000fe400078e08ff */
[----:B------:R-:W-:-:S03]  /*14090*/  LEA.HI.X.SX32 R13, R41, R2, 0x1, P6 ;  /* 0x00000002290d7211 */ /* 0x000fc600030f0eff */
[----:B------:R-:W-:Y:S01]  /*140a0*/  IMAD R41, R9, 0x2, R27 ;  /* 0x0000000209297824 */ /* 0x000fe200078e021b */
[----:B------:R-:W-:-:S04]  /*140b0*/  LEA R16, P6, R29, R0, 0x1 ;  /* 0x000000001d107211 */ /* 0x000fc800078c08ff */
[----:B------:R-:W-:Y:S02]  /*140c0*/  LEA R51, R9, R41, 0x1 ;  /* 0x0000002909337211 */ /* 0x000fe400078e08ff */
[----:B------:R-:W-:Y:S02]  /*140d0*/  PRMT R80, R80, 0x7632, R80 ;  /* 0x0000763250507816 */ /* 0x000fe40000000050 */
[----:B------:R-:W-:Y:S02]  /*140e0*/  PRMT R76, R76, 0x7632, R76 ;  /* 0x000076324c4c7816 */ /* 0x000fe4000000004c */
[----:B------:R-:W-:Y:S01]  /*140f0*/  LEA.HI.X.SX32 R17, R29, R2, 0x1, P6 ;  /* 0x000000021d117211 */ /* 0x000fe200030f0eff */
[C---:B------:R-:W-:Y:S01]  /*14100*/  IMAD R29, R9.reuse, 0x2, R51 ;  /* 0x00000002091d7824 */ /* 0x040fe200078e0233 */
[----:B------:R-:W-:Y:S04]  /*14110*/  STG.E.U16 [R18.64], R80 ;  /* 0x0000005012007986 */ /* 0x000fe8000c101506 */
[----:B------:R0:W-:Y:S01]  /*14120*/  STG.E.U16 [R14.64], R76 ;  /* 0x0000004c0e007986 */ /* 0x0001e2000c101506 */
[----:B------:R-:W-:-:S02]  /*14130*/  LEA R53, R9, R29, 0x1 ;  /* 0x0000001d09357211 */ /* 0x000fc400078e08ff */
[----:B------:R-:W-:Y:S02]  /*14140*/  PRMT R4, R4, 0x7632, R4 ;  /* 0x0000763204047816 */ /* 0x000fe40000000004 */
[----:B0-----:R-:W-:-:S04]  /*14150*/  LEA R14, P6, R31, R0, 0x1 ;  /* 0x000000001f0e7211 */ /* 0x001fc800078c08ff */
[----:B------:R-:W-:Y:S01]  /*14160*/  LEA.HI.X.SX32 R15, R31, R2, 0x1, P6 ;  /* 0x000000021f0f7211 */ /* 0x000fe200030f0eff */
[C---:B------:R-:W-:Y:S01]  /*14170*/  IMAD R31, R9.reuse, 0x2, R53 ;  /* 0x00000002091f7824 */ /* 0x040fe200078e0235 */
[----:B------:R-:W-:Y:S01]  /*14180*/  PRMT R100, R100, 0x7632, R100 ;  /* 0x0000763264647816 */ /* 0x000fe20000000064 */
[----:B------:R0:W-:Y:S03]  /*14190*/  STG.E.U16 [R10.64], R4 ;  /* 0x000000040a007986 */ /* 0x0001e6000c101506 */
[----:B------:R-:W-:Y:S01]  /*141a0*/  LEA R55, R9, R31, 0x1 ;  /* 0x0000001f09377211 */ /* 0x000fe200078e08ff */
[----:B------:R1:W-:Y:S01]  /*141b0*/  STG.E.U16 [R12.64], R100 ;  /* 0x000000640c007986 */ /* 0x0003e2000c101506 */
[----:B0-----:R-:W-:-:S04]  /*141c0*/  LEA R10, P6, R33, R0, 0x1 ;  /* 0x00000000210a7211 */ /* 0x001fc800078c08ff */
[----:B------:R-:W-:Y:S01]  /*141d0*/  LEA.HI.X.SX32 R11, R33, R2, 0x1, P6 ;  /* 0x00000002210b7211 */ /* 0x000fe200030f0eff */
[----:B------:R-:W-:Y:S01]  /*141e0*/  IMAD R33, R9, 0x2, R55 ;  /* 0x0000000209217824 */ /* 0x000fe200078e0237 */
[C---:B-1----:R-:W-:Y:S02]  /*141f0*/  LEA R12, P6, R43.reuse, R0, 0x1 ;  /* 0x000000002b0c7211 */ /* 0x042fe400078c08ff */
[----:B------:R-:W-:Y:S02]  /*14200*/  PRMT R96, R96, 0x7632, R96 ;  /* 0x0000763260607816 */ /* 0x000fe40000000060 */
[----:B------:R-:W-:Y:S02]  /*14210*/  LEA.HI.X.SX32 R13, R43, R2, 0x1, P6 ;  /* 0x000000022b0d7211 */ /* 0x000fe400030f0eff */
[----:B------:R-:W-:Y:S01]  /*14220*/  LEA R43, R9, R33, 0x1 ;  /* 0x00000021092b7211 */ /* 0x000fe200078e08ff */
[----:B------:R0:W-:Y:S01]  /*14230*/  STG.E.U16 [R16.64], R96 ;  /* 0x0000006010007986 */ /* 0x0001e2000c101506 */
[----:B------:R-:W-:-:S03]  /*14240*/  PRMT R92, R92, 0x7632, R92 ;  /* 0x000076325c5c7816 */ /* 0x000fc6000000005c */
[----:B------:R-:W-:Y:S02]  /*14250*/  IMAD R57, R9, 0x2, R43 ;  /* 0x0000000209397824 */ /* 0x000fe400078e022b */
[----:B------:R1:W-:Y:S01]  /*14260*/  STG.E.U16 [R14.64], R92 ;  /* 0x0000005c0e007986 */ /* 0x0003e2000c101506 */
[----:B0-----:R-:W-:-:S04]  /*14270*/  LEA R16, P6, R35, R0, 0x1 ;  /* 0x0000000023107211 */ /* 0x001fc800078c08ff */
[----:B------:R-:W-:Y:S02]  /*14280*/  LEA.HI.X.SX32 R17, R35, R2, 0x1, P6 ;  /* 0x0000000223117211 */ /* 0x000fe400030f0eff */
[----:B-1----:R-:W-:Y:S02]  /*14290*/  LEA R14, P6, R21, R0, 0x1 ;  /* 0x00000000150e7211 */ /* 0x002fe400078c08ff */
[----:B------:R-:W-:Y:S02]  /*142a0*/  LEA R35, R9, R57, 0x1 ;  /* 0x0000003909237211 */ /* 0x000fe400078e08ff */
[----:B------:R-:W-:Y:S02]  /*142b0*/  PRMT R88, R88, 0x7632, R88 ;  /* 0x0000763258587816 */ /* 0x000fe40000000058 */
[----:B------:R-:W-:Y:S01]  /*142c0*/  LEA.HI.X.SX32 R15, R21, R2, 0x1, P6 ;  /* 0x00000002150f7211 */ /* 0x000fe200030f0eff */
[C---:B------:R-:W-:Y:S02]  /*142d0*/  IMAD R21, R9.reuse, 0x2, R35 ;  /* 0x0000000209157824 */ /* 0x040fe400078e0223 */
[----:B------:R0:W-:Y:S03]  /*142e0*/  STG.E.U16 [R10.64], R88 ;  /* 0x000000580a007986 */ /* 0x0001e6000c101506 */
[----:B------:R-:W-:-:S02]  /*142f0*/  LEA R59, R9, R21, 0x1 ;  /* 0x00000015093b7211 */ /* 0x000fc400078e08ff */
[----:B------:R-:W-:Y:S02]  /*14300*/  PRMT R84, R84, 0x7632, R84 ;  /* 0x0000763254547816 */ /* 0x000fe40000000054 */
[----:B0-----:R-:W-:-:S04]  /*14310*/  LEA R10, P6, R23, R0, 0x1 ;  /* 0x00000000170a7211 */ /* 0x001fc800078c08ff */
[----:B------:R-:W-:Y:S01]  /*14320*/  LEA.HI.X.SX32 R11, R23, R2, 0x1, P6 ;  /* 0x00000002170b7211 */ /* 0x000fe200030f0eff */
[C---:B------:R-:W-:Y:S01]  /*14330*/  IMAD R23, R9.reuse, 0x2, R59 ;  /* 0x0000000209177824 */ /* 0x040fe200078e023b */
[----:B------:R0:W-:Y:S04]  /*14340*/  STG.E.U16 [R12.64], R84 ;  /* 0x000000540c007986 */ /* 0x0001e8000c101506 */
[----:B------:R-:W-:Y:S02]  /*14350*/  LEA R61, R9, R23, 0x1 ;  /* 0x00000017093d7211 */ /* 0x000fe400078e08ff */
        /* <DEDUP_REMOVED lines=23> */
[----:B------:R-:W-:-:S03]  /*144d0*/  LEA.HI.X.SX32 R13, R39, R2, 0x1, P6 ;  /* 0x00000002270d7211 */ /* 0x000fc600030f0eff */
[----:B------:R-:W-:Y:S01]  /*144e0*/  IMAD R39, R9, 0x2, R25 ;  /* 0x0000000209277824 */ /* 0x000fe200078e0219 */
[----:B------:R-:W-:Y:S02]  /*144f0*/  PRMT R116, R116, 0x7632, R116 ;  /* 0x0000763274747816 */ /* 0x000fe40000000074 */
[----:B------:R-:W-:Y:S02]  /*14500*/  PRMT R112, R112, 0x7632, R112 ;  /* 0x0000763270707816 */ /* 0x000fe40000000070 */
[----:B------:R-:W-:Y:S02]  /*14510*/  LEA R18, P6, R49, R0, 0x1 ;  /* 0x0000000031127211 */ /* 0x000fe400078c08ff */
[----:B------:R-:W-:Y:S01]  /*14520*/  LEA R67, R9, R39, 0x1 ;  /* 0x0000002709437211 */ /* 0x000fe200078e08ff */
[----:B------:R-:W-:Y:S01]  /*14530*/  STG.E.U16 [R16.64], R116 ;  /* 0x0000007410007986 */ /* 0x000fe2000c101506 */
[----:B------:R-:W-:-:S03]  /*14540*/  LEA.HI.X.SX32 R19, R49, R2, 0x1, P6 ;  /* 0x0000000231137211 */ /* 0x000fc600030f0eff */
[----:B------:R0:W-:Y:S01]  /*14550*/  STG.E.U16 [R14.64], R112 ;  /* 0x000000700e007986 */ /* 0x0001e2000c101506 */
[----:B------:R-:W-:Y:S01]  /*14560*/  IMAD R49, R9, 0x2, R67 ;  /* 0x0000000209317824 */ /* 0x000fe200078e0243 */
[----:B------:R-:W-:Y:S02]  /*14570*/  PRMT R108, R108, 0x7632, R108 ;  /* 0x000076326c6c7816 */ /* 0x000fe4000000006c */
[----:B0-----:R-:W-:-:S04]  /*14580*/  LEA R14, P6, R27, R0, 0x1 ;  /* 0x000000001b0e7211 */ /* 0x001fc800078c08ff */
[----:B------:R-:W-:Y:S02]  /*14590*/  LEA.HI.X.SX32 R15, R27, R2, 0x1, P6 ;  /* 0x000000021b0f7211 */ /* 0x000fe400030f0eff */
[----:B------:R-:W-:Y:S02]  /*145a0*/  LEA R16, P6, R41, R0, 0x1 ;  /* 0x0000000029107211 */ /* 0x000fe400078c08ff */
[----:B------:R-:W-:Y:S02]  /*145b0*/  LEA R27, R9, R49, 0x1 ;  /* 0x00000031091b7211 */ /* 0x000fe400078e08ff */
[----:B------:R-:W-:-:S03]  /*145c0*/  LEA.HI.X.SX32 R17, R41, R2, 0x1, P6 ;  /* 0x0000000229117211 */ /* 0x000fc600030f0eff */
[----:B------:R-:W-:Y:S01]  /*145d0*/  IMAD R41, R9, 0x2, R27 ;  /* 0x0000000209297824 */ /* 0x000fe200078e021b */
[----:B------:R0:W-:Y:S01]  /*145e0*/  STG.E.U16 [R10.64], R108 ;  /* 0x0000006c0a007986 */ /* 0x0001e2000c101506 */
[----:B------:R-:W-:-:S03]  /*145f0*/  PRMT R104, R104, 0x7632, R104 ;  /* 0x0000763268687816 */ /* 0x000fc60000000068 */
[----:B------:R-:W-:Y:S02]  /*14600*/  LEA R69, R9, R41, 0x1 ;  /* 0x0000002909457211 */ /* 0x000fe400078e08ff */
[----:B------:R1:W-:Y:S01]  /*14610*/  STG.E.U16 [R12.64], R104 ;  /* 0x000000680c007986 */ /* 0x0003e2000c101506 */
[----:B0-----:R-:W-:-:S04]  /*14620*/  LEA R10, P6, R51, R0, 0x1 ;  /* 0x00000000330a7211 */ /* 0x001fc800078c08ff */
[----:B------:R-:W-:Y:S01]  /*14630*/  LEA.HI.X.SX32 R11, R51, R2, 0x1, P6 ;  /* 0x00000002330b7211 */ /* 0x000fe200030f0eff */
[----:B------:R-:W-:Y:S01]  /*14640*/  IMAD R51, R9, 0x2, R69 ;  /* 0x0000000209337824 */ /* 0x000fe200078e0245 */
[C---:B-1----:R-:W-:Y:S01]  /*14650*/  LEA R12, P6, R29.reuse, R0, 0x1 ;  /* 0x000000001d0c7211 */ /* 0x042fe200078c08ff */
[----:B------:R0:W-:Y:S03]  /*14660*/  STG.E.U16 [R18.64], R81 ;  /* 0x0000005112007986 */ /* 0x0001e6000c101506 */
[----:B------:R-:W-:Y:S02]  /*14670*/  LEA.HI.X.SX32 R13, R29, R2, 0x1, P6 ;  /* 0x000000021d0d7211 */ /* 0x000fe400030f0eff */
[----:B------:R-:W-:Y:S02]  /*14680*/  LEA R29, R9, R51, 0x1 ;  /* 0x00000033091d7211 */ /* 0x000fe400078e08ff */
[----:B0-----:R-:W-:-:S04]  /*14690*/  LEA R18, P6, R53, R0, 0x1 ;  /* 0x0000000035127211 */ /* 0x001fc800078c08ff */
[----:B------:R-:W-:Y:S01]  /*146a0*/  LEA.HI.X.SX32 R19, R53, R2, 0x1, P6 ;  /* 0x0000000235137211 */ /* 0x000fe200030f0eff */
[C---:B------:R-:W-:Y:S01]  /*146b0*/  IMAD R53, R9.reuse, 0x2, R29 ;  /* 0x0000000209357824 */ /* 0x040fe200078e021d */
[----:B------:R0:W-:Y:S04]  /*146c0*/  STG.E.U16 [R14.64], R77 ;  /* 0x0000004d0e007986 */ /* 0x0001e8000c101506 */
[----:B------:R-:W-:Y:S01]  /*146d0*/  LEA R71, R9, R53, 0x1 ;  /* 0x0000003509477211 */ /* 0x000fe200078e08ff */
        /* <DEDUP_REMOVED lines=25> */
[----:B------:R-:W-:Y:S02]  /*14870*/  LEA R75, R9, R35, 0x1 ;  /* 0x00000023094b7211 */ /* 0x000fe400078e08ff */
[----:B0-----:R-:W-:-:S04]  /*14880*/  LEA R16, P6, R21, R0, 0x1 ;  /* 0x0000000015107211 */ /* 0x001fc800078c08ff */
[----:B------:R-:W-:Y:S01]  /*14890*/  LEA.HI.X.SX32 R17, R21, R2, 0x1, P6 ;  /* 0x0000000215117211 */ /* 0x000fe200030f0eff */
[C---:B------:R-:W-:Y:S01]  /*148a0*/  IMAD R21, R9.reuse, 0x2, R75 ;  /* 0x0000000209157824 */ /* 0x040fe200078e024b */
[----:B------:R-:W-:Y:S04]  /*148b0*/  STG.E.U16 [R10.64], R133 ;  /* 0x000000850a007986 */ /* 0x000fe8000c101506 */
[----:B------:R0:W-:Y:S04]  /*148c0*/  STG.E.U16 [R12.64], R129 ;  /* 0x000000810c007986 */ /* 0x0001e8000c101506 */
[----:B------:R1:W-:Y:S01]  /*148d0*/  STG.E.U16 [R18.64], R125 ;  /* 0x0000007d12007986 */ /* 0x0003e2000c101506 */
[----:B0-----:R-:W-:-:S02]  /*148e0*/  LEA R13, R9, R21, 0x1 ;  /* 0x00000015090d7211 */ /* 0x001fc400078e08ff */
[----:B------:R-:W-:-:S03]  /*148f0*/  LEA R10, P6, R59, R0, 0x1 ;  /* 0x000000003b0a7211 */ /* 0x000fc600078c08ff */
[----:B-1----:R-:W-:Y:S01]  /*14900*/  IMAD R19, R9, 0x2, R13 ;  /* 0x0000000209137824 */ /* 0x002fe200078e020d */
[----:B------:R-:W-:-:S04]  /*14910*/  LEA.HI.X.SX32 R11, R59, R2, 0x1, P6 ;  /* 0x000000023b0b7211 */ /* 0x000fc800030f0eff */
[----:B------:R-:W-:Y:S01]  /*14920*/  LEA R59, R9, R19, 0x1 ;  /* 0x00000013093b7211 */ /* 0x000fe200078e08ff */
[----:B------:R0:W-:Y:S01]  /*14930*/  STG.E.U16 [R14.64], R121 ;  /* 0x000000790e007986 */ /* 0x0001e2000c101506 */
[C---:B------:R-:W-:Y:S02]  /*14940*/  LEA R226, P6, R61.reuse, R0, 0x1 ;  /* 0x000000003de27211 */ /* 0x040fe400078c08ff */
[----:B------:R-:W-:Y:S01]  /*14950*/  FSEL R249, R56, -INF , P5 ;  /* 0xff80000038f97808 */ /* 0x000fe20002800000 */
[----:B------:R1:W-:Y:S01]  /*14960*/  STG.E.U16 [R16.64], R117 ;  /* 0x0000007510007986 */ /* 0x0003e2000c101506 */
[----:B------:R-:W-:Y:S02]  /*14970*/  LEA.HI.X.SX32 R227, R61, R2, 0x1, P6 ;  /* 0x000000023de37211 */ /* 0x000fe400030f0eff */
[-C--:B------:R-:W-:Y:S01]  /*14980*/  LEA R238, P5, R23, R0.reuse, 0x1 ;  /* 0x0000000017ee7211 */ /* 0x080fe200078a08ff */
[----:B0-----:R-:W-:Y:S01]  /*14990*/  IMAD R15, R9, 0x2, R59 ;  /* 0x00000002090f7824 */ /* 0x001fe200078e023b */
[----:B------:R-:W-:-:S04]  /*149a0*/  LEA R222, P6, R63, R0, 0x1 ;  /* 0x000000003fde7211 */ /* 0x000fc800078c08ff */
[----:B-1----:R-:W-:Y:S01]  /*149b0*/  LEA R17, R9, R15, 0x1 ;  /* 0x0000000f09117211 */ /* 0x002fe200078e08ff */
[----:B------:R0:W-:Y:S01]  /*149c0*/  STG.E.U16 [R10.64], R113 ;  /* 0x000000710a007986 */ /* 0x0001e2000c101506 */
[-C--:B------:R-:W-:Y:S02]  /*149d0*/  LEA.HI.X.SX32 R239, R23, R2.reuse, 0x1, P5 ;  /* 0x0000000217ef7211 */ /* 0x080fe400028f0eff */
[----:B------:R-:W-:Y:S02]  /*149e0*/  LEA.HI.X.SX32 R223, R63, R2, 0x1, P6 ;  /* 0x000000023fdf7211 */ /* 0x000fe400030f0eff */
[-C--:B------:R-:W-:Y:S02]  /*149f0*/  LEA R224, P5, R45, R0.reuse, 0x1 ;  /* 0x000000002de07211 */ /* 0x080fe400078a08ff */
[----:B------:R-:W-:Y:S01]  /*14a00*/  LEA R218, P6, R47, R0, 0x1 ;  /* 0x000000002fda7211 */ /* 0x000fe200078c08ff */
[----:B0-----:R-:W-:Y:S01]  /*14a10*/  IMAD R11, R9, 0x2, R17 ;  /* 0x00000002090b7824 */ /* 0x001fe200078e0211 */
[----:B------:R-:W-:-:S02]  /*14a20*/  LEA.HI.X.SX32 R225, R45, R2, 0x1, P5 ;  /* 0x000000022de17211 */ /* 0x000fc400028f0eff */
[----:B------:R-:W-:Y:S02]  /*14a30*/  LEA.HI.X.SX32 R219, R47, R2, 0x1, P6 ;  /* 0x000000022fdb7211 */ /* 0x000fe400030f0eff */
[-C--:B------:R-:W-:Y:S02]  /*14a40*/  LEA R220, P5, R37, R0.reuse, 0x1 ;  /* 0x0000000025dc7211 */ /* 0x080fe400078a08ff */
[----:B------:R-:W-:Y:S02]  /*14a50*/  LEA R214, P6, R25, R0, 0x1 ;  /* 0x0000000019d67211 */ /* 0x000fe400078c08ff */
[----:B------:R-:W-:Y:S02]  /*14a60*/  LEA R23, R9, R11, 0x1 ;  /* 0x0000000b09177211 */ /* 0x000fe400078e08ff */
[-C--:B------:R-:W-:Y:S02]  /*14a70*/  LEA.HI.X.SX32 R221, R37, R2.reuse, 0x1, P5 ;  /* 0x0000000225dd7211 */ /* 0x080fe400028f0eff */
[----:B------:R-:W-:Y:S01]  /*14a80*/  LEA.HI.X.SX32 R215, R25, R2, 0x1, P6 ;  /* 0x0000000219d77211 */ /* 0x000fe200030f0eff */
[----:B------:R-:W-:Y:S01]  /*14a90*/  IMAD R25, R9, 0x2, R23 ;  /* 0x0000000209197824 */ /* 0x000fe200078e0217 */
[----:B------:R-:W-:-:S02]  /*14aa0*/  LEA R216, P5, R65, R0, 0x1 ;  /* 0x0000000041d87211 */ /* 0x000fc400078a08ff */
[----:B------:R-:W-:Y:S02]  /*14ab0*/  LEA R210, P6, R67, R0, 0x1 ;  /* 0x0000000043d27211 */ /* 0x000fe400078c08ff */
[----:B------:R-:W-:Y:S02]  /*14ac0*/  LEA.HI.X.SX32 R217, R65, R2, 0x1, P5 ;  /* 0x0000000241d97211 */ /* 0x000fe400028f0eff */
[----:B------:R-:W-:Y:S02]  /*14ad0*/  LEA R212, P5, R39, R0, 0x1 ;  /* 0x0000000027d47211 */ /* 0x000fe400078a08ff */
[----:B------:R-:W-:Y:S02]  /*14ae0*/  LEA R37, R9, R25, 0x1 ;  /* 0x0000001909257211 */ /* 0x000fe400078e08ff */
[-C--:B------:R-:W-:Y:S02]  /*14af0*/  LEA.HI.X.SX32 R213, R39, R2.reuse, 0x1, P5 ;  /* 0x0000000227d57211 */ /* 0x080fe400028f0eff */
[----:B------:R-:W-:Y:S01]  /*14b00*/  LEA.HI.X.SX32 R211, R67, R2, 0x1, P6 ;  /* 0x0000000243d37211 */ /* 0x000fe200030f0eff */
[----:B------:R-:W-:Y:S01]  /*14b10*/  IMAD R39, R9, 0x2, R37 ;  /* 0x0000000209277824 */ /* 0x000fe200078e0225 */
[----:B------:R-:W-:-:S02]  /*14b20*/  LEA R208, P5, R49, R0, 0x1 ;  /* 0x0000000031d07211 */ /* 0x000fc400078a08ff */
[----:B------:R-:W-:Y:S02]  /*14b30*/  LEA R206, P6, R27, R0, 0x1 ;  /* 0x000000001bce7211 */ /* 0x000fe400078c08ff */
[-C--:B------:R-:W-:Y:S02]  /*14b40*/  LEA.HI.X.SX32 R209, R49, R2.reuse, 0x1, P5 ;  /* 0x0000000231d17211 */ /* 0x080fe400028f0eff */
[----:B------:R-:W-:Y:S02]  /*14b50*/  LEA.HI.X.SX32 R207, R27, R2, 0x1, P6 ;  /* 0x000000021bcf7211 */ /* 0x000fe400030f0eff */
[----:B------:R-:W-:Y:S02]  /*14b60*/  LEA R204, P5, R41, R0, 0x1 ;  /* 0x0000000029cc7211 */ /* 0x000fe400078a08ff */
[----:B------:R-:W-:Y:S02]  /*14b70*/  LEA R27, R9, R39, 0x1 ;  /* 0x00000027091b7211 */ /* 0x000fe400078e08ff */
[----:B------:R-:W-:-:S02]  /*14b80*/  LEA.HI.X.SX32 R205, R41, R2, 0x1, P5 ;  /* 0x0000000229cd7211 */ /* 0x000fc400028f0eff */
[-C--:B------:R-:W-:Y:S01]  /*14b90*/  LEA R202, P6, R69, R0.reuse, 0x1 ;  /* 0x0000000045ca7211 */ /* 0x080fe200078c08ff */
[----:B------:R-:W-:Y:S01]  /*14ba0*/  IMAD R41, R9, 0x2, R27 ;  /* 0x0000000209297824 */ /* 0x000fe200078e021b */
[----:B------:R-:W-:Y:S02]  /*14bb0*/  LEA R200, P5, R51, R0, 0x1 ;  /* 0x0000000033c87211 */ /* 0x000fe400078a08ff */
[----:B------:R-:W-:Y:S02]  /*14bc0*/  LEA.HI.X.SX32 R203, R69, R2, 0x1, P6 ;  /* 0x0000000245cb7211 */ /* 0x000fe400030f0eff */
[----:B------:R-:W-:Y:S02]  /*14bd0*/  LEA R194, P6, R29, R0, 0x1 ;  /* 0x000000001dc27211 */ /* 0x000fe400078c08ff */
[----:B------:R-:W-:Y:S02]  /*14be0*/  LEA R45, R9, R41, 0x1 ;  /* 0x00000029092d7211 */ /* 0x000fe400078e08ff */
[----:B------:R-:W-:-:S02]  /*14bf0*/  LEA.HI.X.SX32 R201, R51, R2, 0x1, P5 ;  /* 0x0000000233c97211 */ /* 0x000fc400028f0eff */
[----:B------:R-:W-:Y:S01]  /*14c00*/  LEA.HI.X.SX32 R195, R29, R2, 0x1, P6 ;  /* 0x000000021dc37211 */ /* 0x000fe200030f0eff */
[----:B------:R-:W-:Y:S01]  /*14c10*/  IMAD R29, R9, 0x2, R45 ;  /* 0x00000002091d7824 */ /* 0x000fe200078e022d */
[----:B------:R-:W-:-:S04]  /*14c20*/  LEA R198, P5, R53, R0, 0x1 ;  /* 0x0000000035c67211 */ /* 0x000fc800078a08ff */
[----:B------:R-:W-:Y:S02]  /*14c30*/  LEA.HI.X.SX32 R199, R53, R2, 0x1, P5 ;  /* 0x0000000235c77211 */ /* 0x000fe400028f0eff */
[----:B------:R-:W-:Y:S02]  /*14c40*/  LEA R192, P5, R31, R0, 0x1 ;  /* 0x000000001fc07211 */ /* 0x000fe400078a08ff */
[----:B------:R-:W-:Y:S02]  /*14c50*/  LEA R47, R9, R29, 0x1 ;  /* 0x0000001d092f7211 */ /* 0x000fe400078e08ff */
[----:B------:R-:W-:Y:S02]  /*14c60*/  LEA.HI.X.SX32 R193, R31, R2, 0x1, P5 ;  /* 0x000000021fc17211 */ /* 0x000fe400028f0eff */
[-C--:B------:R-:W-:Y:S01]  /*14c70*/  LEA R196, P6, R71, R0.reuse, 0x1 ;  /* 0x0000000047c47211 */ /* 0x080fe200078c08ff */
[----:B------:R-:W-:Y:S01]  /*14c80*/  IMAD R31, R9, 0x2, R47 ;  /* 0x00000002091f7824 */ /* 0x000fe200078e022f */
[----:B------:R-:W-:-:S02]  /*14c90*/  LEA R188, P5, R33, R0, 0x1 ;  /* 0x0000000021bc7211 */ /* 0x000fc400078a08ff */
[-C--:B------:R-:W-:Y:S02]  /*14ca0*/  LEA.HI.X.SX32 R197, R71, R2.reuse, 0x1, P6 ;  /* 0x0000000247c57211 */ /* 0x080fe400030f0eff */
[----:B------:R-:W-:Y:S02]  /*14cb0*/  LEA.HI.X.SX32 R189, R33, R2, 0x1, P5 ;  /* 0x0000000221bd7211 */ /* 0x000fe400028f0eff */
[-C--:B------:R-:W-:Y:S02]  /*14cc0*/  LEA R190, P6, R55, R0.reuse, 0x1 ;  /* 0x0000000037be7211 */ /* 0x080fe400078c08ff */
[----:B------:R-:W-:Y:S02]  /*14cd0*/  LEA R184, P5, R43, R0, 0x1 ;  /* 0x000000002bb87211 */ /* 0x000fe400078a08ff */
[----:B------:R-:W-:Y:S02]  /*14ce0*/  LEA R33, R9, R31, 0x1 ;  /* 0x0000001f09217211 */ /* 0x000fe400078e08ff */
[----:B------:R-:W-:-:S02]  /*14cf0*/  LEA.HI.X.SX32 R191, R55, R2, 0x1, P6 ;  /* 0x0000000237bf7211 */ /* 0x000fc400030f0eff */
[----:B------:R-:W-:Y:S01]  /*14d00*/  LEA.HI.X.SX32 R185, R43, R2, 0x1, P5 ;  /* 0x000000022bb97211 */ /* 0x000fe200028f0eff */
[----:B------:R-:W-:Y:S01]  /*14d10*/  IMAD R43, R9, 0x2, R33 ;  /* 0x00000002092b7824 */ /* 0x000fe200078e0221 */
[-C--:B------:R-:W-:Y:S02]  /*14d20*/  LEA R186, P6, R73, R0.reuse, 0x1 ;  /* 0x0000000049ba7211 */ /* 0x080fe400078c08ff */
[----:B------:R-:W-:Y:S02]  /*14d30*/  LEA R180, P5, R35, R0, 0x1 ;  /* 0x0000000023b47211 */ /* 0x000fe400078a08ff */
[----:B------:R-:W-:Y:S02]  /*14d40*/  LEA.HI.X.SX32 R187, R73, R2, 0x1, P6 ;  /* 0x0000000249bb7211 */ /* 0x000fe400030f0eff */
[----:B------:R-:W-:Y:S02]  /*14d50*/  LEA R182, P6, R57, R0, 0x1 ;  /* 0x0000000039b67211 */ /* 0x000fe400078c08ff */
[----:B------:R-:W-:-:S02]  /*14d60*/  LEA R49, R9, R43, 0x1 ;  /* 0x0000002b09317211 */ /* 0x000fc400078e08ff */
[-C--:B------:R-:W-:Y:S02]  /*14d70*/  LEA.HI.X.SX32 R183, R57, R2.reuse, 0x1, P6 ;  /* 0x0000000239b77211 */ /* 0x080fe400030f0eff */
[----:B------:R-:W-:Y:S01]  /*14d80*/  LEA.HI.X.SX32 R181, R35, R2, 0x1, P5 ;  /* 0x0000000223b57211 */ /* 0x000fe200028f0eff */
[----:B------:R-:W-:Y:S01]  /*14d90*/  IMAD R35, R9, 0x2, R49 ;  /* 0x0000000209237824 */ /* 0x000fe200078e0231 */
[-C--:B------:R-:W-:Y:S02]  /*14da0*/  LEA R178, P6, R75, R0.reuse, 0x1 ;  /* 0x000000004bb27211 */ /* 0x080fe400078c08ff */
[----:B------:R-:W-:Y:S02]  /*14db0*/  LEA R176, P5, R21, R0, 0x1 ;  /* 0x0000000015b07211 */ /* 0x000fe400078a08ff */
[-C--:B------:R-:W-:Y:S02]  /*14dc0*/  LEA.HI.X.SX32 R179, R75, R2.reuse, 0x1, P6 ;  /* 0x000000024bb37211 */ /* 0x080fe400030f0eff */
[----:B------:R-:W-:-:S02]  /*14dd0*/  LEA.HI.X.SX32 R177, R21, R2, 0x1, P5 ;  /* 0x0000000215b17211 */ /* 0x000fc400028f0eff */
[----:B------:R-:W-:Y:S02]  /*14de0*/  LEA R174, P6, R13, R0, 0x1 ;  /* 0x000000000dae7211 */ /* 0x000fe400078c08ff */
[----:B------:R-:W-:Y:S02]  /*14df0*/  LEA R21, R9, R35, 0x1 ;  /* 0x0000002309157211 */ /* 0x000fe400078e08ff */
[----:B------:R-:W-:Y:S02]  /*14e00*/  LEA.HI.X.SX32 R175, R13, R2, 0x1, P6 ;  /* 0x000000020daf7211 */ /* 0x000fe400030f0eff */
[----:B------:R-:W-:Y:S01]  /*14e10*/  LEA R172, P5, R19, R0, 0x1 ;  /* 0x0000000013ac7211 */ /* 0x000fe200078a08ff */
[----:B------:R-:W-:-:S03]  /*14e20*/  IMAD R13, R9, 0x2, R21 ;  /* 0x00000002090d7824 */ /* 0x000fc600078e0215 */
        /* <DEDUP_REMOVED lines=25> */
[-C--:B------:R-:W-:Y:S02]  /*14fc0*/  LEA.HI.X.SX32 R155, R27, R2.reuse, 0x1, P6 ;  /* 0x000000021b9b7211 */ /* 0x080fe400030f0eff */
[----:B------:R-:W-:Y:S02]  /*14fd0*/  LEA.HI.X.SX32 R153, R41, R2, 0x1, P5 ;  /* 0x0000000229997211 */ /* 0x000fe400028f0eff */
[----:B------:R-:W-:-:S02]  /*14fe0*/  LEA R148, P5, R29, R0, 0x1 ;  /* 0x000000001d947211 */ /* 0x000fc400078a08ff */
[----:B------:R-:W-:Y:S02]  /*14ff0*/  LEA R27, R9, R25, 0x1 ;  /* 0x00000019091b7211 */ /* 0x000fe400078e08ff */
[----:B------:R-:W-:Y:S02]  /*15000*/  LEA.HI.X.SX32 R149, R29, R2, 0x1, P5 ;  /* 0x000000021d957211 */ /* 0x000fe400028f0eff */
[-C--:B------:R-:W-:Y:S01]  /*15010*/  LEA R150, P6, R45, R0.reuse, 0x1 ;  /* 0x000000002d967211 */ /* 0x080fe200078c08ff */
[----:B------:R-:W-:Y:S01]  /*15020*/  IMAD R29, R9, 0x2, R27 ;  /* 0x00000002091d7824 */ /* 0x000fe200078e021b */
[----:B------:R-:W-:Y:S02]  /*15030*/  LEA R144, P5, R31, R0, 0x1 ;  /* 0x000000001f907211 */ /* 0x000fe400078a08ff */
[----:B------:R-:W-:Y:S02]  /*15040*/  LEA.HI.X.SX32 R151, R45, R2, 0x1, P6 ;  /* 0x000000022d977211 */ /* 0x000fe400030f0eff */
[----:B------:R-:W-:-:S02]  /*15050*/  LEA R146, P6, R47, R0, 0x1 ;  /* 0x000000002f927211 */ /* 0x000fc400078c08ff */
[----:B------:R-:W-:Y:S02]  /*15060*/  LEA R37, R9, R29, 0x1 ;  /* 0x0000001d09257211 */ /* 0x000fe400078e08ff */
[-C--:B------:R-:W-:Y:S02]  /*15070*/  LEA.HI.X.SX32 R147, R47, R2.reuse, 0x1, P6 ;  /* 0x000000022f937211 */ /* 0x080fe400030f0eff */
[----:B------:R-:W-:Y:S01]  /*15080*/  LEA.HI.X.SX32 R145, R31, R2, 0x1, P5 ;  /* 0x000000021f917211 */ /* 0x000fe200028f0eff */
[----:B------:R-:W-:Y:S01]  /*15090*/  IMAD R31, R9, 0x2, R37 ;  /* 0x00000002091f7824 */ /* 0x000fe200078e0225 */
[-C--:B------:R-:W-:Y:S02]  /*150a0*/  LEA R142, P6, R33, R0.reuse, 0x1 ;  /* 0x00000000218e7211 */ /* 0x080fe400078c08ff */
[----:B------:R-:W-:Y:S02]  /*150b0*/  LEA R140, P5, R43, R0, 0x1 ;  /* 0x000000002b8c7211 */ /* 0x000fe400078a08ff */
[----:B------:R-:W-:-:S02]  /*150c0*/  LEA.HI.X.SX32 R143, R33, R2, 0x1, P6 ;  /* 0x00000002218f7211 */ /* 0x000fc400030f0eff */
[----:B------:R-:W-:Y:S02]  /*150d0*/  LEA R138, P6, R49, R0, 0x1 ;  /* 0x00000000318a7211 */ /* 0x000fe400078c08ff */
[----:B------:R-:W-:Y:S02]  /*150e0*/  LEA R33, R9, R31, 0x1 ;  /* 0x0000001f09217211 */ /* 0x000fe400078e08ff */
[-C--:B------:R-:W-:Y:S02]  /*150f0*/  LEA.HI.X.SX32 R141, R43, R2.reuse, 0x1, P5 ;  /* 0x000000022b8d7211 */ /* 0x080fe400028f0eff */
[----:B------:R-:W-:Y:S01]  /*15100*/  LEA.HI.X.SX32 R139, R49, R2, 0x1, P6 ;  /* 0x00000002318b7211 */ /* 0x000fe200030f0eff */
[----:B------:R-:W-:Y:S01]  /*15110*/  IMAD R41, R9, 0x2, R33 ;  /* 0x0000000209297824 */ /* 0x000fe200078e0221 */
[-C--:B------:R-:W-:Y:S02]  /*15120*/  LEA R136, P5, R35, R0.reuse, 0x1 ;  /* 0x0000000023887211 */ /* 0x080fe400078a08ff */
        /* <DEDUP_REMOVED lines=17> */
[----:B------:R-:W-:Y:S02]  /*15240*/  LEA.HI.X.SX32 R59, R17, R2, 0x1, P5 ;  /* 0x00000002113b7211 */ /* 0x000fe400028f0eff */
[----:B------:R-:W-:Y:S02]  /*15250*/  LEA R50, P5, R25, R0, 0x1 ;  /* 0x0000000019327211 */ /* 0x000fe400078a08ff */
[----:B------:R-:W-:Y:S02]  /*15260*/  LEA R17, R9, R11, 0x1 ;  /* 0x0000000b09117211 */ /* 0x000fe400078e08ff */
[----:B------:R-:W-:Y:S02]  /*15270*/  FSETP.NEU.AND P2, PT, R46, RZ, PT ;  /* 0x000000ff2e00720b */ /* 0x000fe40003f4d000 */
[-C--:B------:R-:W-:Y:S02]  /*15280*/  LEA.HI.X.SX32 R55, R23, R2.reuse, 0x1, P6 ;  /* 0x0000000217377211 */ /* 0x080fe400030f0eff */
[----:B------:R-:W-:Y:S01]  /*15290*/  LEA.HI.X.SX32 R51, R25, R2, 0x1, P5 ;  /* 0x0000000219337211 */ /* 0x000fe200028f0eff */
[----:B------:R-:W-:Y:S01]  /*152a0*/  IMAD R25, R9, 0x2, R17 ;  /* 0x0000000209197824 */ /* 0x000fe200078e0211 */
[----:B------:R-:W-:-:S02]  /*152b0*/  LEA R46, P6, R27, R0, 0x1 ;  /* 0x000000001b2e7211 */ /* 0x000fc400078c08ff */
[----:B------:R-:W-:Y:S02]  /*152c0*/  LEA R42, P5, R29, R0, 0x1 ;  /* 0x000000001d2a7211 */ /* 0x000fe400078a08ff */
[-C--:B------:R-:W-:Y:S02]  /*152d0*/  LEA.HI.X.SX32 R47, R27, R2.reuse, 0x1, P6 ;  /* 0x000000021b2f7211 */ /* 0x080fe400030f0eff */
[----:B------:R-:W-:Y:S02]  /*152e0*/  LEA.HI.X.SX32 R43, R29, R2, 0x1, P5 ;  /* 0x000000021d2b7211 */ /* 0x000fe400028f0eff */
[-C--:B------:R-:W-:Y:S02]  /*152f0*/  LEA R38, P6, R37, R0.reuse, 0x1 ;  /* 0x0000000025267211 */ /* 0x080fe400078c08ff */
[----:B------:R-:W-:Y:S02]  /*15300*/  LEA R29, R9, R25, 0x1 ;  /* 0x00000019091d7211 */ /* 0x000fe400078e08ff */
[----:B------:R-:W-:-:S02]  /*15310*/  LEA R34, P5, R31, R0, 0x1 ;  /* 0x000000001f227211 */ /* 0x000fc400078a08ff */
[----:B------:R-:W-:Y:S01]  /*15320*/  LEA.HI.X.SX32 R39, R37, R2, 0x1, P6 ;  /* 0x0000000225277211 */ /* 0x000fe200030f0eff */
[----:B------:R-:W-:Y:S01]  /*15330*/  IMAD R37, R9, 0x2, R29 ;  /* 0x0000000209257824 */ /* 0x000fe200078e021d */
[----:B------:R-:W-:Y:S02]  /*15340*/  LEA R30, P6, R33, R0, 0x1 ;  /* 0x00000000211e7211 */ /* 0x000fe400078c08ff */
[-C--:B------:R-:W-:Y:S02]  /*15350*/  LEA.HI.X.SX32 R35, R31, R2.reuse, 0x1, P5 ;  /* 0x000000021f237211 */ /* 0x080fe400028f0eff */
[----:B------:R-:W-:Y:S02]  /*15360*/  LEA.HI.X.SX32 R31, R33, R2, 0x1, P6 ;  /* 0x00000002211f7211 */ /* 0x000fe400030f0eff */
[----:B------:R-:W-:Y:S02]  /*15370*/  LEA R22, P6, R21, R0, 0x1 ;  /* 0x0000000015167211 */ /* 0x000fe400078c08ff */
[----:B------:R-:W-:-:S02]  /*15380*/  LEA R33, R9, R37, 0x1 ;  /* 0x0000002509217211 */ /* 0x000fc400078e08ff */
[----:B------:R-:W-:Y:S02]  /*15390*/  LEA R26, P5, R41, R0, 0x1 ;  /* 0x00000000291a7211 */ /* 0x000fe400078a08ff */
[-C--:B------:R-:W-:Y:S01]  /*153a0*/  LEA.HI.X.SX32 R23, R21, R2.reuse, 0x1, P6 ;  /* 0x0000000215177211 */ /* 0x080fe200030f0eff */
[----:B------:R-:W-:Y:S01]  /*153b0*/  IMAD R21, R9, 0x2, R33 ;  /* 0x0000000209157824 */ /* 0x000fe200078e0221 */
[----:B------:R-:W-:Y:S02]  /*153c0*/  LEA.HI.X.SX32 R27, R41, R2, 0x1, P5 ;  /* 0x00000002291b7211 */ /* 0x000fe400028f0eff */
[-C--:B------:R-:W-:Y:S02]  /*153d0*/  LEA R18, P5, R13, R0.reuse, 0x1 ;  /* 0x000000000d127211 */ /* 0x080fe400078a08ff */
[----:B------:R-:W-:Y:S02]  /*153e0*/  PRMT R112, R81, 0x7632, R112 ;  /* 0x0000763251707816 */ /* 0x000fe40000000070 */
[----:B------:R-:W-:-:S02]  /*153f0*/  LEA R14, P6, R15, R0, 0x1 ;  /* 0x000000000f0e7211 */ /* 0x000fc400078c08ff */
[----:B------:R-:W-:Y:S02]  /*15400*/  LEA R41, R9, R21, 0x1 ;  /* 0x0000001509297211 */ /* 0x000fe400078e08ff */
[----:B------:R-:W-:Y:S01]  /*15410*/  PRMT R77, R77, 0x7632, R77 ;  /* 0x000076324d4d7816 */ /* 0x000fe2000000004d */
[----:B------:R-:W-:Y:S01]  /*15420*/  STG.E.U16 [R238.64], R109 ;  /* 0x0000006dee007986 */ /* 0x000fe2000c101506 */
[----:B------:R-:W-:Y:S02]  /*15430*/  PRMT R5, R5, 0x7632, R5 ;  /* 0x0000763205057816 */ /* 0x000fe40000000005 */
[----:B------:R-:W-:Y:S01]  /*15440*/  PRMT R101, R101, 0x7632, R101 ;  /* 0x0000763265657816 */ /* 0x000fe20000000065 */
[----:B------:R0:W-:Y:S01]  /*15450*/  STG.E.U16 [R226.64], R105 ;  /* 0x00000069e2007986 */ /* 0x0001e2000c101506 */
[----:B------:R-:W-:Y:S02]  /*15460*/  LEA.HI.X.SX32 R19, R13, R2, 0x1, P5 ;  /* 0x000000020d137211 */ /* 0x000fe400028f0eff */
[----:B------:R-:W-:Y:S01]  /*15470*/  PRMT R108, R97, 0x7632, R108 ;  /* 0x00007632616c7816 */ /* 0x000fe2000000006c */
[----:B------:R-:W-:Y:S01]  /*15480*/  STG.E.U16 [R224.64], R112 ;  /* 0x00000070e0007986 */ /* 0x000fe2000c101506 */
[----:B------:R-:W-:Y:S01]  /*15490*/  LEA R12, P5, R11, R0, 0x1 ;  /* 0x000000000b0c7211 */ /* 0x000fe200078a08ff */
[----:B------:R-:W-:Y:S01]  /*154a0*/  IMAD R45, R9, 0x2, R41 ;  /* 0x00000002092d7824 */ /* 0x000fe200078e0229 */
[----:B------:R-:W-:Y:S01]  /*154b0*/  LEA.HI.X.SX32 R15, R15, R2, 0x1, P6 ;  /* 0x000000020f0f7211 */ /* 0x000fe200030f0eff */
[----:B------:R-:W-:Y:S01]  /*154c0*/  STG.E.U16 [R222.64], R77 ;  /* 0x0000004dde007986 */ /* 0x000fe2000c101506 */
[----:B------:R-:W-:-:S02]  /*154d0*/  PRMT R93, R93, 0x7632, R93 ;  /* 0x000076325d5d7816 */ /* 0x000fc4000000005d */
[----:B------:R-:W-:Y:S01]  /*154e0*/  LEA R10, P6, R17, R0, 0x1 ;  /* 0x00000000110a7211 */ /* 0x000fe200078c08ff */
[----:B------:R-:W-:Y:S01]  /*154f0*/  STG.E.U16 [R220.64], R5 ;  /* 0x00000005dc007986 */ /* 0x000fe2000c101506 */
[----:B------:R-:W-:Y:S02]  /*15500*/  PRMT R89, R89, 0x7632, R89 ;  /* 0x0000763259597816 */ /* 0x000fe40000000059 */
[----:B0-----:R-:W-:Y:S01]  /*15510*/  PRMT R105, R85, 0x7632, R105 ;  /* 0x0000763255697816 */ /* 0x001fe20000000069 */
[----:B------:R0:W-:Y:S01]  /*15520*/  STG.E.U16 [R218.64], R101 ;  /* 0x00000065da007986 */ /* 0x0001e2000c101506 */
[----:B------:R-:W-:Y:S02]  /*15530*/  PRMT R104, R133, 0x7632, R104 ;  /* 0x0000763285687816 */ /* 0x000fe40000000068 */
[----:B------:R-:W-:Y:S01]  /*15540*/  LEA.HI.X.SX32 R13, R11, R2, 0x1, P5 ;  /* 0x000000020b0d7211 */ /* 0x000fe200028f0eff */
[----:B------:R-:W-:Y:S01]  /*15550*/  STG.E.U16 [R216.64], R108 ;  /* 0x0000006cd8007986 */ /* 0x000fe2000c101506 */
[----:B------:R-:W-:-:S02]  /*15560*/  PRMT R129, R129, 0x7632, R129 ;  /* 0x0000763281817816 */ /* 0x000fc40000000081 */
[----:B------:R-:W-:Y:S01]  /*15570*/  LEA.HI.X.SX32 R11, R17, R2, 0x1, P6 ;  /* 0x00000002110b7211 */ /* 0x000fe200030f0eff */
[----:B------:R-:W-:Y:S01]  /*15580*/  STG.E.U16 [R214.64], R93 ;  /* 0x0000005dd6007986 */ /* 0x000fe2000c101506 */
[----:B------:R-:W-:Y:S02]  /*15590*/  PRMT R125, R125, 0x7632, R125 ;  /* 0x000076327d7d7816 */ /* 0x000fe4000000007d */
[----:B------:R-:W-:Y:S01]  /*155a0*/  LEA R68, P5, R25, R0, 0x1 ;  /* 0x0000000019447211 */ /* 0x000fe200078a08ff */
[----:B------:R-:W-:Y:S01]  /*155b0*/  STG.E.U16 [R212.64], R89 ;  /* 0x00000059d4007986 */ /* 0x000fe2000c101506 */
[----:B------:R-:W-:Y:S02]  /*155c0*/  LEA R17, R9, R45, 0x1 ;  /* 0x0000002d09117211 */ /* 0x000fe400078e08ff */
[----:B0-----:R-:W-:Y:S01]  /*155d0*/  PRMT R101, R121, 0x7632, R101 ;  /* 0x0000763279657816 */ /* 0x001fe20000000065 */
[----:B------:R0:W-:Y:S01]  /*155e0*/  STG.E.U16 [R210.64], R105 ;  /* 0x00000069d2007986 */ /* 0x0001e2000c101506 */
[----:B------:R-:W-:-:S02]  /*155f0*/  PRMT R100, R117, 0x7632, R100 ;  /* 0x0000763275647816 */ /* 0x000fc40000000064 */
[----:B------:R-:W-:Y:S01]  /*15600*/  PRMT R97, R113, 0x7632, R97 ;  /* 0x0000763271617816 */ /* 0x000fe20000000061 */
[----:B------:R-:W-:Y:S01]  /*15610*/  STG.E.U16 [R208.64], R104 ;  /* 0x00000068d0007986 */ /* 0x000fe2000c101506 */
[----:B------:R-:W-:Y:S02]  /*15620*/  PRMT R109, R109, 0x7632, R109 ;  /* 0x000076326d6d7816 */ /* 0x000fe4000000006d */
[----:B------:R-:W-:Y:S01]  /*15630*/  LEA.HI.X.SX32 R69, R25, R2, 0x1, P5 ;  /* 0x0000000219457211 */ /* 0x000fe200028f0eff */
[----:B------:R-:W-:Y:S01]  /*15640*/  STG.E.U16 [R206.64], R129 ;  /* 0x00000081ce007986 */ /* 0x000fe2000c101506 */
[-C--:B------:R-:W-:Y:S01]  /*15650*/  LEA R64, P6, R29, R0.reuse, 0x1 ;  /* 0x000000001d407211 */ /* 0x080fe200078c08ff */
[----:B------:R-:W-:Y:S01]  /*15660*/  IMAD R25, R9, 0x2, R17 ;  /* 0x0000000209197824 */ /* 0x000fe200078e0211 */
[----:B------:R-:W-:Y:S01]  /*15670*/  LEA R60, P5, R37, R0, 0x1 ;  /* 0x00000000253c7211 */ /* 0x000fe200078a08ff */
[----:B------:R-:W-:Y:S01]  /*15680*/  STG.E.U16 [R204.64], R125 ;  /* 0x0000007dcc007986 */ /* 0x000fe2000c101506 */
[----:B0-----:R-:W-:-:S03]  /*15690*/  PRMT R105, R105, 0x7632, R105 ;  /* 0x0000763269697816 */ /* 0x001fc60000000069 */
[----:B------:R-:W-:Y:S01]  /*156a0*/  STG.E.U16 [R202.64], R101 ;  /* 0x00000065ca007986 */ /* 0x000fe2000c101506 */
[----:B------:R-:W-:-:S03]  /*156b0*/  LEA.HI.X.SX32 R65, R29, R2, 0x1, P6 ;  /* 0x000000021d417211 */ /* 0x000fc600030f0eff */
[----:B------:R-:W-:Y:S01]  /*156c0*/  STG.E.U16 [R200.64], R100 ;  /* 0x00000064c8007986 */ /* 0x000fe2000c101506 */
[----:B------:R-:W-:-:S03]  /*156d0*/  LEA.HI.X.SX32 R61, R37, R2, 0x1, P5 ;  /* 0x00000002253d7211 */ /* 0x000fc600028f0eff */
[----:B------:R-:W-:Y:S01]  /*156e0*/  STG.E.U16 [R194.64], R97 ;  /* 0x00000061c2007986 */ /* 0x000fe2000c101506 */
[----:B------:R-:W-:-:S03]  /*156f0*/  LEA R56, P6, R33, R0, 0x1 ;  /* 0x0000000021387211 */ /* 0x000fc600078c08ff */
[----:B------:R-:W-:Y:S01]  /*15700*/  STG.E.U16 [R198.64], R109 ;  /* 0x0000006dc6007986 */ /* 0x000fe2000c101506 */
[----:B------:R-:W-:Y:S02]  /*15710*/  LEA R52, P5, R21, R0, 0x1 ;  /* 0x0000000015347211 */ /* 0x000fe400078a08ff */
[----:B------:R-:W-:Y:S01]  /*15720*/  LEA R29, R9, R25, 0x1 ;  /* 0x00000019091d7211 */ /* 0x000fe200078e08ff */
[----:B------:R-:W-:Y:S04]  /*15730*/  STG.E.U16 [R196.64], R105 ;  /* 0x00000069c4007986 */ /* 0x000fe8000c101506 */
[----:B------:R-:W-:Y:S01]  /*15740*/  STG.E.U16 [R192.64], R82 ;  /* 0x00000052c0007986 */ /* 0x000fe2000c101506 */
[----:B------:R-:W-:-:S03]  /*15750*/  LEA.HI.X.SX32 R57, R33, R2, 0x1, P6 ;  /* 0x0000000221397211 */ /* 0x000fc600030f0eff */
[----:B------:R0:W-:Y:S01]  /*15760*/  STG.E.U16 [R190.64], R78 ;  /* 0x0000004ebe007986 */ /* 0x0001e2000c101506 */
[----:B------:R-:W-:-:S03]  /*15770*/  LEA.HI.X.SX32 R53, R21, R2, 0x1, P5 ;  /* 0x0000000215357211 */ /* 0x000fc600028f0eff */
[----:B------:R1:W-:Y:S01]  /*15780*/  STG.E.U16 [R188.64], R6 ;  /* 0x00000006bc007986 */ /* 0x0003e2000c101506 */
[----:B------:R-:W-:Y:S01]  /*15790*/  LEA R48, P6, R41, R0, 0x1 ;  /* 0x0000000029307211 */ /* 0x000fe200078c08ff */
[----:B------:R-:W-:Y:S02]  /*157a0*/  IMAD R21, R9, 0x2, R29 ;  /* 0x0000000209157824 */ /* 0x000fe400078e021d */
[----:B------:R-:W-:Y:S04]  /*157b0*/  STG.E.U16 [R186.64], R102 ;  /* 0x00000066ba007986 */ /* 0x000fe8000c101506 */
[----:B------:R-:W-:Y:S04]  /*157c0*/  STG.E.U16 [R184.64], R98 ;  /* 0x00000062b8007986 */ /* 0x000fe8000c101506 */
[----:B------:R2:W-:Y:S01]  /*157d0*/  STG.E.U16 [R182.64], R94 ;  /* 0x0000005eb6007986 */ /* 0x0005e2000c101506 */
[----:B------:R-:W-:-:S03]  /*157e0*/  FSETP.NEU.AND P1, PT, R40, RZ, PT ;  /* 0x000000ff2800720b */ /* 0x000fc60003f2d000 */
[----:B------:R3:W-:Y:S01]  /*157f0*/  STG.E.U16 [R180.64], R90 ;  /* 0x0000005ab4007986 */ /* 0x0007e2000c101506 */
[----:B------:R-:W-:-:S03]  /*15800*/  LEA.HI.X.SX32 R49, R41, R2, 0x1, P6 ;  /* 0x0000000229317211 */ /* 0x000fc600030f0eff */
[----:B------:R4:W-:Y:S01]  /*15810*/  STG.E.U16 [R178.64], R86 ;  /* 0x00000056b2007986 */ /* 0x0009e2000c101506 */
[----:B------:R-:W-:-:S03]  /*15820*/  LEA R40, P6, R17, R0, 0x1 ;  /* 0x0000000011287211 */ /* 0x000fc600078c08ff */
[----:B------:R1:W-:Y:S01]  /*15830*/  STG.E.U16 [R176.64], R134 ;  /* 0x00000086b0007986 */ /* 0x0003e2000c101506 */
[----:B------:R-:W-:-:S03]  /*15840*/  LEA R241, R9, R21, 0x1 ;  /* 0x0000001509f17211 */ /* 0x000fc600078e08ff */
[----:B------:R2:W-:Y:S01]  /*15850*/  STG.E.U16 [R174.64], R130 ;  /* 0x00000082ae007986 */ /* 0x0005e2000c101506 */
[----:B------:R-:W-:-:S03]  /*15860*/  PRMT R80, R82, 0x7632, R80 ;  /* 0x0000763252507816 */ /* 0x000fc60000000050 */
[----:B------:R2:W-:Y:S01]  /*15870*/  STG.E.U16 [R172.64], R126 ;  /* 0x0000007eac007986 */ /* 0x0005e2000c101506 */
[----:B------:R-:W-:Y:S02]  /*15880*/  FSETP.NEU.AND P4, PT, R44, RZ, PT ;  /* 0x000000ff2c00720b */ /* 0x000fe40003f8d000 */
[----:B0-----:R-:W-:Y:S01]  /*15890*/  PRMT R78, R78, 0x7632, R78 ;  /* 0x000076324e4e7816 */ /* 0x001fe2000000004e */
[----:B------:R0:W-:Y:S01]  /*158a0*/  STG.E.U16 [R170.64], R122 ;  /* 0x0000007aaa007986 */ /* 0x0001e2000c101506 */
[----:B------:R-:W-:Y:S02]  /*158b0*/  LEA R44, P5, R45, R0, 0x1 ;  /* 0x000000002d2c7211 */ /* 0x000fe400078a08ff */
[----:B-1----:R-:W-:Y:S01]  /*158c0*/  PRMT R6, R6, 0x7632, R6 ;  /* 0x0000763206067816 */ /* 0x002fe20000000006 */
[----:B------:R1:W-:Y:S01]  /*158d0*/  STG.E.U16 [R168.64], R118 ;  /* 0x00000076a8007986 */ /* 0x0003e2000c101506 */
[----:B------:R-:W-:Y:S01]  /*158e0*/  LEA.HI.X.SX32 R41, R17, R2, 0x1, P6 ;  /* 0x0000000211297211 */ /* 0x000fe200030f0eff */
[----:B------:R-:W-:Y:S01]  /*158f0*/  IMAD R17, R9, 0x2, R241 ;  /* 0x0000000209117824 */ /* 0x000fe200078e02f1 */
[----:B------:R-:W-:Y:S01]  /*15900*/  PRMT R77, R102, 0x7632, R77 ;  /* 0x00007632664d7816 */ /* 0x000fe2000000004d */
[----:B------:R0:W-:Y:S01]  /*15910*/  STG.E.U16 [R166.64], R114 ;  /* 0x00000072a6007986 */ /* 0x0001e2000c101506 */
[----:B------:R-:W-:-:S03]  /*15920*/  PRMT R76, R98, 0x7632, R76 ;  /* 0x00007632624c7816 */ /* 0x000fc6000000004c */
[----:B------:R0:W-:Y:S01]  /*15930*/  STG.E.U16 [R164.64], R110 ;  /* 0x0000006ea4007986 */ /* 0x0001e2000c101506 */
[----:B--2---:R-:W-:-:S03]  /*15940*/  PRMT R94, R94, 0x7632, R94 ;  /* 0x000076325e5e7816 */ /* 0x004fc6000000005e */
[----:B------:R2:W-:Y:S01]  /*15950*/  STG.E.U16 [R162.64], R106 ;  /* 0x0000006aa2007986 */ /* 0x0005e2000c101506 */
[----:B------:R-:W-:Y:S02]  /*15960*/  LEA.HI.X.SX32 R45, R45, R2, 0x1, P5 ;  /* 0x000000022d2d7211 */ /* 0x000fe400028f0eff */
[----:B---3--:R-:W-:Y:S01]  /*15970*/  PRMT R90, R90, 0x7632, R90 ;  /* 0x000076325a5a7816 */ /* 0x008fe2000000005a */
[----:B------:R-:W-:Y:S01]  /*15980*/  STG.E.U16 [R160.64], R80 ;  /* 0x00000050a0007986 */ /* 0x000fe2000c101506 */
[-C--:B------:R-:W-:Y:S02]  /*15990*/  LEA R36, P5, R25, R0.reuse, 0x1 ;  /* 0x0000000019247211 */ /* 0x080fe400078a08ff */
[----:B----4-:R-:W-:Y:S01]  /*159a0*/  PRMT R86, R86, 0x7632, R86 ;  /* 0x0000763256567816 */ /* 0x010fe20000000056 */
[----:B------:R-:W-:Y:S01]  /*159b0*/  STG.E.U16 [R158.64], R78 ;  /* 0x0000004e9e007986 */ /* 0x000fe2000c101506 */
[----:B------:R-:W-:Y:S02]  /*159c0*/  LEA R32, P6, R29, R0, 0x1 ;  /* 0x000000001d207211 */ /* 0x000fe400078c08ff */
[----:B------:R-:W-:Y:S01]  /*159d0*/  PRMT R134, R134, 0x7632, R134 ;  /* 0x0000763286867816 */ /* 0x000fe20000000086 */
[----:B------:R3:W-:Y:S01]  /*159e0*/  STG.E.U16 [R156.64], R6 ;  /* 0x000000069c007986 */ /* 0x0007e2000c101506 */
[----:B------:R-:W-:-:S02]  /*159f0*/  LEA R251, R9, R17, 0x1 ;  /* 0x0000001109fb7211 */ /* 0x000fc400078e08ff */
[----:B------:R-:W-:Y:S01]  /*15a00*/  PRMT R130, R130, 0x7632, R130 ;  /* 0x0000763282827816 */ /* 0x000fe20000000082 */
[----:B------:R-:W-:Y:S01]  /*15a10*/  STG.E.U16 [R154.64], R77 ;  /* 0x0000004d9a007986 */ /* 0x000fe2000c101506 */
[----:B------:R-:W-:-:S03]  /*15a20*/  PRMT R126, R126, 0x7632, R126 ;  /* 0x000076327e7e7816 */ /* 0x000fc6000000007e */
[----:B------:R-:W-:Y:S01]  /*15a30*/  STG.E.U16 [R152.64], R76 ;  /* 0x0000004c98007986 */ /* 0x000fe2000c101506 */
[----:B------:R-:W-:Y:S02]  /*15a40*/  LEA.HI.X.SX32 R37, R25, R2, 0x1, P5 ;  /* 0x0000000219257211 */ /* 0x000fe400028f0eff */
[----:B0-----:R-:W-:Y:S01]  /*15a50*/  PRMT R122, R122, 0x7632, R122 ;  /* 0x000076327a7a7816 */ /* 0x001fe2000000007a */
[----:B------:R-:W-:Y:S01]  /*15a60*/  STG.E.U16 [R150.64], R94 ;  /* 0x0000005e96007986 */ /* 0x000fe2000c101506 */
[----:B------:R-:W-:Y:S02]  /*15a70*/  LEA R28, P5, R21, R0, 0x1 ;  /* 0x00000000151c7211 */ /* 0x000fe400078a08ff */
[----:B------:R-:W-:Y:S01]  /*15a80*/  LEA.HI.X.SX32 R33, R29, R2, 0x1, P6 ;  /* 0x000000021d217211 */ /* 0x000fe200030f0eff */
[----:B------:R-:W-:Y:S01]  /*15a90*/  STG.E.U16 [R148.64], R90 ;  /* 0x0000005a94007986 */ /* 0x000fe2000c101506 */
[----:B-1----:R-:W-:Y:S01]  /*15aa0*/  PRMT R118, R118, 0x7632, R118 ;  /* 0x0000763276767816 */ /* 0x002fe20000000076 */
[----:B------:R-:W-:Y:S01]  /*15ab0*/  IMAD R4, R9, 0x2, R251 ;  /* 0x0000000209047824 */ /* 0x000fe200078e02fb */
[----:B------:R-:W-:Y:S01]  /*15ac0*/  LEA R24, P6, R241, R0, 0x1 ;  /* 0x00000000f1187211 */ /* 0x000fe200078c08ff */
[----:B------:R-:W-:Y:S01]  /*15ad0*/  STG.E.U16 [R146.64], R86 ;  /* 0x0000005692007986 */ /* 0x000fe2000c101506 */
[----:B------:R-:W-:-:S02]  /*15ae0*/  PRMT R114, R114, 0x7632, R114 ;  /* 0x0000763272727816 */ /* 0x000fc40000000072 */
[----:B------:R-:W-:Y:S01]  /*15af0*/  PRMT R110, R110, 0x7632, R110 ;  /* 0x000076326e6e7816 */ /* 0x000fe2000000006e */
[----:B------:R-:W-:Y:S01]  /*15b00*/  STG.E.U16 [R144.64], R134 ;  /* 0x0000008690007986 */ /* 0x000fe2000c101506 */
[----:B--2---:R-:W-:-:S03]  /*15b10*/  PRMT R106, R106, 0x7632, R106 ;  /* 0x000076326a6a7816 */ /* 0x004fc6000000006a */
[----:B------:R-:W-:Y:S01]  /*15b20*/  STG.E.U16 [R142.64], R130 ;  /* 0x000000828e007986 */ /* 0x000fe2000c101506 */
[----:B------:R-:W-:-:S03]  /*15b30*/  LEA.HI.X.SX32 R29, R21, R2, 0x1, P5 ;  /* 0x00000002151d7211 */ /* 0x000fc600028f0eff */
[----:B------:R-:W-:Y:S01]  /*15b40*/  STG.E.U16 [R140.64], R126 ;  /* 0x0000007e8c007986 */ /* 0x000fe2000c101506 */
[----:B------:R-:W-:Y:S02]  /*15b50*/  LEA R20, P5, R17, R0, 0x1 ;  /* 0x0000000011147211 */ /* 0x000fe400078a08ff */
[----:B------:R-:W-:Y:S01]  /*15b60*/  LEA.HI.X.SX32 R25, R241, R2, 0x1, P6 ;  /* 0x00000002f1197211 */ /* 0x000fe200030f0eff */
[----:B------:R-:W-:Y:S01]  /*15b70*/  STG.E.U16 [R138.64], R122 ;  /* 0x0000007a8a007986 */ /* 0x000fe2000c101506 */
[----:B------:R-:W-:-:S03]  /*15b80*/  LEA R16, P6, R251, R0, 0x1 ;  /* 0x00000000fb107211 */ /* 0x000fc600078c08ff */
[----:B------:R-:W-:Y:S01]  /*15b90*/  STG.E.U16 [R136.64], R118 ;  /* 0x0000007688007986 */ /* 0x000fe2000c101506 */
[----:B------:R-:W-:-:S03]  /*15ba0*/  LEA R9, R9, R4, 0x1 ;  /* 0x0000000409097211 */ /* 0x000fc600078e08ff */
[----:B------:R-:W-:Y:S01]  /*15bb0*/  STG.E.U16 [R70.64], R114 ;  /* 0x0000007246007986 */ /* 0x000fe2000c101506 */
[----:B------:R-:W-:-:S03]  /*15bc0*/  LEA.HI.X.SX32 R21, R17, R2, 0x1, P5 ;  /* 0x0000000211157211 */ /* 0x000fc600028f0eff */
[----:B------:R-:W-:Y:S01]  /*15bd0*/  STG.E.U16 [R74.64], R110 ;  /* 0x0000006e4a007986 */ /* 0x000fe2000c101506 */
[----:B------:R-:W-:-:S03]  /*15be0*/  FSETP.NEU.AND P5, PT, R8, RZ, PT ;  /* 0x000000ff0800720b */ /* 0x000fc60003fad000 */
[----:B------:R-:W-:Y:S01]  /*15bf0*/  STG.E.U16 [R72.64], R106 ;  /* 0x0000006a48007986 */ /* 0x000fe2000c101506 */
[----:B------:R-:W-:-:S03]  /*15c00*/  LEA.HI.X.SX32 R17, R251, R2, 0x1, P6 ;  /* 0x00000002fb117211 */ /* 0x000fc600030f0eff */
[----:B------:R-:W-:Y:S01]  /*15c10*/  STG.E.U16 [R66.64], R83 ;  /* 0x0000005342007986 */ /* 0x000fe2000c101506 */
[----:B------:R-:W-:-:S03]  /*15c20*/  LEA R8, P6, R9, R0, 0x1 ;  /* 0x0000000009087211 */ /* 0x000fc600078c08ff */
[----:B------:R-:W-:Y:S04]  /*15c30*/  STG.E.U16 [R62.64], R79 ;  /* 0x0000004f3e007986 */ /* 0x000fe8000c101506 */
[----:B------:R-:W-:Y:S01]  /*15c40*/  STG.E.U16 [R58.64], R7 ;  /* 0x000000073a007986 */ /* 0x000fe2000c101506 */
[----:B------:R-:W-:-:S03]  /*15c50*/  LEA.HI.X.SX32 R9, R9, R2, 0x1, P6 ;  /* 0x0000000209097211 */ /* 0x000fc600030f0eff */
[----:B------:R-:W-:Y:S01]  /*15c60*/  STG.E.U16 [R54.64], R103 ;  /* 0x0000006736007986 */ /* 0x000fe2000c101506 */
[----:B------:R-:W-:-:S03]  /*15c70*/  LEA R240, P6, R4, R0, 0x1 ;  /* 0x0000000004f07211 */ /* 0x000fc600078c08ff */
[----:B------:R-:W-:Y:S04]  /*15c80*/  STG.E.U16 [R50.64], R99 ;  /* 0x0000006332007986 */ /* 0x000fe8000c101506 */
[----:B------:R0:W-:Y:S04]  /*15c90*/  STG.E.U16 [R46.64], R95 ;  /* 0x0000005f2e007986 */ /* 0x0001e8000c101506 */
[----:B------:R1:W-:Y:S04]  /*15ca0*/  STG.E.U16 [R42.64], R91 ;  /* 0x0000005b2a007986 */ /* 0x0003e8000c101506 */
[----:B------:R-:W-:Y:S01]  /*15cb0*/  STG.E.U16 [R38.64], R87 ;  /* 0x0000005726007986 */ /* 0x000fe2000c101506 */
[----:B------:R-:W-:-:S03]  /*15cc0*/  LEA.HI.X.SX32 R241, R4, R2, 0x1, P6 ;  /* 0x0000000204f17211 */ /* 0x000fc600030f0eff */
[----:B------:R2:W-:Y:S01]  /*15cd0*/  STG.E.U16 [R34.64], R135 ;  /* 0x0000008722007986 */ /* 0x0005e2000c101506 */
[----:B------:R-:W-:-:S03]  /*15ce0*/  PRMT R0, R83, 0x7632, R0 ;  /* 0x0000763253007816 */ /* 0x000fc60000000000 */
[----:B------:R4:W-:Y:S01]  /*15cf0*/  STG.E.U16 [R30.64], R131 ;  /* 0x000000831e007986 */ /* 0x0009e2000c101506 */
[----:B------:R-:W-:-:S03]  /*15d00*/  LEA.HI R228, R3, R228, RZ, 0x1f ;  /* 0x000000e403e47211 */ /* 0x000fc600078ff8ff */
[----:B------:R0:W-:Y:S01]  /*15d10*/  STG.E.U16 [R26.64], R127 ;  /* 0x0000007f1a007986 */ /* 0x0001e2000c101506 */
[----:B------:R-:W-:-:S03]  /*15d20*/  PRMT R2, R79, 0x7632, R2 ;  /* 0x000076324f027816 */ /* 0x000fc60000000002 */
[----:B------:R0:W-:Y:S01]  /*15d30*/  STG.E.U16 [R22.64], R123 ;  /* 0x0000007b16007986 */ /* 0x0001e2000c101506 */
[----:B------:R-:W-:-:S03]  /*15d40*/  PRMT R3, R7, 0x7632, R3 ;  /* 0x0000763207037816 */ /* 0x000fc60000000003 */
[----:B------:R0:W-:Y:S01]  /*15d50*/  STG.E.U16 [R18.64], R119 ;  /* 0x0000007712007986 */ /* 0x0001e2000c101506 */
[----:B------:R-:W-:-:S03]  /*15d60*/  PRMT R4, R103, 0x7632, R4 ;  /* 0x0000763267047816 */ /* 0x000fc60000000004 */
[----:B------:R-:W-:Y:S01]  /*15d70*/  STG.E.U16 [R14.64], R115 ;  /* 0x000000730e007986 */ /* 0x000fe2000c101506 */
[----:B------:R-:W-:-:S03]  /*15d80*/  PRMT R5, R99, 0x7632, R5 ;  /* 0x0000763263057816 */ /* 0x000fc60000000005 */
[----:B------:R-:W-:Y:S01]  /*15d90*/  STG.E.U16 [R12.64], R111 ;  /* 0x0000006f0c007986 */ /* 0x000fe2000c101506 */
[----:B---3--:R-:W-:-:S03]  /*15da0*/  PRMT R6, R95, 0x7632, R6 ;  /* 0x000076325f067816 */ /* 0x008fc60000000006 */
[----:B------:R-:W-:Y:S01]  /*15db0*/  STG.E.U16 [R10.64], R107 ;  /* 0x0000006b0a007986 */ /* 0x000fe2000c101506 */
[----:B0-----:R-:W-:-:S03]  /*15dc0*/  PRMT R47, R91, 0x7632, R47 ;  /* 0x000076325b2f7816 */ /* 0x001fc6000000002f */
[----:B------:R-:W-:Y:S01]  /*15dd0*/  STG.E.U16 [R68.64], R0 ;  /* 0x0000000044007986 */ /* 0x000fe2000c101506 */
[----:B-1----:R-:W-:-:S03]  /*15de0*/  PRMT R43, R87, 0x7632, R43 ;  /* 0x00007632572b7816 */ /* 0x002fc6000000002b */
[----:B------:R0:W-:Y:S01]  /*15df0*/  STG.E.U16 [R64.64], R2 ;  /* 0x0000000240007986 */ /* 0x0001e2000c101506 */
[----:B------:R-:W-:-:S03]  /*15e00*/  PRMT R7, R135, 0x7632, R7 ;  /* 0x0000763287077816 */ /* 0x000fc60000000007 */
[----:B------:R-:W-:Y:S01]  /*15e10*/  STG.E.U16 [R60.64], R3 ;  /* 0x000000033c007986 */ /* 0x000fe2000c101506 */
[----:B--2---:R-:W-:-:S03]  /*15e20*/  PRMT R35, R131, 0x7632, R35 ;  /* 0x0000763283237816 */ /* 0x004fc60000000023 */
[----:B------:R-:W-:Y:S01]  /*15e30*/  STG.E.U16 [R56.64], R4 ;  /* 0x0000000438007986 */ /* 0x000fe2000c101506 */
[----:B----4-:R-:W-:-:S03]  /*15e40*/  PRMT R31, R127, 0x7632, R31 ;  /* 0x000076327f1f7816 */ /* 0x010fc6000000001f */
[----:B------:R1:W-:Y:S01]  /*15e50*/  STG.E.U16 [R52.64], R5 ;  /* 0x0000000534007986 */ /* 0x0003e2000c101506 */
[----:B------:R-:W-:-:S03]  /*15e60*/  PRMT R27, R123, 0x7632, R27 ;  /* 0x000076327b1b7816 */ /* 0x000fc6000000001b */
        /* <DEDUP_REMOVED lines=8> */
[----:B------:R2:W-:Y:S04]  /*15ef0*/  STG.E.U16 [R32.64], R35 ;  /* 0x0000002320007986 */ /* 0x0005e8000c101506 */
[----:B------:R2:W-:Y:S04]  /*15f00*/  STG.E.U16 [R28.64], R31 ;  /* 0x0000001f1c007986 */ /* 0x0005e8000c101506 */
[----:B------:R2:W-:Y:S04]  /*15f10*/  STG.E.U16 [R24.64], R27 ;  /* 0x0000001b18007986 */ /* 0x0005e8000c101506 */
[----:B------:R2:W-:Y:S04]  /*15f20*/  STG.E.U16 [R20.64], R23 ;  /* 0x0000001714007986 */ /* 0x0005e8000c101506 */
[----:B------:R2:W-:Y:S04]  /*15f30*/  STG.E.U16 [R16.64], R19 ;  /* 0x0000001310007986 */ /* 0x0005e8000c101506 */
[----:B------:R2:W-:Y:S04]  /*15f40*/  STG.E.U16 [R240.64], R120 ;  /* 0x00000078f0007986 */ /* 0x0005e8000c101506 */
[----:B------:R2:W-:Y:S01]  /*15f50*/  STG.E.U16 [R8.64], R30 ;  /* 0x0000001e08007986 */ /* 0x0005e2000c101506 */
[----:B0-----:R-:W-:-:S02]  /*15f60*/  FSEL R2, R237, -INF , P4 ;  /* 0xff800000ed027808 */ /* 0x001fc40002000000 */
[----:B-1----:R-:W-:Y:S02]  /*15f70*/  FSEL R5, R242, -INF , P3 ;  /* 0xff800000f2057808 */ /* 0x002fe40001800000 */
[----:B------:R-:W-:Y:S02]  /*15f80*/  FSEL R0, R243, -INF , P2 ;  /* 0xff800000f3007808 */ /* 0x000fe40001000000 */
[----:B------:R-:W-:Y:S02]  /*15f90*/  FSEL R3, R246, -INF , P1 ;  /* 0xff800000f6037808 */ /* 0x000fe40000800000 */
[----:B------:R-:W-:Y:S01]  /*15fa0*/  FSEL R4, R247, -INF , P5 ;  /* 0xff800000f7047808 */ /* 0x000fe20002800000 */
[----:B------:R-:W-:Y:S01]  /*15fb0*/  FFMA R12, R245, 0.69314718246459960938, R236 ;  /* 0x3f317218f50c7823 */ /* 0x000fe200000000ec */
[----:B------:R-:W-:Y:S01]  /*15fc0*/  LOP3.LUT R252, R252, 0x1c, RZ, 0xc0, !PT ;  /* 0x0000001cfcfc7812 */ /* 0x000fe200078ec0ff */
[----:B------:R-:W-:Y:S02]  /*15fd0*/  FFMA R13, R244, 0.69314718246459960938, R235 ;  /* 0x3f317218f40d7823 */ /* 0x000fe400000000eb */
[----:B------:R-:W-:-:S02]  /*15fe0*/  FFMA R14, R249, 0.69314718246459960938, R234 ;  /* 0x3f317218f90e7823 */ /* 0x000fc400000000ea */
[----:B------:R-:W-:Y:S01]  /*15ff0*/  FFMA R15, R2, 0.69314718246459960938, R233 ;  /* 0x3f317218020f7823 */ /* 0x000fe200000000e9 */
[----:B------:R-:W-:Y:S01]  /*16000*/  BAR.SYNC.DEFER_BLOCKING 0x0 ;  /* 0x0000000000007b1d */ /* 0x000fe20000010000 */
[----:B------:R-:W-:Y:S02]  /*16010*/  FFMA R232, R5, 0.69314718246459960938, R232 ;  /* 0x3f31721805e87823 */ /* 0x000fe400000000e8 */
[----:B------:R-:W-:Y:S02]  /*16020*/  FFMA R233, R0, 0.69314718246459960938, R231 ;  /* 0x3f31721800e97823 */ /* 0x000fe400000000e7 */
[----:B------:R-:W-:Y:S02]  /*16030*/  FFMA R234, R3, 0.69314718246459960938, R230 ;  /* 0x3f31721803ea7823 */ /* 0x000fe400000000e6 */
[----:B------:R-:W-:Y:S01]  /*16040*/  FFMA R235, R4, 0.69314718246459960938, R229 ;  /* 0x3f31721804eb7823 */ /* 0x000fe200000000e5 */
[----:B------:R2:W-:Y:S04]  /*16050*/  STS.128 [R252.X4], R12 ;  /* 0x0000000cfc007388 */ /* 0x0005e80000004c00 */
[----:B------:R2:W-:Y:S04]  /*16060*/  STS.128 [R252.X4+0x80], R232 ;  /* 0x000080e8fc007388 */ /* 0x0005e80000004c00 */
[----:B------:R-:W-:Y:S06]  /*16070*/  BAR.SYNC.DEFER_BLOCKING 0x0 ;  /* 0x0000000000007b1d */ /* 0x000fec0000010000 */
[----:B------:R-:W-:Y:S05]  /*16080*/  @P0 EXIT ;  /* 0x000000000000094d */ /* 0x000fea0003800000 */
[----:B--2---:R-:W0:Y:S01]  /*16090*/  LDS R7, [R228] ;  /* 0x00000000e4077984 */ /* 0x004e220000000800 */
[----:B------:R-:W-:-:S02]  /*160a0*/  IMAD R0, R250, c[0x0][0x1cc], RZ ;  /* 0x00007300fa007a24 */ /* 0x000fc400078e02ff */
[C---:B------:R-:W-:Y:S02]  /*160b0*/  IMAD.SHL.U32 R3, R248.reuse, 0x4, RZ ;  /* 0x00000004f8037824 */ /* 0x040fe400078e00ff */
[----:B------:R-:W-:Y:S01]  /*160c0*/  IMAD.HI R5, R248, 0x4, RZ ;  /* 0x00000004f8057827 */ /* 0x000fe200078e02ff */
[----:B------:R-:W-:-:S03]  /*160d0*/  SHF.L.U32 R2, R0, 0x2, RZ ;  /* 0x0000000200027819 */ /* 0x000fc600000006ff */
[----:B------:R-:W-:Y:S01]  /*160e0*/  IMAD.HI R0, R0, 0x4, RZ ;  /* 0x0000000400007827 */ /* 0x000fe200078e02ff */
[----:B------:R-:W-:-:S04]  /*160f0*/  IADD3 R2, P0, P1, R3, c[0x0][0x180], R2 ;  /* 0x0000600003027a10 */ /* 0x000fc8000791e002 */
[----:B------:R-:W-:-:S05]  /*16100*/  IADD3.X R3, R5, c[0x0][0x184], R0, P0, P1 ;  /* 0x0000610005037a10 */ /* 0x000fca00007e2400 */
[----:B0-----:R-:W-:Y:S01]  /*16110*/  STG.E [R2.64], R7 ;  /* 0x0000000702007986 */ /* 0x001fe2000c101906 */
[----:B------:R-:W-:Y:S05]  /*16120*/  EXIT ;  /* 0x000000000000794d */ /* 0x000fea0003800000 */
.L_x_20:
[----:B------:R-:W-:-:S00]  /*16130*/  BRA `(.L_x_20) ;  /* 0xfffffff000007947 */ /* 0x000fc0000383ffff */
[----:B------:R-:W-:-:S00]  /*16140*/  NOP ;  /* 0x0000000000007918 */ /* 0x000fc00000000000 */
        /* <DEDUP_REMOVED lines=11> */
.L_x_21:


//--------------------- .nv.global.init           --------------------------
	.section	.nv.global.init,"aw",@progbits
.nv.global.init:
	.type		_$_str,@object
	.size		_$_str,(.L_0 - _$_str)
_$_str:
        /*0000*/ 	.byte	0x5f, 0x5f, 0x43, 0x55, 0x44, 0x41, 0x5f, 0x46, 0x54, 0x5a, 0x00
.L_0:


//--------------------- .nv.shared.attn_fwd       --------------------------
	.section	.nv.shared.attn_fwd,"aw",@nobits
	.sectionflags	@""
	.align	16
